	.target	sm_80

	.elftype	@"ET_EXEC"


//--------------------- .note.nv.tkinfo           --------------------------
	.section	.note.nv.tkinfo,"",@"SHT_NOTE"
	.sectionflags	@"SHF_NOTE_NV_TKINFO"
	.tkinfo
        /*0018*/ 	.word	0x00000002
        /*0030*/ 	.string	""
        /*0030*/ 	.string	"ptxas"
        /*0030*/ 	.string	"Cuda compilation tools, release 13.0, V13.0.88"
        /*0030*/ 	.string	"Build cuda_13.0.r13.0/compiler.36424714_0"
        /*0030*/ 	.string	"-v  -suppress-debug-info  -lineinfo  -arch sm_80 "



//--------------------- .note.nv.cuinfo           --------------------------
	.section	.note.nv.cuinfo,"",@"SHT_NOTE"
	.sectionflags	@"SHF_NOTE_NV_CUINFO"
        /*0018*/ 	.short	0x0002
        /*001a*/ 	.short	0x0050
        /*001c*/ 	.short	0x0082
	.zero		2


//--------------------- .nv.info                  --------------------------
	.section	.nv.info,"",@"SHT_CUDA_INFO"
	.align	4


	//----- nvinfo : EIATTR_REGCOUNT
	.align		4
        /*0000*/ 	.byte	0x04, 0x2f
        /*0002*/ 	.short	(.L_1 - .L_0)
	.align		4
.L_0:
        /*0004*/ 	.word	index@(matmul_kernel)
        /*0008*/ 	.word	0x000000ff


	//----- nvinfo : EIATTR_FRAME_SIZE
	.align		4
.L_1:
        /*000c*/ 	.byte	0x04, 0x11
        /*000e*/ 	.short	(.L_3 - .L_2)
	.align		4
.L_2:
        /*0010*/ 	.word	index@(matmul_kernel)
        /*0014*/ 	.word	0x00000eb8


	//----- nvinfo : EIATTR_MIN_STACK_SIZE
	.align		4
.L_3:
        /*0018*/ 	.byte	0x04, 0x12
        /*001a*/ 	.short	(.L_5 - .L_4)
	.align		4
.L_4:
        /*001c*/ 	.word	index@(matmul_kernel)
        /*0020*/ 	.word	0x00000eb8
.L_5:


//--------------------- .nv.info.matmul_kernel    --------------------------
	.section	.nv.info.matmul_kernel,"",@"SHT_CUDA_INFO"
	.sectionflags	@""
	.align	4


	//----- nvinfo : EIATTR_CUDA_API_VERSION
	.align		4
        /*0000*/ 	.byte	0x04, 0x37
        /*0002*/ 	.short	(.L_7 - .L_6)
.L_6:
        /*0004*/ 	.word	0x00000082


	//----- nvinfo : EIATTR_SW2861232_WAR
	.align		4
.L_7:
        /*0008*/ 	.byte	0x01, 0x35
	.zero		2


	//----- nvinfo : EIATTR_PARAM_CBANK
	.align		4
        /*000c*/ 	.byte	0x04, 0x0a
        /*000e*/ 	.short	(.L_9 - .L_8)
	.align		4
.L_8:
        /*0010*/ 	.word	index@(.nv.constant0.matmul_kernel)
        /*0014*/ 	.short	0x0160
        /*0016*/ 	.short	0x0050


	//----- nvinfo : EIATTR_CBANK_PARAM_SIZE
	.align		4
.L_9:
        /*0018*/ 	.byte	0x03, 0x19
        /*001a*/ 	.short	0x0050


	//----- nvinfo : EIATTR_KPARAM_INFO
	.align		4
        /*001c*/ 	.byte	0x04, 0x17
        /*001e*/ 	.short	(.L_11 - .L_10)
.L_10:
        /*0020*/ 	.word	0x00000000
        /*0024*/ 	.short	0x000d
        /*0026*/ 	.short	0x0048
        /*0028*/ 	.byte	0x00, 0xf4, 0x21, 0x00


	//----- nvinfo : EIATTR_KPARAM_INFO
	.align		4
.L_11:
        /*002c*/ 	.byte	0x04, 0x17
        /*002e*/ 	.short	(.L_13 - .L_12)
.L_12:
        /*0030*/ 	.word	0x00000000
        /*0034*/ 	.short	0x000c
        /*0036*/ 	.short	0x0040
        /*0038*/ 	.byte	0x00, 0xf4, 0x21, 0x00


	//----- nvinfo : EIATTR_KPARAM_INFO
	.align		4
.L_13:
        /*003c*/ 	.byte	0x04, 0x17
        /*003e*/ 	.short	(.L_15 - .L_14)
.L_14:
        /*0040*/ 	.word	0x00000000
        /*0044*/ 	.short	0x000b
        /*0046*/ 	.short	0x0038
        /*0048*/ 	.byte	0x00, 0xf0, 0x11, 0x00


	//----- nvinfo : EIATTR_KPARAM_INFO
	.align		4
.L_15:
        /*004c*/ 	.byte	0x04, 0x17
        /*004e*/ 	.short	(.L_17 - .L_16)
.L_16:
        /*0050*/ 	.word	0x00000000
        /*0054*/ 	.short	0x000a
        /*0056*/ 	.short	0x0034
        /*0058*/ 	.byte	0x00, 0xf0, 0x11, 0x00


	//----- nvinfo : EIATTR_KPARAM_INFO
	.align		4
.L_17:
        /*005c*/ 	.byte	0x04, 0x17
        /*005e*/ 	.short	(.L_19 - .L_18)
.L_18:
        /*0060*/ 	.word	0x00000000
        /*0064*/ 	.short	0x0009
        /*0066*/ 	.short	0x0030
        /*0068*/ 	.byte	0x00, 0xf0, 0x11, 0x00


	//----- nvinfo : EIATTR_KPARAM_INFO
	.align		4
.L_19:
        /*006c*/ 	.byte	0x04, 0x17
        /*006e*/ 	.short	(.L_21 - .L_20)
.L_20:
        /*0070*/ 	.word	0x00000000
        /*0074*/ 	.short	0x0008
        /*0076*/ 	.short	0x002c
        /*0078*/ 	.byte	0x00, 0xf0, 0x11, 0x00


	//----- nvinfo : EIATTR_KPARAM_INFO
	.align		4
.L_21:
        /*007c*/ 	.byte	0x04, 0x17
        /*007e*/ 	.short	(.L_23 - .L_22)
.L_22:
        /*0080*/ 	.word	0x00000000
        /*0084*/ 	.short	0x0007
        /*0086*/ 	.short	0x0028
        /*0088*/ 	.byte	0x00, 0xf0, 0x11, 0x00


	//----- nvinfo : EIATTR_KPARAM_INFO
	.align		4
.L_23:
        /*008c*/ 	.byte	0x04, 0x17
        /*008e*/ 	.short	(.L_25 - .L_24)
.L_24:
        /*0090*/ 	.word	0x00000000
        /*0094*/ 	.short	0x0006
        /*0096*/ 	.short	0x0024
        /*0098*/ 	.byte	0x00, 0xf0, 0x11, 0x00


	//----- nvinfo : EIATTR_KPARAM_INFO
	.align		4
.L_25:
        /*009c*/ 	.byte	0x04, 0x17
        /*009e*/ 	.short	(.L_27 - .L_26)
.L_26:
        /*00a0*/ 	.word	0x00000000
        /*00a4*/ 	.short	0x0005
        /*00a6*/ 	.short	0x0020
        /*00a8*/ 	.byte	0x00, 0xf0, 0x11, 0x00


	//----- nvinfo : EIATTR_KPARAM_INFO
	.align		4
.L_27:
        /*00ac*/ 	.byte	0x04, 0x17
        /*00ae*/ 	.short	(.L_29 - .L_28)
.L_28:
        /*00b0*/ 	.word	0x00000000
        /*00b4*/ 	.short	0x0004
        /*00b6*/ 	.short	0x001c
        /*00b8*/ 	.byte	0x00, 0xf0, 0x11, 0x00


	//----- nvinfo : EIATTR_KPARAM_INFO
	.align		4
.L_29:
        /*00bc*/ 	.byte	0x04, 0x17
        /*00be*/ 	.short	(.L_31 - .L_30)
.L_30:
        /*00c0*/ 	.word	0x00000000
        /*00c4*/ 	.short	0x0003
        /*00c6*/ 	.short	0x0018
        /*00c8*/ 	.byte	0x00, 0xf0, 0x11, 0x00


	//----- nvinfo : EIATTR_KPARAM_INFO
	.align		4
.L_31:
        /*00cc*/ 	.byte	0x04, 0x17
        /*00ce*/ 	.short	(.L_33 - .L_32)
.L_32:
        /*00d0*/ 	.word	0x00000000
        /*00d4*/ 	.short	0x0002
        /*00d6*/ 	.short	0x0010
        /*00d8*/ 	.byte	0x00, 0xf4, 0x21, 0x00


	//----- nvinfo : EIATTR_KPARAM_INFO
	.align		4
.L_33:
        /*00dc*/ 	.byte	0x04, 0x17
        /*00de*/ 	.short	(.L_35 - .L_34)
.L_34:
        /*00e0*/ 	.word	0x00000000
        /*00e4*/ 	.short	0x0001
        /*00e6*/ 	.short	0x0008
        /*00e8*/ 	.byte	0x00, 0xf4, 0x21, 0x00


	//----- nvinfo : EIATTR_KPARAM_INFO
	.align		4
.L_35:
        /*00ec*/ 	.byte	0x04, 0x17
        /*00ee*/ 	.short	(.L_37 - .L_36)
.L_36:
        /*00f0*/ 	.word	0x00000000
        /*00f4*/ 	.short	0x0000
        /*00f6*/ 	.short	0x0000
        /*00f8*/ 	.byte	0x00, 0xf4, 0x21, 0x00


	//----- nvinfo : EIATTR_MAXREG_COUNT
	.align		4
.L_37:
        /*00fc*/ 	.byte	0x03, 0x1b
        /*00fe*/ 	.short	0x00ff


	//----- nvinfo : EIATTR_NUM_BARRIERS
	.align		4
        /*0100*/ 	.byte	0x02, 0x4c
        /*0102*/ 	.byte	0x01
	.zero		1


	//----- nvinfo : EIATTR_ANNOTATIONS
	.align		4
        /*0104*/ 	.byte	0x04, 0x55
        /*0106*/ 	.short	(.L_39 - .L_38)


	//   ....[0]....
.L_38:
        /*0108*/ 	.word	0x00000001
        /*010c*/ 	.byte	0xd0, 0x06, 0x00, 0x00, 0x01, 0x00, 0x00, 0x00, 0x40, 0x14, 0x00, 0x00, 0x01, 0x00, 0x00, 0x00
        /* <DEDUP_REMOVED lines=1364> */
        /*565c*/ 	.byte	0x20, 0x4e, 0x02, 0x00, 0x01, 0x00, 0x00, 0x00, 0x30, 0x4e, 0x02, 0x00


	//----- nvinfo : EIATTR_MERCURY_ISA_VERSION
	.align		4
.L_39:
        /*5668*/ 	.byte	0x03, 0x5f
        /*566a*/ 	.short	0x0000


	//----- nvinfo : EIATTR_EXIT_INSTR_OFFSETS
	.align		4
        /*566c*/ 	.byte	0x04, 0x1c
        /*566e*/ 	.short	(.L_41 - .L_40)


	//   ....[0]....
.L_40:
        /*5670*/ 	.word	0x0002a230


	//   ....[1]....
        /*5674*/ 	.word	0x0002a250


	//----- nvinfo : EIATTR_REQNTID
	.align		4
.L_41:
        /*5678*/ 	.byte	0x04, 0x10
        /*567a*/ 	.short	(.L_43 - .L_42)
.L_42:
        /*567c*/ 	.word	0x00000080
        /*5680*/ 	.word	0x00000001
        /*5684*/ 	.word	0x00000001
.L_43:


//--------------------- .nv.callgraph             --------------------------
	.section	.nv.callgraph,"",@"SHT_CUDA_CALLGRAPH"
	.align	4
	.sectionentsize	8
	.align		4
        /*0000*/ 	.word	0x00000000
	.align		4
        /*0004*/ 	.word	0xffffffff
	.align		4
        /*0008*/ 	.word	0x00000000
	.align		4
        /*000c*/ 	.word	0xfffffffe
	.align		4
        /*0010*/ 	.word	0x00000000
	.align		4
        /*0014*/ 	.word	0xfffffffd
	.align		4
        /*0018*/ 	.word	0x00000000
	.align		4
        /*001c*/ 	.word	0xfffffffc


//--------------------- .nv.rel.action            --------------------------
	.section	.nv.rel.action,"",@"SHT_CUDA_RELOCINFO"
	.align	8
	.sectionentsize	8
        /*0000*/ 	.byte	0x73, 0x00, 0x00, 0x00, 0x00, 0x00, 0x00, 0x00, 0x00, 0x00, 0x00, 0x11, 0x25, 0x00, 0x05, 0x36


//--------------------- .nv.constant0.matmul_kernel --------------------------
	.section	.nv.constant0.matmul_kernel,"a",@progbits
	.sectionflags	@""
	.align	4
.nv.constant0.matmul_kernel:
	.zero		432


//--------------------- .text.matmul_kernel       --------------------------
	.section	.text.matmul_kernel,"ax",@progbits
	.sectioninfo	@"SHI_REGISTERS=255"
	.align	128
        .global         matmul_kernel
        .type           matmul_kernel,@function
        .size           matmul_kernel,(.L_x_4 - matmul_kernel)
        .other          matmul_kernel,@"STO_CUDA_ENTRY STV_DEFAULT"
matmul_kernel:
.text.matmul_kernel:
[----:B------:R-:W-:Y:S02]  /*0000*/  IMAD.MOV.U32 R1, RZ, RZ, c[0x0][0x28] ;  /* 0x00000a00ff017624 */ /* 0x000fe400078e00ff */
[----:B------:R-:W-:Y:S01]  /*0010*/  IMAD.MOV.U32 R0, RZ, RZ, c[0x0][0x17c] ;  /* 0x00005f00ff007624 */ /* 0x000fe200078e00ff */
[----:B------:R-:W1:Y:S01]  /*0020*/  S2R R5, SR_CTAID.X ;  /* 0x0000000000057919 */ /* 0x000e620000002500 */
[----:B------:R-:W-:Y:S01]  /*0030*/  IMAD.MOV.U32 R49, RZ, RZ, c[0x0][0x180] ;  /* 0x00006000ff317624 */ /* 0x000fe200078e00ff */
[----:B------:R-:W-:Y:S01]  /*0040*/  IADD3 R1, R1, -0xeb8, RZ ;  /* 0xfffff14801017810 */ /* 0x000fe20007ffe0ff */
[----:B------:R-:W-:Y:S01]  /*0050*/  IMAD.MOV.U32 R126, RZ, RZ, c[0x0][0x188] ;  /* 0x00006200ff7e7624 */ /* 0x000fe200078e00ff */
[----:B------:R-:W-:Y:S01]  /*0060*/  IADD3 R0, R0, 0xff, RZ ;  /* 0x000000ff00007810 */ /* 0x000fe20007ffe0ff */
[----:B------:R-:W2:Y:S01]  /*0070*/  S2R R236, SR_TID.X ;  /* 0x0000000000ec7919 */ /* 0x000ea20000002100 */
[C---:B------:R-:W-:Y:S01]  /*0080*/  IADD3 R15, R49.reuse, -0x3e, RZ ;  /* 0xffffffc2310f7810 */ /* 0x040fe20007ffe0ff */
[----:B------:R-:W-:Y:S01]  /*0090*/  ULDC.64 UR6, c[0x0][0x118] ;  /* 0x0000460000067ab9 */ /* 0x000fe20000000a00 */
[----:B------:R-:W-:Y:S02]  /*00a0*/  SHF.R.S32.HI R3, RZ, 0x1f, R0 ;  /* 0x0000001fff037819 */ /* 0x000fe40000011400 */
[----:B------:R-:W-:-:S02]  /*00b0*/  IADD3 R16, R49, -0x23, RZ ;  /* 0xffffffdd31107810 */ /* 0x000fc40007ffe0ff */
[----:B------:R-:W-:Y:S02]  /*00c0*/  LEA.HI R3, R3, R0, RZ, 0x8 ;  /* 0x0000000003037211 */ /* 0x000fe400078f40ff */
[C---:B------:R-:W-:Y:S02]  /*00d0*/  IADD3 R19, R49.reuse, -0x22, RZ ;  /* 0xffffffde31137810 */ /* 0x040fe40007ffe0ff */
[----:B------:R-:W-:Y:S02]  /*00e0*/  SHF.R.S32.HI R3, RZ, 0x8, R3 ;  /* 0x00000008ff037819 */ /* 0x000fe40000011403 */
[C---:B------:R-:W-:Y:S02]  /*00f0*/  IADD3 R20, R49.reuse, -0x27, RZ ;  /* 0xffffffd931147810 */ /* 0x040fe40007ffe0ff */
[----:B------:R-:W-:Y:S01]  /*0100*/  IADD3 R23, R49, -0x26, RZ ;  /* 0xffffffda31177810 */ /* 0x000fe20007ffe0ff */
[----:B------:R-:W-:Y:S01]  /*0110*/  IMAD.SHL.U32 R4, R3, 0x8, RZ ;  /* 0x0000000803047824 */ /* 0x000fe200078e00ff */
[----:B------:R-:W-:-:S02]  /*0120*/  IADD3 R24, R49, -0x2b, RZ ;  /* 0xffffffd531187810 */ /* 0x000fc40007ffe0ff */
[----:B-1----:R-:W-:Y:S02]  /*0130*/  IABS R8, R5 ;  /* 0x0000000500087213 */ /* 0x002fe40000000000 */
[-C--:B------:R-:W-:Y:S02]  /*0140*/  IABS R7, R4.reuse ;  /* 0x0000000400077213 */ /* 0x080fe40000000000 */
[----:B------:R-:W-:Y:S02]  /*0150*/  IABS R10, R4 ;  /* 0x00000004000a7213 */ /* 0x000fe40000000000 */
[----:B------:R-:W1:Y:S01]  /*0160*/  I2F.RP R0, R7 ;  /* 0x0000000700007306 */ /* 0x000e620000209400 */
[----:B--2---:R-:W-:Y:S02]  /*0170*/  LOP3.LUT R48, R236, 0x7f, RZ, 0xc0, !PT ;  /* 0x0000007fec307812 */ /* 0x004fe400078ec0ff */
[C---:B------:R-:W-:Y:S02]  /*0180*/  IADD3 R27, R49.reuse, -0x2a, RZ ;  /* 0xffffffd6311b7810 */ /* 0x040fe40007ffe0ff */
[----:B------:R-:W-:-:S02]  /*0190*/  IADD3 R28, R49, -0x2f, RZ ;  /* 0xffffffd1311c7810 */ /* 0x000fc40007ffe0ff */
[C---:B------:R-:W-:Y:S02]  /*01a0*/  IADD3 R31, R49.reuse, -0x2e, RZ ;  /* 0xffffffd2311f7810 */ /* 0x040fe40007ffe0ff */
[----:B------:R-:W-:Y:S02]  /*01b0*/  IADD3 R44, R49, -0x2d, RZ ;  /* 0xffffffd3312c7810 */ /* 0x000fe40007ffe0ff */
[----:B------:R-:W-:Y:S01]  /*01c0*/  LOP3.LUT R137, R236, 0x3f, RZ, 0xc0, !PT ;  /* 0x0000003fec897812 */ /* 0x000fe200078ec0ff */
[----:B-1----:R-:W1:Y:S02]  /*01d0*/  MUFU.RCP R0, R0 ;  /* 0x0000000000007308 */ /* 0x002e640000001000 */
[----:B-1----:R-:W-:Y:S01]  /*01e0*/  IADD3 R2, R0, 0xffffffe, RZ ;  /* 0x0ffffffe00027810 */ /* 0x002fe20007ffe0ff */
[----:B------:R-:W-:-:S05]  /*01f0*/  IMAD.MOV R0, RZ, RZ, -R10 ;  /* 0x000000ffff007224 */ /* 0x000fca00078e0a0a */
[----:B------:R1:W2:Y:S02]  /*0200*/  F2I.FTZ.U32.TRUNC.NTZ R3, R2 ;  /* 0x0000000200037305 */ /* 0x0002a4000021f000 */
[----:B-1----:R-:W-:Y:S02]  /*0210*/  IMAD.MOV.U32 R2, RZ, RZ, RZ ;  /* 0x000000ffff027224 */ /* 0x002fe400078e00ff */
[----:B--2---:R-:W-:-:S04]  /*0220*/  IMAD.MOV R6, RZ, RZ, -R3 ;  /* 0x000000ffff067224 */ /* 0x004fc800078e0a03 */
[----:B------:R-:W-:Y:S02]  /*0230*/  IMAD R9, R6, R7, RZ ;  /* 0x0000000706097224 */ /* 0x000fe400078e02ff */
[----:B------:R-:W-:Y:S02]  /*0240*/  IMAD.MOV.U32 R6, RZ, RZ, R8 ;  /* 0x000000ffff067224 */ /* 0x000fe400078e0008 */
[----:B------:R-:W-:-:S06]  /*0250*/  IMAD.HI.U32 R3, R3, R9, R2 ;  /* 0x0000000903037227 */ /* 0x000fcc00078e0002 */
[----:B------:R-:W-:-:S04]  /*0260*/  IMAD.HI.U32 R3, R3, R6, RZ ;  /* 0x0000000603037227 */ /* 0x000fc800078e00ff */
[----:B------:R-:W-:-:S05]  /*0270*/  IMAD R0, R3, R0, R6 ;  /* 0x0000000003007224 */ /* 0x000fca00078e0206 */
[----:B------:R-:W-:-:S13]  /*0280*/  ISETP.GT.U32.AND P1, PT, R7, R0, PT ;  /* 0x000000000700720c */ /* 0x000fda0003f24070 */
[----:B------:R-:W-:Y:S01]  /*0290*/  @!P1 IMAD.IADD R0, R0, 0x1, -R7 ;  /* 0x0000000100009824 */ /* 0x000fe200078e0a07 */
[----:B------:R-:W-:Y:S02]  /*02a0*/  @!P1 IADD3 R3, R3, 0x1, RZ ;  /* 0x0000000103039810 */ /* 0x000fe40007ffe0ff */
[----:B------:R-:W-:Y:S02]  /*02b0*/  ISETP.NE.AND P1, PT, R4, RZ, PT ;  /* 0x000000ff0400720c */ /* 0x000fe40003f25270 */
[----:B------:R-:W-:Y:S02]  /*02c0*/  ISETP.GE.U32.AND P0, PT, R0, R7, PT ;  /* 0x000000070000720c */ /* 0x000fe40003f06070 */
[----:B------:R-:W-:-:S04]  /*02d0*/  LOP3.LUT R0, R5, R4, RZ, 0x3c, !PT ;  /* 0x0000000405007212 */ /* 0x000fc800078e3cff */
[----:B------:R-:W-:Y:S01]  /*02e0*/  ISETP.GE.AND P2, PT, R0, RZ, PT ;  /* 0x000000ff0000720c */ /* 0x000fe20003f46270 */
[----:B------:R-:W-:-:S05]  /*02f0*/  IMAD.MOV.U32 R0, RZ, RZ, c[0x0][0x178] ;  /* 0x00005e00ff007624 */ /* 0x000fca00078e00ff */
[----:B------:R-:W-:Y:S02]  /*0300*/  IADD3 R0, R0, 0x7f, RZ ;  /* 0x0000007f00007810 */ /* 0x000fe40007ffe0ff */
[----:B------:R-:W-:-:S05]  /*0310*/  @P0 IADD3 R3, R3, 0x1, RZ ;  /* 0x0000000103030810 */ /* 0x000fca0007ffe0ff */
[----:B------:R-:W-:Y:S01]  /*0320*/  IMAD.MOV.U32 R2, RZ, RZ, R3 ;  /* 0x000000ffff027224 */ /* 0x000fe200078e0003 */
[----:B------:R-:W-:-:S03]  /*0330*/  SHF.R.S32.HI R3, RZ, 0x1f, R0 ;  /* 0x0000001fff037819 */ /* 0x000fc60000011400 */
[----:B------:R-:W-:Y:S01]  /*0340*/  @!P2 IMAD.MOV R2, RZ, RZ, -R2 ;  /* 0x000000ffff02a224 */ /* 0x000fe200078e0a02 */
[----:B------:R-:W-:Y:S02]  /*0350*/  @!P1 LOP3.LUT R2, RZ, R4, RZ, 0x33, !PT ;  /* 0x00000004ff029212 */ /* 0x000fe400078e33ff */
[----:B------:R-:W-:-:S03]  /*0360*/  LEA.HI R3, R3, R0, RZ, 0x7 ;  /* 0x0000000003037211 */ /* 0x000fc600078f38ff */
[----:B------:R-:W-:Y:S02]  /*0370*/  IMAD.SHL.U32 R6, R2, 0x8, RZ ;  /* 0x0000000802067824 */ /* 0x000fe400078e00ff */
[----:B------:R-:W-:-:S03]  /*0380*/  IMAD.MOV R2, RZ, RZ, -R2 ;  /* 0x000000ffff027224 */ /* 0x000fc600078e0a02 */
[----:B------:R-:W-:Y:S01]  /*0390*/  LEA.HI.SX32 R3, R3, -R6, 0x19 ;  /* 0x8000000603037211 */ /* 0x000fe200078fcaff */
[----:B------:R-:W-:-:S03]  /*03a0*/  IMAD R8, R4, R2, R5 ;  /* 0x0000000204087224 */ /* 0x000fc600078e0205 */
[----:B------:R-:W-:-:S04]  /*03b0*/  IMNMX R11, R3, 0x8, PT ;  /* 0x00000008030b7817 */ /* 0x000fc80003800200 */
[-C--:B------:R-:W-:Y:S02]  /*03c0*/  IABS R7, R11.reuse ;  /* 0x0000000b00077213 */ /* 0x080fe40000000000 */
[----:B------:R-:W-:Y:S02]  /*03d0*/  IABS R4, R11 ;  /* 0x0000000b00047213 */ /* 0x000fe40000000000 */
[----:B------:R-:W1:Y:S08]  /*03e0*/  I2F.RP R0, R7 ;  /* 0x0000000700007306 */ /* 0x000e700000209400 */
[----:B-1----:R-:W1:Y:S02]  /*03f0*/  MUFU.RCP R0, R0 ;  /* 0x0000000000007308 */ /* 0x002e640000001000 */
[----:B-1----:R-:W-:Y:S01]  /*0400*/  IADD3 R3, R0, 0xffffffe, RZ ;  /* 0x0ffffffe00037810 */ /* 0x002fe20007ffe0ff */
[----:B------:R-:W-:-:S05]  /*0410*/  IMAD.MOV R0, RZ, RZ, -R4 ;  /* 0x000000ffff007224 */ /* 0x000fca00078e0a04 */
[----:B------:R-:W1:Y:S02]  /*0420*/  F2I.FTZ.U32.TRUNC.NTZ R3, R3 ;  /* 0x0000000300037305 */ /* 0x000e64000021f000 */
[----:B-1----:R-:W-:-:S04]  /*0430*/  IMAD.MOV R9, RZ, RZ, -R3 ;  /* 0x000000ffff097224 */ /* 0x002fc800078e0a03 */
[----:B------:R-:W-:Y:S01]  /*0440*/  IMAD.MOV.U32 R2, RZ, RZ, R9 ;  /* 0x000000ffff027224 */ /* 0x000fe200078e0009 */
[----:B------:R-:W-:-:S03]  /*0450*/  IABS R9, R8 ;  /* 0x0000000800097213 */ /* 0x000fc60000000000 */
[----:B------:R-:W-:Y:S02]  /*0460*/  IMAD R5, R2, R7, RZ ;  /* 0x0000000702057224 */ /* 0x000fe400078e02ff */
[----:B------:R-:W-:-:S04]  /*0470*/  IMAD.MOV.U32 R2, RZ, RZ, RZ ;  /* 0x000000ffff027224 */ /* 0x000fc800078e00ff */
[----:B------:R-:W-:Y:S01]  /*0480*/  IMAD.HI.U32 R2, R3, R5, R2 ;  /* 0x0000000503027227 */ /* 0x000fe200078e0002 */
[----:B------:R-:W-:-:S04]  /*0490*/  IABS R5, c[0x0][0x178] ;  /* 0x00005e0000057a13 */ /* 0x000fc80000000000 */
[----:B------:R-:W1:Y:S01]  /*04a0*/  I2F.RP R4, R5 ;  /* 0x0000000500047306 */ /* 0x000e620000209400 */
[----:B------:R-:W-:-:S04]  /*04b0*/  IMAD.HI.U32 R252, R2, R9, RZ ;  /* 0x0000000902fc7227 */ /* 0x000fc800078e00ff */
[----:B------:R-:W-:-:S05]  /*04c0*/  IMAD R0, R252, R0, R9 ;  /* 0x00000000fc007224 */ /* 0x000fca00078e0209 */
[----:B------:R-:W-:Y:S01]  /*04d0*/  ISETP.GT.U32.AND P1, PT, R7, R0, PT ;  /* 0x000000000700720c */ /* 0x000fe20003f24070 */
[----:B-1----:R-:W1:-:S12]  /*04e0*/  MUFU.RCP R4, R4 ;  /* 0x0000000400047308 */ /* 0x002e580000001000 */
[----:B------:R-:W-:Y:S01]  /*04f0*/  @!P1 IMAD.IADD R0, R0, 0x1, -R7 ;  /* 0x0000000100009824 */ /* 0x000fe200078e0a07 */
[----:B------:R-:W-:Y:S02]  /*0500*/  @!P1 IADD3 R252, R252, 0x1, RZ ;  /* 0x00000001fcfc9810 */ /* 0x000fe40007ffe0ff */
[----:B------:R-:W-:Y:S02]  /*0510*/  ISETP.NE.AND P1, PT, R11, RZ, PT ;  /* 0x000000ff0b00720c */ /* 0x000fe40003f25270 */
[----:B------:R-:W-:Y:S02]  /*0520*/  ISETP.GE.U32.AND P0, PT, R0, R7, PT ;  /* 0x000000070000720c */ /* 0x000fe40003f06070 */
[----:B------:R-:W-:Y:S02]  /*0530*/  LOP3.LUT R0, R8, R11, RZ, 0x3c, !PT ;  /* 0x0000000b08007212 */ /* 0x000fe400078e3cff */
[----:B-1----:R-:W-:Y:S02]  /*0540*/  IADD3 R2, R4, 0xffffffe, RZ ;  /* 0x0ffffffe04027810 */ /* 0x002fe40007ffe0ff */
[----:B------:R-:W-:-:S02]  /*0550*/  ISETP.GE.AND P2, PT, R0, RZ, PT ;  /* 0x000000ff0000720c */ /* 0x000fc40003f46270 */
[----:B------:R1:W2:Y:S05]  /*0560*/  F2I.FTZ.U32.TRUNC.NTZ R3, R2 ;  /* 0x0000000200037305 */ /* 0x0002aa000021f000 */
[----:B------:R-:W-:Y:S01]  /*0570*/  @P0 IADD3 R252, R252, 0x1, RZ ;  /* 0x00000001fcfc0810 */ /* 0x000fe20007ffe0ff */
[----:B-1----:R-:W-:-:S05]  /*0580*/  IMAD.MOV.U32 R2, RZ, RZ, RZ ;  /* 0x000000ffff027224 */ /* 0x002fca00078e00ff */
[----:B------:R-:W-:Y:S01]  /*0590*/  @!P2 IMAD.MOV R252, RZ, RZ, -R252 ;  /* 0x000000fffffca224 */ /* 0x000fe200078e0afc */
[----:B------:R-:W-:Y:S01]  /*05a0*/  @!P1 LOP3.LUT R252, RZ, R11, RZ, 0x33, !PT ;  /* 0x0000000bfffc9212 */ /* 0x000fe200078e33ff */
[----:B--2---:R-:W-:-:S04]  /*05b0*/  IMAD.MOV R4, RZ, RZ, -R3 ;  /* 0x000000ffff047224 */ /* 0x004fc800078e0a03 */
[----:B------:R-:W-:Y:S02]  /*05c0*/  IMAD.MOV R0, RZ, RZ, -R252 ;  /* 0x000000ffff007224 */ /* 0x000fe400078e0afc */
[----:B------:R-:W-:Y:S01]  /*05d0*/  IMAD R7, R4, R5, RZ ;  /* 0x0000000504077224 */ /* 0x000fe200078e02ff */
[----:B------:R-:W-:Y:S01]  /*05e0*/  IADD3 R4, R49, -0x14, RZ ;  /* 0xffffffec31047810 */ /* 0x000fe20007ffe0ff */
[----:B------:R-:W-:Y:S01]  /*05f0*/  IMAD R0, R11, R0, R8 ;  /* 0x000000000b007224 */ /* 0x000fe200078e0208 */
[----:B------:R-:W-:Y:S01]  /*0600*/  IADD3 R8, R49, -0x3b, RZ ;  /* 0xffffffc531087810 */ /* 0x000fe20007ffe0ff */
[----:B------:R-:W-:Y:S01]  /*0610*/  IMAD.HI.U32 R2, R3, R7, R2 ;  /* 0x0000000703027227 */ /* 0x000fe200078e0002 */
[----:B------:R-:W-:Y:S02]  /*0620*/  IADD3 R3, R49, -0x5, RZ ;  /* 0xfffffffb31037810 */ /* 0x000fe40007ffe0ff */
[----:B------:R-:W-:Y:S01]  /*0630*/  ISETP.GE.U32.AND P6, PT, R4, 0x7fffffad, PT ;  /* 0x7fffffad0400780c */ /* 0x000fe20003fc6070 */
[----:B------:R-:W-:Y:S01]  /*0640*/  IMAD.IADD R0, R6, 0x1, R0 ;  /* 0x0000000106007824 */ /* 0x000fe200078e0200 */
[----:B------:R-:W-:Y:S01]  /*0650*/  ISETP.GE.U32.AND P1, PT, R3, 0x7fffffbc, PT ;  /* 0x7fffffbc0300780c */ /* 0x000fe20003f26070 */
[----:B------:R-:W-:Y:S01]  /*0660*/  IMAD.SHL.U32 R252, R252, 0x100, RZ ;  /* 0x00000100fcfc7824 */ /* 0x000fe200078e00ff */
[----:B------:R-:W-:Y:S01]  /*0670*/  IADD3 R3, R49, -0xd, RZ ;  /* 0xfffffff331037810 */ /* 0x000fe20007ffe0ff */
[----:B------:R-:W-:Y:S01]  /*0680*/  IMAD R12, R0, 0x80, R48 ;  /* 0x00000080000c7824 */ /* 0x000fe200078e0230 */
[----:B------:R-:W-:Y:S01]  /*0690*/  SEL R14, RZ, 0x1, P6 ;  /* 0x00000001ff0e7807 */ /* 0x000fe20003000000 */
[----:B------:R-:W-:Y:S01]  /*06a0*/  IMAD.SHL.U32 R48, R48, 0x4, RZ ;  /* 0x0000000430307824 */ /* 0x000fe200078e00ff */
[----:B------:R-:W-:-:S02]  /*06b0*/  ISETP.GE.U32.AND P4, PT, R3, 0x7fffffb4, PT ;  /* 0x7fffffb40300780c */ /* 0x000fc40003f86070 */
[----:B------:R-:W-:Y:S01]  /*06c0*/  IABS R0, R12 ;  /* 0x0000000c00007213 */ /* 0x000fe20000000000 */
[----:B------:R1:W-:Y:S01]  /*06d0*/  STL [R1+0x9b0], R12 ;  /* 0x0009b00c01007387 */ /* 0x0003e20000100800 */
[----:B------:R-:W-:Y:S02]  /*06e0*/  ISETP.GE.AND P2, PT, R12, RZ, PT ;  /* 0x000000ff0c00720c */ /* 0x000fe40003f46270 */
[C---:B------:R-:W-:Y:S01]  /*06f0*/  IADD3 R3, R49.reuse, -0x12, RZ ;  /* 0xffffffee31037810 */ /* 0x040fe20007ffe0ff */
[----:B------:R-:W-:Y:S01]  /*0700*/  IMAD.HI.U32 R2, R2, R0, RZ ;  /* 0x0000000002027227 */ /* 0x000fe200078e00ff */
[C---:B------:R-:W-:Y:S02]  /*0710*/  IADD3 R4, R49.reuse, -0x37, RZ ;  /* 0xffffffc931047810 */ /* 0x040fe40007ffe0ff */
[C---:B------:R-:W-:Y:S01]  /*0720*/  IADD3 R7, R49.reuse, -0x36, RZ ;  /* 0xffffffca31077810 */ /* 0x040fe20007ffe0ff */
[----:B------:R-:W-:Y:S01]  /*0730*/  IMAD.MOV R2, RZ, RZ, -R2 ;  /* 0x000000ffff027224 */ /* 0x000fe200078e0a02 */
[----:B------:R-:W-:-:S02]  /*0740*/  IADD3 R11, R49, -0x3a, RZ ;  /* 0xffffffc6310b7810 */ /* 0x000fc40007ffe0ff */
[----:B-1----:R-:W-:Y:S01]  /*0750*/  IADD3 R12, R49, -0x3d, RZ ;  /* 0xffffffc3310c7810 */ /* 0x002fe20007ffe0ff */
[----:B------:R-:W-:Y:S01]  /*0760*/  IMAD R0, R5, R2, R0 ;  /* 0x0000000205007224 */ /* 0x000fe200078e0200 */
[----:B------:R-:W-:Y:S02]  /*0770*/  IADD3 R2, R49, -0x1, RZ ;  /* 0xffffffff31027810 */ /* 0x000fe40007ffe0ff */
[----:B------:R-:W-:Y:S02]  /*0780*/  LOP3.LUT R135, R48, 0x60, RZ, 0x3c, !PT ;  /* 0x0000006030877812 */ /* 0x000fe400078e3cff */
[----:B------:R-:W-:Y:S02]  /*0790*/  ISETP.GT.U32.AND P0, PT, R5, R0, PT ;  /* 0x000000000500720c */ /* 0x000fe40003f04070 */
[----:B------:R-:W-:Y:S02]  /*07a0*/  ISETP.GE.U32.AND P5, PT, R2, 0x7fffffc0, PT ;  /* 0x7fffffc00200780c */ /* 0x000fe40003fa6070 */
[----:B------:R-:W-:-:S04]  /*07b0*/  IADD3 R2, R49, -0x9, RZ ;  /* 0xfffffff731027810 */ /* 0x000fc80007ffe0ff */
[----:B------:R-:W-:Y:S02]  /*07c0*/  ISETP.GE.U32.AND P3, PT, R2, 0x7fffffb8, PT ;  /* 0x7fffffb80200780c */ /* 0x000fe40003f66070 */
[----:B------:R-:W-:-:S03]  /*07d0*/  IADD3 R2, R49, -0x13, RZ ;  /* 0xffffffed31027810 */ /* 0x000fc60007ffe0ff */
[----:B------:R-:W-:-:S05]  /*07e0*/  @!P0 IMAD.IADD R0, R0, 0x1, -R5 ;  /* 0x0000000100008824 */ /* 0x000fca00078e0a05 */
[----:B------:R-:W-:-:S13]  /*07f0*/  ISETP.GT.U32.AND P0, PT, R5, R0, PT ;  /* 0x000000000500720c */ /* 0x000fda0003f04070 */
[----:B------:R-:W-:Y:S01]  /*0800*/  @!P0 IMAD.IADD R0, R0, 0x1, -R5 ;  /* 0x0000000100008824 */ /* 0x000fe200078e0a05 */
[----:B------:R-:W-:Y:S02]  /*0810*/  ISETP.GE.U32.AND P0, PT, R2, 0x7fffffae, PT ;  /* 0x7fffffae0200780c */ /* 0x000fe40003f06070 */
[C---:B------:R-:W-:Y:S01]  /*0820*/  IADD3 R2, R49.reuse, -0x18, RZ ;  /* 0xffffffe831027810 */ /* 0x040fe20007ffe0ff */
[----:B------:R-:W-:Y:S01]  /*0830*/  IMAD.MOV.U32 R46, RZ, RZ, R0 ;  /* 0x000000ffff2e7224 */ /* 0x000fe200078e0000 */
[----:B------:R-:W-:Y:S02]  /*0840*/  IADD3 R0, R49, -0x11, RZ ;  /* 0xffffffef31007810 */ /* 0x000fe40007ffe0ff */
[----:B------:R-:W-:Y:S01]  /*0850*/  SEL R35, RZ, 0x1fffe, P0 ;  /* 0x0001fffeff237807 */ /* 0x000fe20000000000 */
[----:B------:R-:W-:Y:S01]  /*0860*/  @!P2 IMAD.MOV R46, RZ, RZ, -R46 ;  /* 0x000000ffff2ea224 */ /* 0x000fe200078e0a2e */
[----:B------:R-:W-:Y:S02]  /*0870*/  ISETP.GE.U32.AND P2, PT, R3, 0x7fffffaf, PT ;  /* 0x7fffffaf0300780c */ /* 0x000fe40003f46070 */
[----:B------:R-:W-:Y:S01]  /*0880*/  ISETP.GE.U32.AND P6, PT, R0, 0x7fffffb0, PT ;  /* 0x7fffffb00000780c */ /* 0x000fe20003fc6070 */
[----:B------:R-:W-:Y:S01]  /*0890*/  IMAD.IADD R35, R14, 0x1, R35 ;  /* 0x000000010e237824 */ /* 0x000fe200078e0223 */
[----:B------:R-:W-:-:S02]  /*08a0*/  IADD3 R0, R49, -0x17, RZ ;  /* 0xffffffe931007810 */ /* 0x000fc40007ffe0ff */
[----:B------:R-:W-:Y:S02]  /*08b0*/  ISETP.GE.U32.AND P0, PT, R2, 0x7fffffa9, PT ;  /* 0x7fffffa90200780c */ /* 0x000fe40003f06070 */
[C---:B------:R-:W-:Y:S02]  /*08c0*/  IADD3 R2, R49.reuse, -0x16, RZ ;  /* 0xffffffea31027810 */ /* 0x040fe40007ffe0ff */
[----:B------:R-:W-:Y:S02]  /*08d0*/  SEL R32, RZ, 0x4, P2 ;  /* 0x00000004ff207807 */ /* 0x000fe40001000000 */
[----:B------:R-:W-:Y:S02]  /*08e0*/  ISETP.GE.U32.AND P2, PT, R0, 0x7fffffaa, PT ;  /* 0x7fffffaa0000780c */ /* 0x000fe40003f46070 */
[----:B------:R-:W-:Y:S02]  /*08f0*/  IADD3 R0, R49, -0x15, RZ ;  /* 0xffffffeb31007810 */ /* 0x000fe40007ffe0ff */
[----:B------:R-:W-:-:S02]  /*0900*/  SEL R33, RZ, 0x7fff8, P6 ;  /* 0x0007fff8ff217807 */ /* 0x000fc40003000000 */
[----:B------:R-:W-:Y:S02]  /*0910*/  ISETP.GE.U32.AND P6, PT, R2, 0x7fffffab, PT ;  /* 0x7fffffab0200780c */ /* 0x000fe40003fc6070 */
[C---:B------:R-:W-:Y:S02]  /*0920*/  IADD3 R2, R49.reuse, -0x1c, RZ ;  /* 0xffffffe431027810 */ /* 0x040fe40007ffe0ff */
[----:B------:R-:W-:Y:S02]  /*0930*/  SEL R36, RZ, 0x1, P0 ;  /* 0x00000001ff247807 */ /* 0x000fe40000000000 */
[----:B------:R-:W-:Y:S02]  /*0940*/  ISETP.GE.U32.AND P0, PT, R0, 0x7fffffac, PT ;  /* 0x7fffffac0000780c */ /* 0x000fe40003f06070 */
[----:B------:R-:W-:Y:S02]  /*0950*/  IADD3 R0, R49, -0x1b, RZ ;  /* 0xffffffe531007810 */ /* 0x000fe40007ffe0ff */
[----:B------:R-:W-:-:S02]  /*0960*/  SEL R39, RZ, 0x1fffe, P2 ;  /* 0x0001fffeff277807 */ /* 0x000fc40001000000 */
[----:B------:R-:W-:Y:S02]  /*0970*/  ISETP.GE.U32.AND P2, PT, R2, 0x7fffffa5, PT ;  /* 0x7fffffa50200780c */ /* 0x000fe40003f46070 */
[C---:B------:R-:W-:Y:S01]  /*0980*/  IADD3 R3, R49.reuse, -0x1a, RZ ;  /* 0xffffffe631037810 */ /* 0x040fe20007ffe0ff */
[----:B------:R-:W-:Y:S01]  /*0990*/  IMAD.IADD R36, R36, 0x1, R39 ;  /* 0x0000000124247824 */ /* 0x000fe200078e0227 */
[----:B------:R-:W-:Y:S02]  /*09a0*/  IADD3 R2, R49, -0x19, RZ ;  /* 0xffffffe731027810 */ /* 0x000fe40007ffe0ff */
[----:B------:R-:W-:Y:S02]  /*09b0*/  SEL R34, RZ, 0x4, P6 ;  /* 0x00000004ff227807 */ /* 0x000fe40003000000 */
[----:B------:R-:W-:Y:S02]  /*09c0*/  ISETP.GE.U32.AND P6, PT, R0, 0x7fffffa6, PT ;  /* 0x7fffffa60000780c */ /* 0x000fe40003fc6070 */
[----:B------:R-:W-:-:S02]  /*09d0*/  SEL R37, RZ, 0x7fff8, P0 ;  /* 0x0007fff8ff257807 */ /* 0x000fc40000000000 */
[----:B------:R-:W-:Y:S02]  /*09e0*/  IADD3 R0, R49, -0x1f, RZ ;  /* 0xffffffe131007810 */ /* 0x000fe40007ffe0ff */
[----:B------:R-:W-:Y:S02]  /*09f0*/  SEL R40, RZ, 0x1, P2 ;  /* 0x00000001ff287807 */ /* 0x000fe40001000000 */
[----:B------:R-:W-:Y:S02]  /*0a00*/  ISETP.GE.U32.AND P0, PT, R3, 0x7fffffa7, PT ;  /* 0x7fffffa70300780c */ /* 0x000fe40003f06070 */
[----:B------:R-:W-:Y:S02]  /*0a10*/  ISETP.GE.U32.AND P2, PT, R2, 0x7fffffa8, PT ;  /* 0x7fffffa80200780c */ /* 0x000fe40003f46070 */
[C---:B------:R-:W-:Y:S02]  /*0a20*/  IADD3 R2, R49.reuse, -0x20, RZ ;  /* 0xffffffe031027810 */ /* 0x040fe40007ffe0ff */
[----:B------:R-:W-:-:S02]  /*0a30*/  IADD3 R3, R49, -0x1e, RZ ;  /* 0xffffffe231037810 */ /* 0x000fc40007ffe0ff */
[----:B------:R-:W-:Y:S02]  /*0a40*/  SEL R43, RZ, 0x1fffe, P6 ;  /* 0x0001fffeff2b7807 */ /* 0x000fe40003000000 */
[----:B------:R-:W-:Y:S02]  /*0a50*/  ISETP.GE.U32.AND P6, PT, R0, 0x7fffffa2, PT ;  /* 0x7fffffa20000780c */ /* 0x000fe40003fc6070 */
[----:B------:R-:W-:Y:S01]  /*0a60*/  SEL R38, RZ, 0x4, P0 ;  /* 0x00000004ff267807 */ /* 0x000fe20000000000 */
[----:B------:R-:W-:Y:S01]  /*0a70*/  IMAD.IADD R40, R40, 0x1, R43 ;  /* 0x0000000128287824 */ /* 0x000fe200078e022b */
[----:B------:R-:W-:Y:S02]  /*0a80*/  IADD3 R0, R49, -0x1d, RZ ;  /* 0xffffffe331007810 */ /* 0x000fe40007ffe0ff */
[----:B------:R-:W-:Y:S02]  /*0a90*/  SEL R41, RZ, 0x7fff8, P2 ;  /* 0x0007fff8ff297807 */ /* 0x000fe40001000000 */
[----:B------:R-:W-:-:S02]  /*0aa0*/  ISETP.GE.U32.AND P0, PT, R2, 0x7fffffa1, PT ;  /* 0x7fffffa10200780c */ /* 0x000fc40003f06070 */
        /* <DEDUP_REMOVED lines=13> */
[----:B------:R-:W-:Y:S02]  /*0b80*/  IADD3 R3, R49, -0x38, RZ ;  /* 0xffffffc831037810 */ /* 0x000fe40007ffe0ff */
[----:B------:R-:W-:Y:S02]  /*0b90*/  SEL R5, RZ, 0x1fffe, P6 ;  /* 0x0001fffeff057807 */ /* 0x000fe40003000000 */
[----:B------:R-:W-:Y:S02]  /*0ba0*/  ISETP.GE.U32.AND P6, PT, R0, 0x7fffff90, PT ;  /* 0x7fffff900000780c */ /* 0x000fe40003fc6070 */
[----:B------:R-:W-:Y:S01]  /*0bb0*/  SEL R0, RZ, 0x4, P2 ;  /* 0x00000004ff007807 */ /* 0x000fe20001000000 */
[----:B------:R-:W-:Y:S01]  /*0bc0*/  IMAD.IADD R2, R2, 0x1, R5 ;  /* 0x0000000102027824 */ /* 0x000fe200078e0205 */
[----:B------:R-:W-:-:S02]  /*0bd0*/  ISETP.GE.U32.AND P2, PT, R3, 0x7fffff89, PT ;  /* 0x7fffff890300780c */ /* 0x000fc40003f46070 */
[----:B------:R-:W-:Y:S02]  /*0be0*/  SEL R3, RZ, 0x7fff8, P6 ;  /* 0x0007fff8ff037807 */ /* 0x000fe40003000000 */
[----:B------:R-:W-:Y:S02]  /*0bf0*/  ISETP.GE.U32.AND P6, PT, R4, 0x7fffff8a, PT ;  /* 0x7fffff8a0400780c */ /* 0x000fe40003fc6070 */
[----:B------:R-:W-:Y:S02]  /*0c00*/  IADD3 R4, R49, -0x35, RZ ;  /* 0xffffffcb31047810 */ /* 0x000fe40007ffe0ff */
[----:B------:R-:W-:Y:S02]  /*0c10*/  SEL R6, RZ, 0x1, P2 ;  /* 0x00000001ff067807 */ /* 0x000fe40001000000 */
[----:B------:R-:W-:Y:S02]  /*0c20*/  ISETP.GE.U32.AND P2, PT, R7, 0x7fffff8b, PT ;  /* 0x7fffff8b0700780c */ /* 0x000fe40003f46070 */
[----:B------:R-:W-:-:S02]  /*0c30*/  IADD3 R7, R49, -0x3c, RZ ;  /* 0xffffffc431077810 */ /* 0x000fc40007ffe0ff */
[----:B------:R-:W-:Y:S02]  /*0c40*/  SEL R9, RZ, 0x1fffe, P6 ;  /* 0x0001fffeff097807 */ /* 0x000fe40003000000 */
[----:B------:R-:W-:Y:S02]  /*0c50*/  ISETP.GE.U32.AND P6, PT, R4, 0x7fffff8c, PT ;  /* 0x7fffff8c0400780c */ /* 0x000fe40003fc6070 */
[----:B------:R-:W-:Y:S01]  /*0c60*/  SEL R4, RZ, 0x4, P2 ;  /* 0x00000004ff047807 */ /* 0x000fe20001000000 */
[----:B------:R-:W-:Y:S01]  /*0c70*/  IMAD.IADD R6, R6, 0x1, R9 ;  /* 0x0000000106067824 */ /* 0x000fe200078e0209 */
[----:B------:R-:W-:Y:S02]  /*0c80*/  ISETP.GE.U32.AND P2, PT, R7, 0x7fffff85, PT ;  /* 0x7fffff850700780c */ /* 0x000fe40003f46070 */
[----:B------:R-:W-:Y:S02]  /*0c90*/  SEL R7, RZ, 0x7fff8, P6 ;  /* 0x0007fff8ff077807 */ /* 0x000fe40003000000 */
[----:B------:R-:W-:-:S02]  /*0ca0*/  ISETP.GE.U32.AND P6, PT, R8, 0x7fffff86, PT ;  /* 0x7fffff860800780c */ /* 0x000fc40003fc6070 */
[----:B------:R-:W-:Y:S02]  /*0cb0*/  IADD3 R8, R49, -0x39, RZ ;  /* 0xffffffc731087810 */ /* 0x000fe40007ffe0ff */
[----:B------:R-:W-:Y:S02]  /*0cc0*/  SEL R10, RZ, 0x1, P2 ;  /* 0x00000001ff0a7807 */ /* 0x000fe40001000000 */
[----:B------:R-:W-:Y:S02]  /*0cd0*/  ISETP.GE.U32.AND P2, PT, R11, 0x7fffff87, PT ;  /* 0x7fffff870b00780c */ /* 0x000fe40003f46070 */
[----:B------:R-:W-:Y:S02]  /*0ce0*/  IADD3 R11, R49, -0x3f, RZ ;  /* 0xffffffc1310b7810 */ /* 0x000fe40007ffe0ff */
[----:B------:R-:W-:Y:S02]  /*0cf0*/  SEL R13, RZ, 0x1fffe, P6 ;  /* 0x0001fffeff0d7807 */ /* 0x000fe40003000000 */
[----:B------:R-:W-:-:S02]  /*0d00*/  ISETP.GE.U32.AND P6, PT, R8, 0x7fffff88, PT ;  /* 0x7fffff880800780c */ /* 0x000fc40003fc6070 */
[----:B------:R-:W-:Y:S01]  /*0d10*/  SEL R8, RZ, 0x4, P2 ;  /* 0x00000004ff087807 */ /* 0x000fe20001000000 */
[----:B------:R-:W-:Y:S01]  /*0d20*/  IMAD.IADD R10, R10, 0x1, R13 ;  /* 0x000000010a0a7824 */ /* 0x000fe200078e020d */
[----:B------:R-:W-:Y:S02]  /*0d30*/  ISETP.GE.U32.AND P2, PT, R11, 0x7fffff82, PT ;  /* 0x7fffff820b00780c */ /* 0x000fe40003f46070 */
[----:B------:R-:W-:Y:S02]  /*0d40*/  SEL R11, RZ, 0x7fff8, P6 ;  /* 0x0007fff8ff0b7807 */ /* 0x000fe40003000000 */
[----:B------:R-:W-:Y:S02]  /*0d50*/  ISETP.GE.U32.AND P6, PT, R15, 0x7fffff83, PT ;  /* 0x7fffff830f00780c */ /* 0x000fe40003fc6070 */
[----:B------:R-:W-:Y:S02]  /*0d60*/  IADD3 R15, R49, -0x24, RZ ;  /* 0xffffffdc310f7810 */ /* 0x000fe40007ffe0ff */
[----:B------:R-:W-:-:S02]  /*0d70*/  SEL R17, RZ, 0x1fffe, P2 ;  /* 0x0001fffeff117807 */ /* 0x000fc40001000000 */
[----:B------:R-:W-:Y:S02]  /*0d80*/  ISETP.GE.U32.AND P2, PT, R12, 0x7fffff84, PT ;  /* 0x7fffff840c00780c */ /* 0x000fe40003f46070 */
[----:B------:R-:W-:Y:S02]  /*0d90*/  SEL R12, RZ, 0x4, P6 ;  /* 0x00000004ff0c7807 */ /* 0x000fe40003000000 */
[----:B------:R-:W-:Y:S02]  /*0da0*/  ISETP.GE.U32.AND P6, PT, R15, 0x7fffff9d, PT ;  /* 0x7fffff9d0f00780c */ /* 0x000fe40003fc6070 */
[----:B------:R-:W-:Y:S02]  /*0db0*/  SEL R15, RZ, 0x7fff8, P2 ;  /* 0x0007fff8ff0f7807 */ /* 0x000fe40001000000 */
[----:B------:R-:W-:Y:S02]  /*0dc0*/  ISETP.GE.U32.AND P2, PT, R16, 0x7fffff9e, PT ;  /* 0x7fffff9e1000780c */ /* 0x000fe40003f46070 */
[----:B------:R-:W-:-:S02]  /*0dd0*/  IADD3 R16, R49, -0x21, RZ ;  /* 0xffffffdf31107810 */ /* 0x000fc40007ffe0ff */
[----:B------:R-:W-:Y:S02]  /*0de0*/  SEL R18, RZ, 0x1, P6 ;  /* 0x00000001ff127807 */ /* 0x000fe40003000000 */
        /* <DEDUP_REMOVED lines=36> */
[----:B------:R-:W-:Y:S01]  /*1030*/  SEL R28, RZ, 0x4, P6 ;  /* 0x00000004ff1c7807 */ /* 0x000fe20003000000 */
[----:B------:R-:W-:Y:S01]  /*1040*/  IMAD.IADD R30, R30, 0x1, R31 ;  /* 0x000000011e1e7824 */ /* 0x000fe200078e021f */
[----:B------:R-:W-:Y:S02]  /*1050*/  SEL R14, RZ, 0x1, P2 ;  /* 0x00000001ff0e7807 */ /* 0x000fe40001000000 */
[----:B------:R-:W-:-:S02]  /*1060*/  ISETP.GE.U32.AND P6, PT, R44, 0x7fffff94, PT ;  /* 0x7fffff942c00780c */ /* 0x000fc40003fc6070 */
[----:B------:R-:W-:Y:S01]  /*1070*/  LOP3.LUT R2, R2, 0x3, RZ, 0xc0, !PT ;  /* 0x0000000302027812 */ /* 0x000fe200078ec0ff */
[----:B------:R-:W-:Y:S01]  /*1080*/  IMAD.IADD R14, R14, 0x1, R17 ;  /* 0x000000010e0e7824 */ /* 0x000fe200078e0211 */
[----:B------:R-:W-:Y:S02]  /*1090*/  LOP3.LUT R10, R10, 0x3, RZ, 0xc0, !PT ;  /* 0x000000030a0a7812 */ /* 0x000fe400078ec0ff */
[----:B------:R-:W-:Y:S02]  /*10a0*/  LOP3.LUT R6, R6, 0x3, RZ, 0xc0, !PT ;  /* 0x0000000306067812 */ /* 0x000fe400078ec0ff */
[----:B------:R-:W-:Y:S02]  /*10b0*/  LOP3.LUT R14, R14, 0x3, RZ, 0xc0, !PT ;  /* 0x000000030e0e7812 */ /* 0x000fe400078ec0ff */
[----:B------:R-:W-:Y:S02]  /*10c0*/  SEL R5, RZ, 0x7fff8, P6 ;  /* 0x0007fff8ff057807 */ /* 0x000fe40003000000 */
[----:B------:R-:W-:-:S02]  /*10d0*/  IADD3 R12, R14, R15, R12 ;  /* 0x0000000f0e0c7210 */ /* 0x000fc40007ffe00c */
[----:B------:R-:W-:Y:S02]  /*10e0*/  SEL R44, RZ, 0x1, P0 ;  /* 0x00000001ff2c7807 */ /* 0x000fe40000000000 */
[----:B------:R-:W-:Y:S02]  /*10f0*/  IADD3 R0, R2, R3, R0 ;  /* 0x0000000302007210 */ /* 0x000fe40007ffe000 */
[----:B------:R-:W-:Y:S01]  /*1100*/  ISETP.NE.AND P6, PT, RZ, c[0x0][0x178], PT ;  /* 0x00005e00ff007a0c */ /* 0x000fe20003fc5270 */
[----:B------:R-:W-:Y:S01]  /*1110*/  IMAD.IADD R44, R44, 0x1, R47 ;  /* 0x000000012c2c7824 */ /* 0x000fe200078e022f */
[----:B------:R-:W-:Y:S02]  /*1120*/  IADD3 R8, R10, R11, R8 ;  /* 0x0000000b0a087210 */ /* 0x000fe40007ffe008 */
[----:B------:R-:W-:Y:S02]  /*1130*/  LOP3.LUT R3, R12, 0xf, RZ, 0xc0, !PT ;  /* 0x0000000f0c037812 */ /* 0x000fe400078ec0ff */
[----:B------:R-:W-:Y:S01]  /*1140*/  IADD3 R4, R6, R7, R4 ;  /* 0x0000000706047210 */ /* 0x000fe20007ffe004 */
[----:B------:R-:W-:Y:S01]  /*1150*/  IMAD R6, R126, 0x30, RZ ;  /* 0x000000307e067824 */ /* 0x000fe200078e02ff */
[----:B------:R-:W-:Y:S01]  /*1160*/  LOP3.LUT R22, R22, 0x3, RZ, 0xc0, !PT ;  /* 0x0000000316167812 */ /* 0x000fe200078ec0ff */
[----:B------:R-:W-:Y:S01]  /*1170*/  IMAD R8, R8, 0x10, R3 ;  /* 0x0000001008087824 */ /* 0x000fe200078e0203 */
[----:B------:R-:W-:Y:S01]  /*1180*/  LOP3.LUT R30, R30, 0x3, RZ, 0xc0, !PT ;  /* 0x000000031e1e7812 */ /* 0x000fe200078ec0ff */
[----:B------:R-:W-:Y:S01]  /*1190*/  IMAD.SHL.U32 R3, R4, 0x100, RZ ;  /* 0x0000010004037824 */ /* 0x000fe200078e00ff */
[----:B------:R-:W-:Y:S01]  /*11a0*/  IADD3 R20, R22, R23, R20 ;  /* 0x0000001716147210 */ /* 0x000fe20007ffe014 */
[----:B------:R-:W-:Y:S01]  /*11b0*/  IMAD.SHL.U32 R4, R126, 0x8, RZ ;  /* 0x000000087e047824 */ /* 0x000fe200078e00ff */
[----:B------:R-:W-:-:S02]  /*11c0*/  LOP3.LUT R26, R26, 0x3, RZ, 0xc0, !PT ;  /* 0x000000031a1a7812 */ /* 0x000fc400078ec0ff */
[----:B------:R-:W-:Y:S01]  /*11d0*/  IADD3 R5, R30, R5, R28 ;  /* 0x000000051e057210 */ /* 0x000fe20007ffe01c */
[----:B------:R-:W-:Y:S01]  /*11e0*/  IMAD.SHL.U32 R20, R20, 0x100, RZ ;  /* 0x0000010014147824 */ /* 0x000fe200078e00ff */
[----:B------:R-:W-:Y:S02]  /*11f0*/  LOP3.LUT R44, R44, 0x3, RZ, 0xc0, !PT ;  /* 0x000000032c2c7812 */ /* 0x000fe400078ec0ff */
[----:B------:R-:W-:Y:S02]  /*1200*/  IADD3 R24, R26, R27, R24 ;  /* 0x0000001b1a187210 */ /* 0x000fe40007ffe018 */
[----:B------:R-:W-:Y:S02]  /*1210*/  LOP3.LUT R5, R5, 0xf, RZ, 0xc0, !PT ;  /* 0x0000000f05057812 */ /* 0x000fe400078ec0ff */
[----:B------:R-:W-:Y:S02]  /*1220*/  LOP3.LUT R3, R3, 0xf00, RZ, 0xe2, !PT ;  /* 0x00000f0003037812 */ /* 0x000fe400078ee2ff */
[----:B------:R-:W-:Y:S01]  /*1230*/  LOP3.LUT R18, R18, 0x3, RZ, 0xc0, !PT ;  /* 0x0000000312127812 */ /* 0x000fe200078ec0ff */
[----:B------:R-:W-:Y:S01]  /*1240*/  IMAD R24, R24, 0x10, R5 ;  /* 0x0000001018187824 */ /* 0x000fe200078e0205 */
[----:B------:R-:W-:Y:S01]  /*1250*/  @!P6 LOP3.LUT R46, RZ, c[0x0][0x178], RZ, 0x33, !PT ;  /* 0x00005e00ff2eea12 */ /* 0x000fe200078e33ff */
[----:B------:R-:W-:Y:S01]  /*1260*/  IMAD R3, R0, 0x1000, R3 ;  /* 0x0000100000037824 */ /* 0x000fe200078e0203 */
[----:B------:R-:W-:-:S02]  /*1270*/  LOP3.LUT R40, R40, 0x3, RZ, 0xc0, !PT ;  /* 0x0000000328287812 */ /* 0x000fc400078ec0ff */
[----:B------:R-:W-:Y:S01]  /*1280*/  IADD3 R42, R44, R45, R42 ;  /* 0x0000002d2c2a7210 */ /* 0x000fe20007ffe02a */
[----:B------:R-:W-:Y:S01]  /*1290*/  IMAD R0, R46, c[0x0][0x184], RZ ;  /* 0x000061002e007a24 */ /* 0x000fe200078e02ff */
[----:B------:R-:W-:Y:S02]  /*12a0*/  LOP3.LUT R36, R36, 0x3, RZ, 0xc0, !PT ;  /* 0x0000000324247812 */ /* 0x000fe400078ec0ff */
[----:B------:R-:W-:Y:S02]  /*12b0*/  IADD3 R16, R18, R19, R16 ;  /* 0x0000001312107210 */ /* 0x000fe40007ffe010 */
[----:B------:R-:W-:Y:S02]  /*12c0*/  LOP3.LUT R5, R20, 0xf00, RZ, 0xe2, !PT ;  /* 0x00000f0014057812 */ /* 0x000fe400078ee2ff */
[----:B------:R-:W-:Y:S02]  /*12d0*/  IADD3 R38, R40, R41, R38 ;  /* 0x0000002928267210 */ /* 0x000fe40007ffe026 */
[----:B------:R-:W-:Y:S01]  /*12e0*/  LOP3.LUT R7, R42, 0xf, RZ, 0xc0, !PT ;  /* 0x0000000f2a077812 */ /* 0x000fe200078ec0ff */
[----:B------:R-:W-:Y:S01]  /*12f0*/  IMAD R5, R16, 0x1000, R5 ;  /* 0x0000100010057824 */ /* 0x000fe200078e0205 */
[----:B------:R-:W-:-:S02]  /*1300*/  IADD3 R34, R36, R37, R34 ;  /* 0x0000002524227210 */ /* 0x000fc40007ffe022 */
[----:B------:R-:W-:Y:S01]  /*1310*/  LOP3.LUT R8, R8, 0xff, RZ, 0xc0, !PT ;  /* 0x000000ff08087812 */ /* 0x000fe200078ec0ff */
[----:B------:R-:W-:Y:S01]  /*1320*/  IMAD R38, R38, 0x10, R7 ;  /* 0x0000001026267824 */ /* 0x000fe200078e0207 */
[----:B------:R-:W-:Y:S01]  /*1330*/  LOP3.LUT R24, R24, 0xff, RZ, 0xc0, !PT ;  /* 0x000000ff18187812 */ /* 0x000fe200078ec0ff */
[----:B------:R-:W-:Y:S01]  /*1340*/  IMAD.SHL.U32 R7, R34, 0x100, RZ ;  /* 0x0000010022077824 */ /* 0x000fe200078e00ff */
[C---:B------:R-:W-:Y:S01]  /*1350*/  LEA R139, P6, R0.reuse, c[0x0][0x160], 0x2 ;  /* 0x00005800008b7a11 */ /* 0x040fe200078c10ff */
[----:B------:R-:W-:Y:S01]  /*1360*/  IMAD.IADD R3, R3, 0x1, R8 ;  /* 0x0000000103037824 */ /* 0x000fe200078e0208 */
[----:B------:R-:W-:Y:S01]  /*1370*/  LOP3.LUT R35, R35, 0x3, RZ, 0xc0, !PT ;  /* 0x0000000323237812 */ /* 0x000fe200078ec0ff */
[----:B------:R-:W-:Y:S01]  /*1380*/  IMAD.IADD R24, R5, 0x1, R24 ;  /* 0x0000000105187824 */ /* 0x000fe200078e0218 */
[----:B------:R-:W-:Y:S01]  /*1390*/  LEA.HI.X.SX32 R138, R0, c[0x0][0x164], 0x2, P6 ;  /* 0x00005900008a7a11 */ /* 0x000fe200030f16ff */
[C---:B------:R-:W-:Y:S01]  /*13a0*/  IMAD.SHL.U32 R8, R126.reuse, 0x4, RZ ;  /* 0x000000047e087824 */ /* 0x040fe200078e00ff */
[----:B------:R-:W-:Y:S01]  /*13b0*/  IADD3 R32, R35, R33, R32 ;  /* 0x0000002123207210 */ /* 0x000fe20007ffe020 */
[----:B------:R-:W-:Y:S01]  /*13c0*/  IMAD.MOV.U32 R2, RZ, RZ, R139 ;  /* 0x000000ffff027224 */ /* 0x000fe200078e008b */
[----:B------:R-:W-:Y:S01]  /*13d0*/  LOP3.LUT R7, R7, 0xf00, RZ, 0xe2, !PT ;  /* 0x00000f0007077812 */ /* 0x000fe200078ee2ff */
[C---:B------:R-:W-:Y:S01]  /*13e0*/  IMAD R0, R126.reuse, 0xc, RZ ;  /* 0x0000000c7e007824 */ /* 0x040fe200078e02ff */
[----:B------:R-:W-:Y:S01]  /*13f0*/  PRMT R120, R3, 0x5410, R24 ;  /* 0x0000541003787816 */ /* 0x000fe20000000018 */
[----:B------:R-:W-:Y:S01]  /*1400*/  IMAD.MOV.U32 R3, RZ, RZ, R138 ;  /* 0x000000ffff037224 */ /* 0x000fe200078e008a */
[----:B------:R-:W-:Y:S01]  /*1410*/  LEA R13, P6, R126, R139, 0x4 ;  /* 0x0000008b7e0d7211 */ /* 0x000fe200078c20ff */
[----:B------:R-:W-:Y:S01]  /*1420*/  IMAD R7, R32, 0x1000, R7 ;  /* 0x0000100020077824 */ /* 0x000fe200078e0207 */
[----:B------:R-:W-:Y:S01]  /*1430*/  LOP3.LUT R38, R38, 0xff, RZ, 0xc0, !PT ;  /* 0x000000ff26267812 */ /* 0x000fe200078ec0ff */
[----:B------:R-:W-:Y:S01]  /*1440*/  STL [R1+0x37c], R139 ;  /* 0x00037c8b01007387 */ /* 0x000fe20000100800 */
[----:B------:R-:W-:-:S02]  /*1450*/  LEA.HI.X.SX32 R15, R8, R138, 0x2, P6 ;  /* 0x0000008a080f7211 */ /* 0x000fc400030f16ff */
[-C--:B------:R-:W-:Y:S01]  /*1460*/  IADD3 R9, P6, R6, R139.reuse, RZ ;  /* 0x0000008b06097210 */ /* 0x080fe20007fde0ff */
[----:B------:R1:W-:Y:S01]  /*1470*/  LDGSTS.E [R48+0x10000], [R2.64], !P5 ;  /* 0x1000000002307fae */ /* 0x0003e2000e921846 */
[----:B------:R-:W-:Y:S01]  /*1480*/  IMAD.IADD R7, R7, 0x1, R38 ;  /* 0x0000000107077824 */ /* 0x000fe200078e0226 */
[----:B------:R-:W-:Y:S02]  /*1490*/  LEA R11, P5, R126, R139, 0x5 ;  /* 0x0000008b7e0b7211 */ /* 0x000fe400078a28ff */
[----:B------:R-:W-:Y:S01]  /*14a0*/  STL [R1+0x378], R138 ;  /* 0x0003788a01007387 */ /* 0x000fe20000100800 */
[-C--:B------:R-:W-:Y:S02]  /*14b0*/  LEA.HI.X.SX32 R10, R0, R138.reuse, 0x2, P6 ;  /* 0x0000008a000a7211 */ /* 0x080fe400030f16ff */
[----:B------:R-:W-:Y:S01]  /*14c0*/  LEA.HI.X.SX32 R12, R4, R138, 0x2, P5 ;  /* 0x0000008a040c7211 */ /* 0x000fe200028f16ff */
[----:B------:R2:W-:Y:S01]  /*14d0*/  STL [R1+0x3a0], R13 ;  /* 0x0003a00d01007387 */ /* 0x0005e20000100800 */
[----:B------:R-:W-:Y:S01]  /*14e0*/  LOP3.LUT R14, R7, 0xffff, RZ, 0xc0, !PT ;  /* 0x0000ffff070e7812 */ /* 0x000fe200078ec0ff */
[----:B-1----:R-:W-:-:S03]  /*14f0*/  IMAD.MOV.U32 R2, RZ, RZ, R13 ;  /* 0x000000ffff027224 */ /* 0x002fc600078e000d */
[--C-:B------:R-:W-:Y:S01]  /*1500*/  SHF.R.U32.HI R4, RZ, 0xb, R14.reuse ;  /* 0x0000000bff047819 */ /* 0x100fe2000001160e */
[----:B------:R-:W-:Y:S01]  /*1510*/  IMAD.MOV.U32 R3, RZ, RZ, R15 ;  /* 0x000000ffff037224 */ /* 0x000fe200078e000f */
[----:B------:R-:W-:Y:S01]  /*1520*/  STL [R1+0x3c8], R11 ;  /* 0x0003c80b01007387 */ /* 0x000fe20000100800 */
[--C-:B------:R-:W-:Y:S02]  /*1530*/  SHF.R.U32.HI R5, RZ, 0xf, R14.reuse ;  /* 0x0000000fff057819 */ /* 0x100fe4000001160e */
[--C-:B------:R-:W-:Y:S01]  /*1540*/  SHF.R.U32.HI R7, RZ, 0x7, R14.reuse ;  /* 0x00000007ff077819 */ /* 0x100fe2000001160e */
[----:B------:R1:W-:Y:S01]  /*1550*/  LDGSTS.E [R48+0x10800], [R2.64], !P1 ;  /* 0x1080000002307fae */ /* 0x0003e2000c921846 */
[----:B------:R-:W-:Y:S01]  /*1560*/  LOP3.LUT P1, RZ, R4, 0x1, RZ, 0xc0, !PT ;  /* 0x0000000104ff7812 */ /* 0x000fe2000782c0ff */
[----:B------:R-:W-:Y:S01]  /*1570*/  IMAD.SHL.U32 R4, R126, 0x10, RZ ;  /* 0x000000107e047824 */ /* 0x000fe200078e00ff */
[----:B------:R-:W-:Y:S01]  /*1580*/  LOP3.LUT P5, RZ, R5, 0x1, RZ, 0xc0, !PT ;  /* 0x0000000105ff7812 */ /* 0x000fe200078ac0ff */
[----:B------:R3:W-:Y:S01]  /*1590*/  STL [R1+0x39c], R15 ;  /* 0x00039c0f01007387 */ /* 0x0007e20000100800 */
[----:B------:R-:W-:-:S03]  /*15a0*/  SHF.R.U32.HI R5, RZ, 0x3, R14 ;  /* 0x00000003ff057819 */ /* 0x000fc6000001160e */
[----:B------:R-:W-:Y:S01]  /*15b0*/  STL [R1+0x3e8], R9 ;  /* 0x0003e80901007387 */ /* 0x000fe20000100800 */
[----:B-1----:R-:W-:-:S03]  /*15c0*/  IMAD.MOV.U32 R2, RZ, RZ, R11 ;  /* 0x000000ffff027224 */ /* 0x002fc600078e000b */
[----:B------:R-:W-:Y:S01]  /*15d0*/  STL [R1+0x3c4], R12 ;  /* 0x0003c40c01007387 */ /* 0x000fe20000100800 */
[----:B------:R-:W-:-:S03]  /*15e0*/  IMAD.MOV.U32 R3, RZ, RZ, R12 ;  /* 0x000000ffff037224 */ /* 0x000fc600078e000c */
[----:B------:R1:W-:Y:S04]  /*15f0*/  STL [R1+0x3e4], R10 ;  /* 0x0003e40a01007387 */ /* 0x0003e80000100800 */
[----:B------:R4:W-:Y:S01]  /*1600*/  LDGSTS.E [R48+0x11000], [R2.64], !P3 ;  /* 0x1100000002307fae */ /* 0x0009e2000d921846 */
[----:B--2---:R-:W-:-:S04]  /*1610*/  LEA R13, P3, R126, R139, 0x6 ;  /* 0x0000008b7e0d7211 */ /* 0x004fc800078630ff */
[----:B---3--:R-:W-:Y:S01]  /*1620*/  LEA.HI.X.SX32 R15, R4, R138, 0x2, P3 ;  /* 0x0000008a040f7211 */ /* 0x008fe200018f16ff */
[----:B------:R-:W-:Y:S01]  /*1630*/  IMAD.MOV.U32 R4, RZ, RZ, R13 ;  /* 0x000000ffff047224 */ /* 0x000fe200078e000d */
[----:B------:R-:W-:Y:S01]  /*1640*/  LOP3.LUT P3, RZ, R5, 0x1, RZ, 0xc0, !PT ;  /* 0x0000000105ff7812 */ /* 0x000fe2000786c0ff */
[----:B------:R-:W-:Y:S02]  /*1650*/  STL [R1+0x408], R13 ;  /* 0x0004080d01007387 */ /* 0x000fe40000100800 */
[----:B------:R-:W-:Y:S02]  /*1660*/  IMAD.MOV.U32 R5, RZ, RZ, R15 ;  /* 0x000000ffff057224 */ /* 0x000fe400078e000f */
[----:B----4-:R-:W-:Y:S02]  /*1670*/  IMAD.MOV.U32 R3, RZ, RZ, R10 ;  /* 0x000000ffff037224 */ /* 0x010fe400078e000a */
[----:B-1----:R-:W-:Y:S02]  /*1680*/  IMAD R10, R126, 0x50, RZ ;  /* 0x000000507e0a7824 */ /* 0x002fe400078e02ff */
[----:B------:R-:W-:-:S02]  /*1690*/  IMAD.MOV.U32 R2, RZ, RZ, R9 ;  /* 0x000000ffff027224 */ /* 0x000fc400078e0009 */
[----:B------:R-:W-:Y:S01]  /*16a0*/  IMAD R9, R126, 0x14, RZ ;  /* 0x000000147e097824 */ /* 0x000fe200078e02ff */
[----:B------:R-:W-:Y:S01]  /*16b0*/  IADD3 R11, P6, R10, R139, RZ ;  /* 0x0000008b0a0b7210 */ /* 0x000fe20007fde0ff */
[C---:B------:R-:W-:Y:S01]  /*16c0*/  IMAD R10, R126.reuse, 0x18, RZ ;  /* 0x000000187e0a7824 */ /* 0x040fe200078e02ff */
[----:B------:R1:W-:Y:S01]  /*16d0*/  LDGSTS.E [R48+0x11800], [R2.64], !P4 ;  /* 0x1180000002307fae */ /* 0x0003e2000e121846 */
[----:B------:R-:W-:Y:S01]  /*16e0*/  LOP3.LUT P4, RZ, R7, 0x1, RZ, 0xc0, !PT ;  /* 0x0000000107ff7812 */ /* 0x000fe2000788c0ff */
[----:B------:R-:W-:Y:S01]  /*16f0*/  IMAD R7, R126, 0x70, RZ ;  /* 0x000000707e077824 */ /* 0x000fe200078e02ff */
[----:B------:R-:W-:Y:S01]  /*1700*/  LEA.HI.X.SX32 R12, R9, R138, 0x2, P6 ;  /* 0x0000008a090c7211 */ /* 0x000fe200030f16ff */
[----:B------:R2:W-:Y:S04]  /*1710*/  LDGSTS.E [R48+0x12000], [R4.64], P5 ;  /* 0x1200000004307fae */ /* 0x0005e8000a921846 */
[----:B------:R3:W-:Y:S01]  /*1720*/  STL [R1+0x428], R11 ;  /* 0x0004280b01007387 */ /* 0x0007e20000100800 */
[----:B-1----:R-:W-:-:S03]  /*1730*/  SHF.R.U64 R2, R120, 0x1f, RZ ;  /* 0x0000001f78027819 */ /* 0x002fc600000012ff */
[----:B------:R1:W-:Y:S01]  /*1740*/  STL [R1+0x404], R15 ;  /* 0x0004040f01007387 */ /* 0x0003e20000100800 */
[----:B------:R-:W-:Y:S01]  /*1750*/  IMAD.SHL.U32 R3, R126, 0x20, RZ ;  /* 0x000000207e037824 */ /* 0x000fe200078e00ff */
[----:B------:R-:W-:Y:S01]  /*1760*/  LOP3.LUT P5, RZ, R2, 0x1, RZ, 0xc0, !PT ;  /* 0x0000000102ff7812 */ /* 0x000fe200078ac0ff */
[----:B--2---:R-:W-:Y:S01]  /*1770*/  IMAD.MOV.U32 R4, RZ, RZ, R11 ;  /* 0x000000ffff047224 */ /* 0x004fe200078e000b */
[----:B------:R2:W-:Y:S01]  /*1780*/  STL [R1+0x424], R12 ;  /* 0x0004240c01007387 */ /* 0x0005e20000100800 */
[----:B------:R-:W-:Y:S01]  /*1790*/  IMAD.MOV.U32 R5, RZ, RZ, R12 ;  /* 0x000000ffff057224 */ /* 0x000fe200078e000c */
[----:B---3--:R-:W-:Y:S01]  /*17a0*/  SHF.R.U64 R11, R120, 0x1b, RZ ;  /* 0x0000001b780b7819 */ /* 0x008fe200000012ff */
[----:B------:R-:W-:Y:S01]  /*17b0*/  IMAD R2, R126, 0x60, RZ ;  /* 0x000000607e027824 */ /* 0x000fe200078e02ff */
[----:B-1----:R-:W-:Y:S02]  /*17c0*/  IADD3 R15, P6, R7, R139, RZ ;  /* 0x0000008b070f7210 */ /* 0x002fe40007fde0ff */
[----:B------:R1:W-:Y:S01]  /*17d0*/  LDGSTS.E [R48+0x12800], [R4.64], P1 ;  /* 0x1280000004307fae */ /* 0x0003e20008921846 */
[----:B------:R-:W-:-:S02]  /*17e0*/  SHF.R.U64 R7, R120, 0x17, RZ ;  /* 0x0000001778077819 */ /* 0x000fc400000012ff */
[----:B------:R-:W-:Y:S01]  /*17f0*/  IADD3 R13, P1, R2, R139, RZ ;  /* 0x0000008b020d7210 */ /* 0x000fe20007f3e0ff */
[----:B------:R-:W-:-:S03]  /*1800*/  IMAD R2, R126, 0x1c, RZ ;  /* 0x0000001c7e027824 */ /* 0x000fc600078e02ff */
[-C--:B------:R-:W-:Y:S01]  /*1810*/  LEA.HI.X.SX32 R17, R10, R138.reuse, 0x2, P1 ;  /* 0x0000008a0a117211 */ /* 0x080fe200008f16ff */
[----:B------:R3:W-:Y:S01]  /*1820*/  STL [R1+0x448], R13 ;  /* 0x0004480d01007387 */ /* 0x0007e20000100800 */
[-C--:B------:R-:W-:Y:S02]  /*1830*/  LEA.HI.X.SX32 R16, R2, R138.reuse, 0x2, P6 ;  /* 0x0000008a02107211 */ /* 0x080fe400030f16ff */
[C---:B--2---:R-:W-:Y:S01]  /*1840*/  LEA R12, P1, R126.reuse, R139, 0x7 ;  /* 0x0000008b7e0c7211 */ /* 0x044fe200078238ff */
[----:B-1----:R-:W-:Y:S01]  /*1850*/  IMAD.MOV.U32 R4, RZ, RZ, R13 ;  /* 0x000000ffff047224 */ /* 0x002fe200078e000d */
[----:B------:R-:W-:Y:S01]  /*1860*/  STL [R1+0x468], R15 ;  /* 0x0004680f01007387 */ /* 0x000fe20000100800 */
[----:B------:R-:W-:Y:S01]  /*1870*/  IMAD.MOV.U32 R5, RZ, RZ, R17 ;  /* 0x000000ffff057224 */ /* 0x000fe200078e0011 */
[----:B------:R-:W-:Y:S01]  /*1880*/  LOP3.LUT P6, RZ, R11, 0x1, RZ, 0xc0, !PT ;  /* 0x000000010bff7812 */ /* 0x000fe200078cc0ff */
[C---:B------:R-:W-:Y:S01]  /*1890*/  IMAD R11, R126.reuse, 0x24, RZ ;  /* 0x000000247e0b7824 */ /* 0x040fe200078e02ff */
[----:B------:R1:W-:Y:S01]  /*18a0*/  STL [R1+0x444], R17 ;  /* 0x0004441101007387 */ /* 0x0003e20000100800 */
[----:B---3--:R-:W-:Y:S01]  /*18b0*/  LEA.HI.X.SX32 R13, R3, R138, 0x2, P1 ;  /* 0x0000008a030d7211 */ /* 0x008fe200008f16ff */
[----:B------:R-:W-:-:S02]  /*18c0*/  IMAD R3, R126, 0x90, RZ ;  /* 0x000000907e037824 */ /* 0x000fc400078e02ff */
[----:B------:R2:W-:Y:S01]  /*18d0*/  LDGSTS.E [R48+0x13000], [R4.64], P4 ;  /* 0x1300000004307fae */ /* 0x0005e2000a121846 */
[----:B------:R-:W-:Y:S02]  /*18e0*/  LOP3.LUT P4, RZ, R7, 0x1, RZ, 0xc0, !PT ;  /* 0x0000000107ff7812 */ /* 0x000fe4000788c0ff */
[----:B------:R-:W-:Y:S01]  /*18f0*/  SHF.R.U64 R7, R120, 0x13, RZ ;  /* 0x0000001378077819 */ /* 0x000fe200000012ff */
[----:B------:R-:W-:Y:S01]  /*1900*/  STL [R1+0x488], R12 ;  /* 0x0004880c01007387 */ /* 0x000fe20000100800 */
[----:B-1----:R-:W-:-:S03]  /*1910*/  IADD3 R17, P1, R3, R139, RZ ;  /* 0x0000008b03117210 */ /* 0x002fc60007f3e0ff */
[----:B------:R-:W-:Y:S01]  /*1920*/  STL [R1+0x464], R16 ;  /* 0x0004641001007387 */ /* 0x000fe20000100800 */
[C---:B------:R-:W-:Y:S02]  /*1930*/  SHF.R.U64 R3, R120.reuse, 0xf, RZ ;  /* 0x0000000f78037819 */ /* 0x040fe400000012ff */
[----:B------:R-:W-:Y:S01]  /*1940*/  LEA.HI.X.SX32 R18, R11, R138, 0x2, P1 ;  /* 0x0000008a0b127211 */ /* 0x000fe200008f16ff */
[----:B--2---:R-:W-:Y:S01]  /*1950*/  IMAD.MOV.U32 R4, RZ, RZ, R15 ;  /* 0x000000ffff047224 */ /* 0x004fe200078e000f */
[----:B------:R1:W-:Y:S01]  /*1960*/  STL [R1+0x484], R13 ;  /* 0x0004840d01007387 */ /* 0x0003e20000100800 */
[----:B------:R-:W-:Y:S01]  /*1970*/  IMAD.MOV.U32 R5, RZ, RZ, R16 ;  /* 0x000000ffff057224 */ /* 0x000fe200078e0010 */
[----:B------:R-:W-:Y:S02]  /*1980*/  LOP3.LUT P1, RZ, R3, 0x1, RZ, 0xc0, !PT ;  /* 0x0000000103ff7812 */ /* 0x000fe4000782c0ff */
[----:B------:R-:W-:Y:S01]  /*1990*/  SHF.R.U64 R3, R120, 0xb, RZ ;  /* 0x0000000b78037819 */ /* 0x000fe200000012ff */
[----:B------:R-:W-:Y:S04]  /*19a0*/  STL [R1+0x4a8], R17 ;  /* 0x0004a81101007387 */ /* 0x000fe80000100800 */
[----:B------:R2:W-:Y:S01]  /*19b0*/  LDGSTS.E [R48+0x13800], [R4.64], P3 ;  /* 0x1380000004307fae */ /* 0x0005e20009921846 */
[----:B------:R-:W-:Y:S01]  /*19c0*/  LOP3.LUT P3, RZ, R7, 0x1, RZ, 0xc0, !PT ;  /* 0x0000000107ff7812 */ /* 0x000fe2000786c0ff */
[----:B------:R-:W-:-:S02]  /*19d0*/  IMAD R7, R126, 0xb0, RZ ;  /* 0x000000b07e077824 */ /* 0x000fc400078e02ff */
[----:B--2---:R-:W-:Y:S02]  /*19e0*/  IMAD.MOV.U32 R4, RZ, RZ, R12 ;  /* 0x000000ffff047224 */ /* 0x004fe400078e000c */
[----:B------:R-:W-:Y:S02]  /*19f0*/  IMAD.MOV.U32 R5, RZ, RZ, R13 ;  /* 0x000000ffff057224 */ /* 0x000fe400078e000d */
[C---:B-1----:R-:W-:Y:S02]  /*1a00*/  IMAD R13, R126.reuse, 0xa0, RZ ;  /* 0x000000a07e0d7824 */ /* 0x042fe400078e02ff */
[C---:B------:R-:W-:Y:S01]  /*1a10*/  IMAD R12, R126.reuse, 0x28, RZ ;  /* 0x000000287e0c7824 */ /* 0x040fe200078e02ff */
[----:B------:R1:W-:Y:S02]  /*1a20*/  LDGSTS.E [R48+0x14000], [R4.64], P5 ;  /* 0x1400000004307fae */ /* 0x0003e4000a921846 */
[----:B------:R-:W-:Y:S01]  /*1a30*/  IADD3 R15, P5, R13, R139, RZ ;  /* 0x0000008b0d0f7210 */ /* 0x000fe20007fbe0ff */
[----:B------:R-:W-:-:S03]  /*1a40*/  IMAD R13, R126, 0x34, RZ ;  /* 0x000000347e0d7824 */ /* 0x000fc600078e02ff */
[----:B------:R-:W-:Y:S01]  /*1a50*/  LEA.HI.X.SX32 R16, R12, R138, 0x2, P5 ;  /* 0x0000008a0c107211 */ /* 0x000fe200028f16ff */
[----:B------:R2:W-:Y:S01]  /*1a60*/  STL [R1+0x4c8], R15 ;  /* 0x0004c80f01007387 */ /* 0x0005e20000100800 */
[----:B------:R-:W-:Y:S01]  /*1a70*/  LOP3.LUT P5, RZ, R3, 0x1, RZ, 0xc0, !PT ;  /* 0x0000000103ff7812 */ /* 0x000fe200078ac0ff */
[----:B------:R-:W-:Y:S02]  /*1a80*/  IMAD R3, R126, 0x2c, RZ ;  /* 0x0000002c7e037824 */ /* 0x000fe400078e02ff */
[----:B------:R-:W-:Y:S01]  /*1a90*/  STL [R1+0x4a4], R18 ;  /* 0x0004a41201007387 */ /* 0x000fe20000100800 */
[----:B-1----:R-:W-:Y:S02]  /*1aa0*/  IMAD.MOV.U32 R4, RZ, RZ, R17 ;  /* 0x000000ffff047224 */ /* 0x002fe400078e0011 */
[----:B------:R-:W-:Y:S01]  /*1ab0*/  IMAD.MOV.U32 R5, RZ, RZ, R18 ;  /* 0x000000ffff057224 */ /* 0x000fe200078e0012 */
[----:B------:R1:W-:Y:S04]  /*1ac0*/  STL [R1+0x4c4], R16 ;  /* 0x0004c41001007387 */ /* 0x0003e80000100800 */
[----:B------:R3:W-:Y:S02]  /*1ad0*/  LDGSTS.E [R48+0x14800], [R4.64], P6 ;  /* 0x1480000004307fae */ /* 0x0007e4000b121846 */
[----:B---3--:R-:W-:-:S02]  /*1ae0*/  IMAD.MOV.U32 R4, RZ, RZ, R15 ;  /* 0x000000ffff047224 */ /* 0x008fc400078e000f */
[----:B------:R-:W-:Y:S02]  /*1af0*/  IMAD.MOV.U32 R5, RZ, RZ, R16 ;  /* 0x000000ffff057224 */ /* 0x000fe400078e0010 */
[C---:B--2---:R-:W-:Y:S02]  /*1b00*/  IMAD R15, R126.reuse, 0xc0, RZ ;  /* 0x000000c07e0f7824 */ /* 0x044fe400078e02ff */
[----:B-1----:R-:W-:Y:S01]  /*1b10*/  IMAD R16, R126, 0xd0, RZ ;  /* 0x000000d07e107824 */ /* 0x002fe200078e02ff */
[----:B------:R1:W-:Y:S01]  /*1b20*/  LDGSTS.E [R48+0x15000], [R4.64], P4 ;  /* 0x1500000004307fae */ /* 0x0003e2000a121846 */
[-C--:B------:R-:W-:Y:S02]  /*1b30*/  IADD3 R18, P4, R7, R139.reuse, RZ ;  /* 0x0000008b07127210 */ /* 0x080fe40007f9e0ff */
[-C--:B------:R-:W-:Y:S02]  /*1b40*/  IADD3 R19, P6, R15, R139.reuse, RZ ;  /* 0x0000008b0f137210 */ /* 0x080fe40007fde0ff */
[-C--:B------:R-:W-:Y:S01]  /*1b50*/  LEA.HI.X.SX32 R20, R3, R138.reuse, 0x2, P4 ;  /* 0x0000008a03147211 */ /* 0x080fe200020f16ff */
[----:B------:R2:W-:Y:S01]  /*1b60*/  STL [R1+0x4e8], R18 ;  /* 0x0004e81201007387 */ /* 0x0005e20000100800 */
[----:B------:R-:W-:Y:S01]  /*1b70*/  IADD3 R17, P4, R16, R139, RZ ;  /* 0x0000008b10117210 */ /* 0x000fe20007f9e0ff */
[----:B------:R-:W-:Y:S01]  /*1b80*/  IMAD R16, R126, 0xe0, RZ ;  /* 0x000000e07e107824 */ /* 0x000fe200078e02ff */
[----:B------:R-:W-:Y:S01]  /*1b90*/  SHF.R.U64 R7, R120, 0x3, RZ ;  /* 0x0000000378077819 */ /* 0x000fe200000012ff */
[----:B------:R-:W-:Y:S01]  /*1ba0*/  STL [R1+0x508], R19 ;  /* 0x0005081301007387 */ /* 0x000fe20000100800 */
[-C--:B------:R-:W-:Y:S01]  /*1bb0*/  LEA.HI.X.SX32 R6, R6, R138.reuse, 0x2, P6 ;  /* 0x0000008a06067211 */ /* 0x080fe200030f16ff */
[----:B-1----:R-:W-:Y:S01]  /*1bc0*/  IMAD.MOV.U32 R4, RZ, RZ, R18 ;  /* 0x000000ffff047224 */ /* 0x002fe200078e0012 */
[----:B------:R-:W-:Y:S01]  /*1bd0*/  SHF.R.U64 R15, R120, 0x7, RZ ;  /* 0x00000007780f7819 */ /* 0x000fe200000012ff */
[----:B------:R-:W-:Y:S01]  /*1be0*/  STL [R1+0x4e4], R20 ;  /* 0x0004e41401007387 */ /* 0x000fe20000100800 */
[----:B------:R-:W-:Y:S01]  /*1bf0*/  IMAD.MOV.U32 R5, RZ, RZ, R20 ;  /* 0x000000ffff057224 */ /* 0x000fe200078e0014 */
[----:B--2---:R-:W-:-:S02]  /*1c00*/  LEA.HI.X.SX32 R18, R13, R138, 0x2, P4 ;  /* 0x0000008a0d127211 */ /* 0x004fc400020f16ff */
[----:B------:R-:W-:Y:S01]  /*1c10*/  STL [R1+0x528], R17 ;  /* 0x0005281101007387 */ /* 0x000fe20000100800 */
[----:B------:R-:W-:Y:S01]  /*1c20*/  LOP3.LUT P4, RZ, R7, 0x1, RZ, 0xc0, !PT ;  /* 0x0000000107ff7812 */ /* 0x000fe2000788c0ff */
[----:B------:R-:W-:Y:S02]  /*1c30*/  IMAD.MOV.U32 R7, RZ, RZ, R6 ;  /* 0x000000ffff077224 */ /* 0x000fe400078e0006 */
[----:B------:R1:W-:Y:S04]  /*1c40*/  STL [R1+0x504], R6 ;  /* 0x0005040601007387 */ /* 0x0003e80000100800 */
[----:B------:R2:W-:Y:S01]  /*1c50*/  LDGSTS.E [R48+0x15800], [R4.64], P3 ;  /* 0x1580000004307fae */ /* 0x0005e20009921846 */
[----:B------:R-:W-:Y:S01]  /*1c60*/  LOP3.LUT P3, RZ, R15, 0x1, RZ, 0xc0, !PT ;  /* 0x000000010fff7812 */ /* 0x000fe2000786c0ff */
[----:B------:R-:W-:-:S02]  /*1c70*/  IMAD R15, R126, 0x38, RZ ;  /* 0x000000387e0f7824 */ /* 0x000fc400078e02ff */
[----:B------:R3:W-:Y:S01]  /*1c80*/  STL [R1+0x524], R18 ;  /* 0x0005241201007387 */ /* 0x0007e20000100800 */
[----:B-1----:R-:W-:-:S05]  /*1c90*/  IMAD.MOV.U32 R6, RZ, RZ, R19 ;  /* 0x000000ffff067224 */ /* 0x002fca00078e0013 */
[----:B------:R1:W-:Y:S01]  /*1ca0*/  LDGSTS.E [R48+0x16000], [R6.64], P1 ;  /* 0x1600000006307fae */ /* 0x0003e20008921846 */
[----:B------:R-:W-:Y:S01]  /*1cb0*/  IADD3 R20, P1, R16, R139, RZ ;  /* 0x0000008b10147210 */ /* 0x000fe20007f3e0ff */
[----:B--2---:R-:W-:Y:S01]  /*1cc0*/  IMAD R5, R126, 0x3c, RZ ;  /* 0x0000003c7e057824 */ /* 0x004fe200078e02ff */
[----:B------:R-:W-:Y:S02]  /*1cd0*/  IADD3 R4, R49, -0x2, RZ ;  /* 0xfffffffe31047810 */ /* 0x000fe40007ffe0ff */
[----:B------:R-:W-:Y:S01]  /*1ce0*/  LEA.HI.X.SX32 R21, R15, R138, 0x2, P1 ;  /* 0x0000008a0f157211 */ /* 0x000fe200008f16ff */
[----:B------:R2:W-:Y:S01]  /*1cf0*/  STL [R1+0x548], R20 ;  /* 0x0005481401007387 */ /* 0x0005e20000100800 */
[----:B------:R-:W-:-:S04]  /*1d00*/  IADD3 R16, R49, -0x6, RZ ;  /* 0xfffffffa31107810 */ /* 0x000fc80007ffe0ff */
[----:B------:R-:W-:Y:S01]  /*1d10*/  ISETP.GE.U32.AND P1, PT, R16, 0x7fffffbb, PT ;  /* 0x7fffffbb1000780c */ /* 0x000fe20003f26070 */
[----:B-1----:R-:W-:Y:S02]  /*1d20*/  IMAD.MOV.U32 R6, RZ, RZ, R17 ;  /* 0x000000ffff067224 */ /* 0x002fe400078e0011 */
[----:B------:R-:W-:Y:S02]  /*1d30*/  IMAD R17, R126, 0xf0, RZ ;  /* 0x000000f07e117824 */ /* 0x000fe400078e02ff */
[----:B------:R-:W-:-:S03]  /*1d40*/  IMAD.MOV.U32 R7, RZ, RZ, R18 ;  /* 0x000000ffff077224 */ /* 0x000fc600078e0012 */
[----:B---3--:R-:W-:Y:S02]  /*1d50*/  IADD3 R18, P6, R17, R139, RZ ;  /* 0x0000008b11127210 */ /* 0x008fe40007fde0ff */
[----:B------:R1:W-:Y:S01]  /*1d60*/  LDGSTS.E [R48+0x16800], [R6.64], P5 ;  /* 0x1680000006307fae */ /* 0x0003e2000a921846 */
[----:B------:R-:W-:Y:S02]  /*1d70*/  ISETP.GE.U32.AND P5, PT, R4, 0x7fffffbf, PT ;  /* 0x7fffffbf0400780c */ /* 0x000fe40003fa6070 */
[----:B------:R-:W-:Y:S01]  /*1d80*/  LEA.HI.X.SX32 R19, R5, R138, 0x2, P6 ;  /* 0x0000008a05137211 */ /* 0x000fe200030f16ff */
[----:B------:R-:W-:Y:S01]  /*1d90*/  STL [R1+0x568], R18 ;  /* 0x0005681201007387 */ /* 0x000fe20000100800 */
[----:B------:R-:W-:-:S03]  /*1da0*/  IADD3 R4, R49, -0xa, RZ ;  /* 0xfffffff631047810 */ /* 0x000fc60007ffe0ff */
[----:B------:R3:W-:Y:S01]  /*1db0*/  STL [R1+0x544], R21 ;  /* 0x0005441501007387 */ /* 0x0007e20000100800 */
[----:B-1----:R-:W-:Y:S01]  /*1dc0*/  IMAD.MOV.U32 R6, RZ, RZ, R20 ;  /* 0x000000ffff067224 */ /* 0x002fe200078e0014 */
[-C--:B--2---:R-:W-:Y:S01]  /*1dd0*/  IADD3 R20, P6, R8, R139.reuse, RZ ;  /* 0x0000008b08147210 */ /* 0x084fe20007fde0ff */
[----:B------:R-:W-:Y:S01]  /*1de0*/  IMAD.MOV.U32 R7, RZ, RZ, R21 ;  /* 0x000000ffff077224 */ /* 0x000fe200078e0015 */
[----:B------:R1:W-:Y:S01]  /*1df0*/  STL [R1+0x564], R19 ;  /* 0x0005641301007387 */ /* 0x0003e20000100800 */
[C---:B------:R-:W-:Y:S01]  /*1e00*/  IMAD R8, R126.reuse, 0x9, RZ ;  /* 0x000000097e087824 */ /* 0x040fe200078e02ff */
[-C--:B---3--:R-:W-:Y:S02]  /*1e10*/  LEA.HI.X.SX32 R21, R126, R138.reuse, 0x2, P6 ;  /* 0x0000008a7e157211 */ /* 0x088fe400030f16ff */
[----:B------:R2:W-:Y:S01]  /*1e20*/  LDGSTS.E [R48+0x17000], [R6.64], P3 ;  /* 0x1700000006307fae */ /* 0x0005e20009921846 */
[----:B------:R-:W-:Y:S01]  /*1e30*/  ISETP.GE.U32.AND P3, PT, R4, 0x7fffffb7, PT ;  /* 0x7fffffb70400780c */ /* 0x000fe20003f66070 */
[----:B------:R-:W-:Y:S01]  /*1e40*/  IMAD R4, R126, 0x5, RZ ;  /* 0x000000057e047824 */ /* 0x000fe200078e02ff */
[----:B------:R-:W-:Y:S01]  /*1e50*/  IADD3 R11, P6, R11, R139, RZ ;  /* 0x0000008b0b0b7210 */ /* 0x000fe20007fde0ff */
[----:B------:R3:W-:Y:S03]  /*1e60*/  STL [R1+0x388], R20 ;  /* 0x0003881401007387 */ /* 0x0007e60000100800 */
[----:B------:R-:W-:Y:S01]  /*1e70*/  LEA.HI.X.SX32 R16, R8, R138, 0x2, P6 ;  /* 0x0000008a08107211 */ /* 0x000fe200030f16ff */
[----:B------:R-:W-:Y:S01]  /*1e80*/  STL [R1+0x384], R21 ;  /* 0x0003841501007387 */ /* 0x000fe20000100800 */
[----:B------:R-:W-:-:S02]  /*1e90*/  IMAD R8, R126, 0x11, RZ ;  /* 0x000000117e087824 */ /* 0x000fc400078e02ff */
[----:B--2---:R-:W-:Y:S01]  /*1ea0*/  IMAD.MOV.U32 R6, RZ, RZ, R18 ;  /* 0x000000ffff067224 */ /* 0x004fe200078e0012 */
[----:B------:R-:W-:Y:S01]  /*1eb0*/  LOP3.LUT R18, R48, 0x20, RZ, 0x3c, !PT ;  /* 0x0000002030127812 */ /* 0x000fe200078e3cff */
[----:B------:R-:W-:-:S05]  /*1ec0*/  IMAD.MOV.U32 R7, RZ, RZ, R19 ;  /* 0x000000ffff077224 */ /* 0x000fca00078e0013 */
[----:B------:R2:W-:Y:S01]  /*1ed0*/  LDGSTS.E [R48+0x17800], [R6.64], P4 ;  /* 0x1780000006307fae */ /* 0x0005e2000a121846 */
[----:B------:R-:W-:Y:S02]  /*1ee0*/  IADD3 R17, P4, R9, R139, RZ ;  /* 0x0000008b09117210 */ /* 0x000fe40007f9e0ff */
[----:B------:R-:W-:Y:S02]  /*1ef0*/  IADD3 R9, R49, -0xe, RZ ;  /* 0xfffffff231097810 */ /* 0x000fe40007ffe0ff */
[----:B-1----:R-:W-:Y:S01]  /*1f00*/  LEA.HI.X.SX32 R19, R4, R138, 0x2, P4 ;  /* 0x0000008a04137211 */ /* 0x002fe200020f16ff */
[----:B------:R-:W-:Y:S01]  /*1f10*/  STL [R1+0x3a8], R17 ;  /* 0x0003a81101007387 */ /* 0x000fe20000100800 */
[--C-:B------:R-:W-:Y:S02]  /*1f20*/  SHF.R.U32.HI R4, RZ, 0xe, R14.reuse ;  /* 0x0000000eff047819 */ /* 0x100fe4000001160e */
[----:B------:R-:W-:Y:S01]  /*1f30*/  ISETP.GE.U32.AND P4, PT, R9, 0x7fffffb3, PT ;  /* 0x7fffffb30900780c */ /* 0x000fe20003f86070 */
[----:B------:R1:W-:Y:S01]  /*1f40*/  STL [R1+0x3d0], R11 ;  /* 0x0003d00b01007387 */ /* 0x0003e20000100800 */
[----:B------:R-:W-:Y:S01]  /*1f50*/  SHF.R.U32.HI R9, RZ, 0x2, R14 ;  /* 0x00000002ff097819 */ /* 0x000fe2000001160e */
[----:B--2---:R-:W-:-:S02]  /*1f60*/  IMAD.MOV.U32 R6, RZ, RZ, R20 ;  /* 0x000000ffff067224 */ /* 0x004fc400078e0014 */
[----:B------:R-:W-:Y:S01]  /*1f70*/  IMAD.MOV.U32 R7, RZ, RZ, R21 ;  /* 0x000000ffff077224 */ /* 0x000fe200078e0015 */
[----:B------:R-:W-:Y:S04]  /*1f80*/  STL [R1+0x3a4], R19 ;  /* 0x0003a41301007387 */ /* 0x000fe80000100800 */
[----:B------:R2:W-:Y:S01]  /*1f90*/  LDGSTS.E [R18+0x10200], [R6.64], !P5 ;  /* 0x1020000006127fae */ /* 0x0005e2000e921846 */
[----:B------:R-:W-:Y:S01]  /*1fa0*/  LOP3.LUT P5, RZ, R4, 0x1, RZ, 0xc0, !PT ;  /* 0x0000000104ff7812 */ /* 0x000fe200078ac0ff */
[----:B------:R-:W-:Y:S02]  /*1fb0*/  IMAD R4, R126, 0xd, RZ ;  /* 0x0000000d7e047824 */ /* 0x000fe400078e02ff */
[----:B------:R4:W-:Y:S01]  /*1fc0*/  STL [R1+0x3cc], R16 ;  /* 0x0003cc1001007387 */ /* 0x0009e20000100800 */
[----:B--2---:R-:W-:-:S02]  /*1fd0*/  IMAD.MOV.U32 R6, RZ, RZ, R17 ;  /* 0x000000ffff067224 */ /* 0x004fc400078e0011 */
[----:B------:R-:W-:-:S05]  /*1fe0*/  IMAD.MOV.U32 R7, RZ, RZ, R19 ;  /* 0x000000ffff077224 */ /* 0x000fca00078e0013 */
[----:B------:R2:W-:Y:S01]  /*1ff0*/  LDGSTS.E [R18+0x10a00], [R6.64], !P1 ;  /* 0x10a0000006127fae */ /* 0x0005e2000c921846 */
[----:B------:R-:W-:-:S04]  /*2000*/  IADD3 R13, P1, R13, R139, RZ ;  /* 0x0000008b0d0d7210 */ /* 0x000fc80007f3e0ff */
[----:B---3--:R-:W-:Y:S01]  /*2010*/  LEA.HI.X.SX32 R20, R4, R138, 0x2, P1 ;  /* 0x0000008a04147211 */ /* 0x008fe200008f16ff */
[----:B------:R3:W-:Y:S01]  /*2020*/  STL [R1+0x3f0], R13 ;  /* 0x0003f00d01007387 */ /* 0x0007e20000100800 */
[----:B------:R-:W-:Y:S01]  /*2030*/  SHF.R.U32.HI R4, RZ, 0xa, R14 ;  /* 0x0000000aff047819 */ /* 0x000fe2000001160e */
[----:B--2---:R-:W-:Y:S02]  /*2040*/  IMAD.MOV.U32 R7, RZ, RZ, R16 ;  /* 0x000000ffff077224 */ /* 0x004fe400078e0010 */
[----:B------:R-:W-:Y:S01]  /*2050*/  IMAD.MOV.U32 R6, RZ, RZ, R11 ;  /* 0x000000ffff067224 */ /* 0x000fe200078e000b */
[----:B-1----:R-:W-:Y:S01]  /*2060*/  SHF.R.U32.HI R11, RZ, 0x6, R14 ;  /* 0x00000006ff0b7819 */ /* 0x002fe2000001160e */
[----:B----4-:R-:W-:-:S03]  /*2070*/  IMAD R16, R126, 0x44, RZ ;  /* 0x000000447e107824 */ /* 0x010fc600078e02ff */
[----:B------:R1:W-:Y:S01]  /*2080*/  LDGSTS.E [R18+0x11200], [R6.64], !P3 ;  /* 0x1120000006127fae */ /* 0x0003e2000d921846 */
[----:B------:R-:W-:Y:S01]  /*2090*/  LOP3.LUT P3, RZ, R9, 0x1, RZ, 0xc0, !PT ;  /* 0x0000000109ff7812 */ /* 0x000fe2000786c0ff */
[----:B------:R-:W-:Y:S01]  /*20a0*/  IMAD R9, R126, 0x54, RZ ;  /* 0x000000547e097824 */ /* 0x000fe200078e02ff */
[----:B------:R-:W-:Y:S02]  /*20b0*/  IADD3 R17, P6, R16, R139, RZ ;  /* 0x0000008b10117210 */ /* 0x000fe40007fde0ff */
[----:B------:R-:W-:Y:S01]  /*20c0*/  LOP3.LUT P1, RZ, R11, 0x1, RZ, 0xc0, !PT ;  /* 0x000000010bff7812 */ /* 0x000fe2000782c0ff */
[----:B------:R-:W-:Y:S01]  /*20d0*/  IMAD R11, R126, 0x64, RZ ;  /* 0x000000647e0b7824 */ /* 0x000fe200078e02ff */
[----:B------:R-:W-:Y:S01]  /*20e0*/  LEA.HI.X.SX32 R19, R8, R138, 0x2, P6 ;  /* 0x0000008a08137211 */ /* 0x000fe200030f16ff */
[----:B------:R-:W-:Y:S01]  /*20f0*/  STL [R1+0x410], R17 ;  /* 0x0004101101007387 */ /* 0x000fe20000100800 */
[----:B------:R-:W-:Y:S02]  /*2100*/  IMAD R8, R126, 0x19, RZ ;  /* 0x000000197e087824 */ /* 0x000fe400078e02ff */
[----:B-1----:R-:W-:Y:S01]  /*2110*/  IMAD.MOV.U32 R6, RZ, RZ, R13 ;  /* 0x000000ffff067224 */ /* 0x002fe200078e000d */
[----:B------:R1:W-:Y:S01]  /*2120*/  STL [R1+0x3ec], R20 ;  /* 0x0003ec1401007387 */ /* 0x0003e20000100800 */
[----:B------:R-:W-:-:S02]  /*2130*/  IMAD.MOV.U32 R7, RZ, RZ, R20 ;  /* 0x000000ffff077224 */ /* 0x000fc400078e0014 */
[----:B---3--:R-:W-:Y:S01]  /*2140*/  IMAD R13, R126, 0x74, RZ ;  /* 0x000000747e0d7824 */ /* 0x008fe200078e02ff */
[----:B------:R2:W-:Y:S04]  /*2150*/  STL [R1+0x40c], R19 ;  /* 0x00040c1301007387 */ /* 0x0005e80000100800 */
[----:B------:R3:W-:Y:S01]  /*2160*/  LDGSTS.E [R18+0x11a00], [R6.64], !P4 ;  /* 0x11a0000006127fae */ /* 0x0007e2000e121846 */
[----:B------:R-:W-:Y:S01]  /*2170*/  LOP3.LUT P4, RZ, R4, 0x1, RZ, 0xc0, !PT ;  /* 0x0000000104ff7812 */ /* 0x000fe2000788c0ff */
[C---:B------:R-:W-:Y:S01]  /*2180*/  IMAD R4, R126.reuse, 0x15, RZ ;  /* 0x000000157e047824 */ /* 0x040fe200078e02ff */
[----:B-1----:R-:W-:Y:S01]  /*2190*/  IADD3 R20, P6, R9, R139, RZ ;  /* 0x0000008b09147210 */ /* 0x002fe20007fde0ff */
[----:B------:R-:W-:-:S03]  /*21a0*/  IMAD R9, R126, 0x1d, RZ ;  /* 0x0000001d7e097824 */ /* 0x000fc600078e02ff */
[----:B------:R-:W-:Y:S01]  /*21b0*/  LEA.HI.X.SX32 R21, R4, R138, 0x2, P6 ;  /* 0x0000008a04157211 */ /* 0x000fe200030f16ff */
[----:B------:R-:W-:Y:S01]  /*21c0*/  STL [R1+0x430], R20 ;  /* 0x0004301401007387 */ /* 0x000fe20000100800 */
[----:B------:R-:W-:Y:S01]  /*21d0*/  IADD3 R16, P6, R13, R139, RZ ;  /* 0x0000008b0d107210 */ /* 0x000fe20007fde0ff */
[----:B------:R-:W-:Y:S01]  /*21e0*/  IMAD R13, R126, 0x94, RZ ;  /* 0x000000947e0d7824 */ /* 0x000fe200078e02ff */
[----:B------:R-:W-:Y:S01]  /*21f0*/  SHF.R.U64 R4, R120, 0x1a, RZ ;  /* 0x0000001a78047819 */ /* 0x000fe200000012ff */
[----:B---3--:R-:W-:Y:S02]  /*2200*/  IMAD.MOV.U32 R6, RZ, RZ, R17 ;  /* 0x000000ffff067224 */ /* 0x008fe400078e0011 */
[----:B------:R-:W-:-:S05]  /*2210*/  IMAD.MOV.U32 R7, RZ, RZ, R19 ;  /* 0x000000ffff077224 */ /* 0x000fca00078e0013 */
[----:B------:R1:W-:Y:S01]  /*2220*/  LDGSTS.E [R18+0x12200], [R6.64], P5 ;  /* 0x1220000006127fae */ /* 0x0003e2000a921846 */
[----:B------:R-:W-:Y:S02]  /*2230*/  IADD3 R17, P5, R11, R139, RZ ;  /* 0x0000008b0b117210 */ /* 0x000fe40007fbe0ff */
[----:B------:R-:W-:Y:S02]  /*2240*/  SHF.R.U64 R11, R120, 0x1e, RZ ;  /* 0x0000001e780b7819 */ /* 0x000fe400000012ff */
[-C--:B--2---:R-:W-:Y:S01]  /*2250*/  LEA.HI.X.SX32 R19, R8, R138.reuse, 0x2, P5 ;  /* 0x0000008a08137211 */ /* 0x084fe200028f16ff */
[----:B------:R-:W-:Y:S01]  /*2260*/  STL [R1+0x450], R17 ;  /* 0x0004501101007387 */ /* 0x000fe20000100800 */
[----:B------:R-:W-:Y:S01]  /*2270*/  LEA.HI.X.SX32 R8, R9, R138, 0x2, P6 ;  /* 0x0000008a09087211 */ /* 0x000fe200030f16ff */
[----:B------:R-:W-:Y:S01]  /*2280*/  IMAD R9, R126, 0x84, RZ ;  /* 0x000000847e097824 */ /* 0x000fe200078e02ff */
[----:B------:R-:W-:Y:S01]  /*2290*/  LOP3.LUT P5, RZ, R11, 0x1, RZ, 0xc0, !PT ;  /* 0x000000010bff7812 */ /* 0x000fe200078ac0ff */
[----:B------:R-:W-:Y:S01]  /*22a0*/  STL [R1+0x42c], R21 ;  /* 0x00042c1501007387 */ /* 0x000fe20000100800 */
[----:B------:R-:W-:Y:S01]  /*22b0*/  SHF.R.U64 R11, R120, 0x16, RZ ;  /* 0x00000016780b7819 */ /* 0x000fe200000012ff */
[----:B-1----:R-:W-:-:S02]  /*22c0*/  IMAD.MOV.U32 R6, RZ, RZ, R20 ;  /* 0x000000ffff067224 */ /* 0x002fc400078e0014 */
[----:B------:R-:W-:Y:S01]  /*22d0*/  IMAD.MOV.U32 R7, RZ, RZ, R21 ;  /* 0x000000ffff077224 */ /* 0x000fe200078e0015 */
[----:B------:R-:W-:Y:S01]  /*22e0*/  STL [R1+0x470], R16 ;  /* 0x0004701001007387 */ /* 0x000fe20000100800 */
[----:B------:R-:W-:Y:S01]  /*22f0*/  LOP3.LUT P6, RZ, R11, 0x1, RZ, 0xc0, !PT ;  /* 0x000000010bff7812 */ /* 0x000fe200078cc0ff */
[----:B------:R-:W-:Y:S02]  /*2300*/  IMAD R11, R126, 0xb4, RZ ;  /* 0x000000b47e0b7824 */ /* 0x000fe400078e02ff */
[----:B------:R1:W-:Y:S01]  /*2310*/  LDGSTS.E [R18+0x12a00], [R6.64], P4 ;  /* 0x12a0000006127fae */ /* 0x0003e2000a121846 */
[----:B------:R-:W-:Y:S01]  /*2320*/  LOP3.LUT P4, RZ, R4, 0x1, RZ, 0xc0, !PT ;  /* 0x0000000104ff7812 */ /* 0x000fe2000788c0ff */
[----:B------:R-:W-:Y:S02]  /*2330*/  IMAD R4, R126, 0x21, RZ ;  /* 0x000000217e047824 */ /* 0x000fe400078e02ff */
[----:B------:R2:W-:Y:S04]  /*2340*/  STL [R1+0x44c], R19 ;  /* 0x00044c1301007387 */ /* 0x0005e80000100800 */
[----:B------:R3:W-:Y:S01]  /*2350*/  STL [R1+0x46c], R8 ;  /* 0x00046c0801007387 */ /* 0x0007e20000100800 */
[----:B-1----:R-:W-:-:S02]  /*2360*/  IMAD.MOV.U32 R6, RZ, RZ, R17 ;  /* 0x000000ffff067224 */ /* 0x002fc400078e0011 */
[----:B------:R-:W-:-:S05]  /*2370*/  IMAD.MOV.U32 R7, RZ, RZ, R19 ;  /* 0x000000ffff077224 */ /* 0x000fca00078e0013 */
[----:B------:R1:W-:Y:S01]  /*2380*/  LDGSTS.E [R18+0x13200], [R6.64], P1 ;  /* 0x1320000006127fae */ /* 0x0003e20008921846 */
[----:B--2---:R-:W-:Y:S02]  /*2390*/  IADD3 R19, P1, R9, R139, RZ ;  /* 0x0000008b09137210 */ /* 0x004fe40007f3e0ff */
[----:B------:R-:W-:Y:S02]  /*23a0*/  SHF.R.U64 R9, R120, 0x12, RZ ;  /* 0x0000001278097819 */ /* 0x000fe400000012ff */
[----:B------:R-:W-:Y:S01]  /*23b0*/  LEA.HI.X.SX32 R20, R4, R138, 0x2, P1 ;  /* 0x0000008a04147211 */ /* 0x000fe200008f16ff */
[----:B------:R-:W-:Y:S01]  /*23c0*/  STL [R1+0x490], R19 ;  /* 0x0004901301007387 */ /* 0x000fe20000100800 */
[----:B------:R-:W-:Y:S01]  /*23d0*/  LOP3.LUT P1, RZ, R9, 0x1, RZ, 0xc0, !PT ;  /* 0x0000000109ff7812 */ /* 0x000fe2000782c0ff */
[----:B------:R-:W-:Y:S01]  /*23e0*/  IMAD R9, R126, 0xa4, RZ ;  /* 0x000000a47e097824 */ /* 0x000fe200078e02ff */
[----:B------:R-:W-:Y:S01]  /*23f0*/  SHF.R.U64 R4, R120, 0xe, RZ ;  /* 0x0000000e78047819 */ /* 0x000fe200000012ff */
[----:B-1----:R-:W-:-:S02]  /*2400*/  IMAD.MOV.U32 R6, RZ, RZ, R16 ;  /* 0x000000ffff067224 */ /* 0x002fc400078e0010 */
[----:B------:R-:W-:Y:S02]  /*2410*/  IMAD.MOV.U32 R7, RZ, RZ, R8 ;  /* 0x000000ffff077224 */ /* 0x000fe400078e0008 */
[----:B---3--:R-:W-:-:S03]  /*2420*/  IMAD R8, R126, 0x25, RZ ;  /* 0x000000257e087824 */ /* 0x008fc600078e02ff */
[----:B------:R1:W-:Y:S01]  /*2430*/  LDGSTS.E [R18+0x13a00], [R6.64], P3 ;  /* 0x13a0000006127fae */ /* 0x0003e20009921846 */
[----:B------:R-:W-:Y:S01]  /*2440*/  IADD3 R16, P3, R13, R139, RZ ;  /* 0x0000008b0d107210 */ /* 0x000fe20007f7e0ff */
[----:B------:R-:W-:-:S03]  /*2450*/  IMAD R13, R126, 0xc4, RZ ;  /* 0x000000c47e0d7824 */ /* 0x000fc600078e02ff */
[----:B------:R-:W-:Y:S01]  /*2460*/  LEA.HI.X.SX32 R17, R8, R138, 0x2, P3 ;  /* 0x0000008a08117211 */ /* 0x000fe200018f16ff */
[----:B------:R-:W-:Y:S01]  /*2470*/  STL [R1+0x4b0], R16 ;  /* 0x0004b01001007387 */ /* 0x000fe20000100800 */
[----:B------:R-:W-:Y:S01]  /*2480*/  LOP3.LUT P3, RZ, R4, 0x1, RZ, 0xc0, !PT ;  /* 0x0000000104ff7812 */ /* 0x000fe2000786c0ff */
[C---:B------:R-:W-:Y:S02]  /*2490*/  IMAD R4, R126.reuse, 0x29, RZ ;  /* 0x000000297e047824 */ /* 0x040fe400078e02ff */
[----:B------:R2:W-:Y:S01]  /*24a0*/  STL [R1+0x48c], R20 ;  /* 0x00048c1401007387 */ /* 0x0005e20000100800 */
[----:B------:R-:W-:Y:S02]  /*24b0*/  IMAD R8, R126, 0x2d, RZ ;  /* 0x0000002d7e087824 */ /* 0x000fe400078e02ff */
[----:B-1----:R-:W-:Y:S01]  /*24c0*/  IMAD.MOV.U32 R6, RZ, RZ, R19 ;  /* 0x000000ffff067224 */ /* 0x002fe200078e0013 */
[----:B------:R1:W-:Y:S01]  /*24d0*/  STL [R1+0x4ac], R17 ;  /* 0x0004ac1101007387 */ /* 0x0003e20000100800 */
[----:B------:R-:W-:-:S05]  /*24e0*/  IMAD.MOV.U32 R7, RZ, RZ, R20 ;  /* 0x000000ffff077224 */ /* 0x000fca00078e0014 */
[----:B------:R3:W-:Y:S01]  /*24f0*/  LDGSTS.E [R18+0x14200], [R6.64], P5 ;  /* 0x1420000006127fae */ /* 0x0007e2000a921846 */
[----:B--2---:R-:W-:Y:S01]  /*2500*/  IADD3 R20, P5, R9, R139, RZ ;  /* 0x0000008b09147210 */ /* 0x004fe20007fbe0ff */
[----:B------:R-:W-:-:S03]  /*2510*/  IMAD R9, R126, 0x31, RZ ;  /* 0x000000317e097824 */ /* 0x000fc600078e02ff */
[----:B------:R-:W-:Y:S01]  /*2520*/  LEA.HI.X.SX32 R21, R4, R138, 0x2, P5 ;  /* 0x0000008a04157211 */ /* 0x000fe200028f16ff */
[----:B------:R-:W-:Y:S01]  /*2530*/  STL [R1+0x4d0], R20 ;  /* 0x0004d01401007387 */ /* 0x000fe20000100800 */
[----:B------:R-:W-:Y:S01]  /*2540*/  SHF.R.U64 R4, R120, 0x6, RZ ;  /* 0x0000000678047819 */ /* 0x000fe200000012ff */
[----:B---3--:R-:W-:Y:S01]  /*2550*/  IMAD.MOV.U32 R6, RZ, RZ, R16 ;  /* 0x000000ffff067224 */ /* 0x008fe200078e0010 */
[----:B------:R-:W-:Y:S01]  /*2560*/  IADD3 R16, P5, R13, R139, RZ ;  /* 0x0000008b0d107210 */ /* 0x000fe20007fbe0ff */
[----:B------:R-:W-:Y:S02]  /*2570*/  IMAD.MOV.U32 R7, RZ, RZ, R17 ;  /* 0x000000ffff077224 */ /* 0x000fe400078e0011 */
[----:B------:R-:W-:-:S03]  /*2580*/  IMAD R13, R126, 0xe4, RZ ;  /* 0x000000e47e0d7824 */ /* 0x000fc600078e02ff */
[----:B------:R2:W-:Y:S01]  /*2590*/  LDGSTS.E [R18+0x14a00], [R6.64], P4 ;  /* 0x14a0000006127fae */ /* 0x0005e2000a121846 */
[----:B-1----:R-:W-:Y:S02]  /*25a0*/  IADD3 R17, P4, R11, R139, RZ ;  /* 0x0000008b0b117210 */ /* 0x002fe40007f9e0ff */
[----:B------:R-:W-:Y:S02]  /*25b0*/  SHF.R.U64 R11, R120, 0xa, RZ ;  /* 0x0000000a780b7819 */ /* 0x000fe400000012ff */
[-C--:B------:R-:W-:Y:S01]  /*25c0*/  LEA.HI.X.SX32 R19, R8, R138.reuse, 0x2, P4 ;  /* 0x0000008a08137211 */ /* 0x080fe200020f16ff */
[----:B------:R-:W-:Y:S01]  /*25d0*/  STL [R1+0x4f0], R17 ;  /* 0x0004f01101007387 */ /* 0x000fe20000100800 */
[----:B------:R-:W-:Y:S01]  /*25e0*/  LEA.HI.X.SX32 R8, R9, R138, 0x2, P5 ;  /* 0x0000008a09087211 */ /* 0x000fe200028f16ff */
[----:B------:R-:W-:Y:S01]  /*25f0*/  IMAD R9, R126, 0xd4, RZ ;  /* 0x000000d47e097824 */ /* 0x000fe200078e02ff */
[----:B------:R-:W-:Y:S01]  /*2600*/  LOP3.LUT P4, RZ, R11, 0x1, RZ, 0xc0, !PT ;  /* 0x000000010bff7812 */ /* 0x000fe2000788c0ff */
[----:B------:R-:W-:Y:S01]  /*2610*/  STL [R1+0x4cc], R21 ;  /* 0x0004cc1501007387 */ /* 0x000fe20000100800 */
[----:B------:R-:W-:Y:S01]  /*2620*/  IADD3 R11, R49, -0x7, RZ ;  /* 0xfffffff9310b7810 */ /* 0x000fe20007ffe0ff */
[----:B--2---:R-:W-:-:S02]  /*2630*/  IMAD.MOV.U32 R6, RZ, RZ, R20 ;  /* 0x000000ffff067224 */ /* 0x004fc400078e0014 */
[----:B------:R-:W-:Y:S01]  /*2640*/  IMAD.MOV.U32 R7, RZ, RZ, R21 ;  /* 0x000000ffff077224 */ /* 0x000fe200078e0015 */
[----:B------:R1:W-:Y:S01]  /*2650*/  STL [R1+0x510], R16 ;  /* 0x0005101001007387 */ /* 0x0003e20000100800 */
[----:B------:R-:W-:-:S03]  /*2660*/  ISETP.GE.U32.AND P5, PT, R11, 0x7fffffba, PT ;  /* 0x7fffffba0b00780c */ /* 0x000fc60003fa6070 */
[----:B------:R2:W-:Y:S01]  /*2670*/  LDGSTS.E [R18+0x15200], [R6.64], P6 ;  /* 0x1520000006127fae */ /* 0x0005e2000b121846 */
[----:B------:R-:W-:Y:S01]  /*2680*/  LOP3.LUT P6, RZ, R4, 0x1, RZ, 0xc0, !PT ;  /* 0x0000000104ff7812 */ /* 0x000fe200078cc0ff */
[----:B------:R-:W-:Y:S02]  /*2690*/  IMAD R4, R126, 0x35, RZ ;  /* 0x000000357e047824 */ /* 0x000fe400078e02ff */
[----:B------:R-:W-:Y:S04]  /*26a0*/  STL [R1+0x4ec], R19 ;  /* 0x0004ec1301007387 */ /* 0x000fe80000100800 */
[----:B------:R3:W-:Y:S01]  /*26b0*/  STL [R1+0x50c], R8 ;  /* 0x00050c0801007387 */ /* 0x0007e20000100800 */
[----:B--2---:R-:W-:Y:S02]  /*26c0*/  IMAD.MOV.U32 R6, RZ, RZ, R17 ;  /* 0x000000ffff067224 */ /* 0x004fe400078e0011 */
[----:B------:R-:W-:-:S05]  /*26d0*/  IMAD.MOV.U32 R7, RZ, RZ, R19 ;  /* 0x000000ffff077224 */ /* 0x000fca00078e0013 */
[----:B------:R2:W-:Y:S02]  /*26e0*/  LDGSTS.E [R18+0x15a00], [R6.64], P1 ;  /* 0x15a0000006127fae */ /* 0x0005e40008921846 */
[----:B--2---:R-:W-:Y:S01]  /*26f0*/  IMAD.MOV.U32 R6, RZ, RZ, R16 ;  /* 0x000000ffff067224 */ /* 0x004fe200078e0010 */
[----:B-1----:R-:W-:Y:S01]  /*2700*/  IADD3 R16, P1, R13, R139, RZ ;  /* 0x0000008b0d107210 */ /* 0x002fe20007f3e0ff */
[----:B------:R-:W-:Y:S02]  /*2710*/  IMAD.MOV.U32 R7, RZ, RZ, R8 ;  /* 0x000000ffff077224 */ /* 0x000fe400078e0008 */
[----:B---3--:R-:W-:-:S03]  /*2720*/  IMAD R8, R126, 0x39, RZ ;  /* 0x000000397e087824 */ /* 0x008fc600078e02ff */
[----:B------:R1:W-:Y:S01]  /*2730*/  LDGSTS.E [R18+0x16200], [R6.64], P3 ;  /* 0x1620000006127fae */ /* 0x0003e20009921846 */
[----:B------:R-:W-:Y:S02]  /*2740*/  IADD3 R19, P3, R9, R139, RZ ;  /* 0x0000008b09137210 */ /* 0x000fe40007f7e0ff */
[----:B------:R-:W-:Y:S02]  /*2750*/  IADD3 R9, R49, -0x3, RZ ;  /* 0xfffffffd31097810 */ /* 0x000fe40007ffe0ff */
[-C--:B------:R-:W-:Y:S01]  /*2760*/  LEA.HI.X.SX32 R20, R4, R138.reuse, 0x2, P3 ;  /* 0x0000008a04147211 */ /* 0x080fe200018f16ff */
[----:B------:R-:W-:Y:S01]  /*2770*/  IMAD R4, R126, 0xf4, RZ ;  /* 0x000000f47e047824 */ /* 0x000fe200078e02ff */
[----:B------:R-:W-:Y:S01]  /*2780*/  LEA.HI.X.SX32 R17, R8, R138, 0x2, P1 ;  /* 0x0000008a08117211 */ /* 0x000fe200008f16ff */
[----:B------:R-:W-:Y:S01]  /*2790*/  STL [R1+0x530], R19 ;  /* 0x0005301301007387 */ /* 0x000fe20000100800 */
[----:B------:R-:W-:Y:S01]  /*27a0*/  ISETP.GE.U32.AND P3, PT, R9, 0x7fffffbe, PT ;  /* 0x7fffffbe0900780c */ /* 0x000fe20003f66070 */
[----:B------:R-:W-:Y:S01]  /*27b0*/  IMAD R8, R126, 0x3d, RZ ;  /* 0x0000003d7e087824 */ /* 0x000fe200078e02ff */
[----:B------:R-:W-:Y:S01]  /*27c0*/  SHF.R.U64 R9, R120, 0x2, RZ ;  /* 0x0000000278097819 */ /* 0x000fe200000012ff */
[----:B-1----:R-:W-:Y:S01]  /*27d0*/  IMAD.MOV.U32 R6, RZ, RZ, R19 ;  /* 0x000000ffff067224 */ /* 0x002fe200078e0013 */
[----:B------:R1:W-:Y:S01]  /*27e0*/  STL [R1+0x550], R16 ;  /* 0x0005501001007387 */ /* 0x0003e20000100800 */
[----:B------:R-:W-:-:S03]  /*27f0*/  IMAD.MOV.U32 R7, RZ, RZ, R20 ;  /* 0x000000ffff077224 */ /* 0x000fc600078e0014 */
[----:B------:R-:W-:Y:S04]  /*2800*/  STL [R1+0x52c], R20 ;  /* 0x00052c1401007387 */ /* 0x000fe80000100800 */
[----:B------:R2:W-:Y:S01]  /*2810*/  LDGSTS.E [R18+0x16a00], [R6.64], P4 ;  /* 0x16a0000006127fae */ /* 0x0005e2000a121846 */
[----:B------:R-:W-:Y:S02]  /*2820*/  LOP3.LUT P4, RZ, R9, 0x1, RZ, 0xc0, !PT ;  /* 0x0000000109ff7812 */ /* 0x000fe4000788c0ff */
[C---:B------:R-:W-:Y:S01]  /*2830*/  IADD3 R9, R49.reuse, -0xb, RZ ;  /* 0xfffffff531097810 */ /* 0x040fe20007ffe0ff */
[----:B------:R3:W-:Y:S01]  /*2840*/  STL [R1+0x54c], R17 ;  /* 0x00054c1101007387 */ /* 0x0007e20000100800 */
[----:B--2---:R-:W-:Y:S01]  /*2850*/  IMAD.MOV.U32 R6, RZ, RZ, R16 ;  /* 0x000000ffff067224 */ /* 0x004fe200078e0010 */
[----:B-1----:R-:W-:Y:S01]  /*2860*/  IADD3 R16, P1, R4, R139, RZ ;  /* 0x0000008b04107210 */ /* 0x002fe20007f3e0ff */
[----:B------:R-:W-:Y:S01]  /*2870*/  IMAD.MOV.U32 R7, RZ, RZ, R17 ;  /* 0x000000ffff077224 */ /* 0x000fe200078e0011 */
[----:B---3--:R-:W-:Y:S01]  /*2880*/  LOP3.LUT R17, R48, 0x40, RZ, 0x3c, !PT ;  /* 0x0000004030117812 */ /* 0x008fe200078e3cff */
[----:B------:R-:W-:Y:S01]  /*2890*/  IMAD.SHL.U32 R4, R126, 0x2, RZ ;  /* 0x000000027e047824 */ /* 0x000fe200078e00ff */
[----:B------:R-:W-:Y:S01]  /*28a0*/  LEA.HI.X.SX32 R19, R8, R138, 0x2, P1 ;  /* 0x0000008a08137211 */ /* 0x000fe200008f16ff */
[----:B------:R1:W-:Y:S01]  /*28b0*/  STL [R1+0x570], R16 ;  /* 0x0005701001007387 */ /* 0x0003e20000100800 */
[----:B------:R-:W-:-:S02]  /*28c0*/  IADD3 R8, R49, -0xf, RZ ;  /* 0xfffffff131087810 */ /* 0x000fc40007ffe0ff */
[----:B------:R-:W-:Y:S01]  /*28d0*/  ISETP.GE.U32.AND P1, PT, R9, 0x7fffffb6, PT ;  /* 0x7fffffb60900780c */ /* 0x000fe20003f26070 */
[----:B------:R2:W-:Y:S01]  /*28e0*/  LDGSTS.E [R18+0x17200], [R6.64], P6 ;  /* 0x1720000006127fae */ /* 0x0005e2000b121846 */
[C---:B------:R-:W-:Y:S01]  /*28f0*/  LEA R11, P6, R126.reuse, R139, 0x3 ;  /* 0x0000008b7e0b7211 */ /* 0x040fe200078c18ff */
[----:B------:R-:W-:-:S03]  /*2900*/  IMAD R9, R126, 0xe, RZ ;  /* 0x0000000e7e097824 */ /* 0x000fc600078e02ff */
[----:B------:R-:W-:Y:S01]  /*2910*/  LEA.HI.X.SX32 R13, R4, R138, 0x2, P6 ;  /* 0x0000008a040d7211 */ /* 0x000fe200030f16ff */
[----:B------:R-:W-:Y:S01]  /*2920*/  IMAD R4, R126, 0x6, RZ ;  /* 0x000000067e047824 */ /* 0x000fe200078e02ff */
[----:B------:R3:W-:Y:S04]  /*2930*/  STL [R1+0x390], R11 ;  /* 0x0003900b01007387 */ /* 0x0007e80000100800 */
[----:B------:R-:W-:Y:S01]  /*2940*/  STL [R1+0x56c], R19 ;  /* 0x00056c1301007387 */ /* 0x000fe20000100800 */
[----:B--2---:R-:W-:Y:S01]  /*2950*/  IMAD.MOV.U32 R6, RZ, RZ, R16 ;  /* 0x000000ffff067224 */ /* 0x004fe200078e0010 */
[----:B-1----:R-:W-:Y:S01]  /*2960*/  IADD3 R16, P6, R10, R139, RZ ;  /* 0x0000008b0a107210 */ /* 0x002fe20007fde0ff */
[----:B------:R-:W-:Y:S01]  /*2970*/  IMAD.MOV.U32 R7, RZ, RZ, R19 ;  /* 0x000000ffff077224 */ /* 0x000fe200078e0013 */
[----:B------:R1:W-:Y:S01]  /*2980*/  STL [R1+0x38c], R13 ;  /* 0x00038c0d01007387 */ /* 0x0003e20000100800 */
[----:B------:R-:W-:-:S03]  /*2990*/  SHF.R.U32.HI R10, RZ, 0xd, R14 ;  /* 0x0000000dff0a7819 */ /* 0x000fc6000001160e */
[----:B------:R2:W-:Y:S01]  /*29a0*/  LDGSTS.E [R18+0x17a00], [R6.64], P4 ;  /* 0x17a0000006127fae */ /* 0x0005e2000a121846 */
[----:B------:R-:W-:Y:S01]  /*29b0*/  ISETP.GE.U32.AND P4, PT, R8, 0x7fffffb2, PT ;  /* 0x7fffffb20800780c */ /* 0x000fe20003f86070 */
[----:B------:R-:W-:Y:S02]  /*29c0*/  IMAD R8, R126, 0xa, RZ ;  /* 0x0000000a7e087824 */ /* 0x000fe400078e02ff */
[----:B------:R4:W-:Y:S01]  /*29d0*/  STL [R1+0x3b0], R16 ;  /* 0x0003b01001007387 */ /* 0x0009e20000100800 */
[----:B--2---:R-:W-:Y:S01]  /*29e0*/  IMAD.MOV.U32 R6, RZ, RZ, R11 ;  /* 0x000000ffff067224 */ /* 0x004fe200078e000b */
[----:B------:R-:W-:Y:S01]  /*29f0*/  LEA.HI.X.SX32 R18, R4, R138, 0x2, P6 ;  /* 0x0000008a04127211 */ /* 0x000fe200030f16ff */
[----:B------:R-:W-:Y:S01]  /*2a00*/  IMAD.MOV.U32 R7, RZ, RZ, R13 ;  /* 0x000000ffff077224 */ /* 0x000fe200078e000d */
[----:B---3--:R-:W-:Y:S02]  /*2a10*/  IADD3 R11, P6, R15, R139, RZ ;  /* 0x0000008b0f0b7210 */ /* 0x008fe40007fde0ff */
[----:B------:R-:W-:-:S02]  /*2a20*/  SHF.R.U32.HI R4, RZ, 0x9, R14 ;  /* 0x00000009ff047819 */ /* 0x000fc4000001160e */
[----:B------:R2:W-:Y:S01]  /*2a30*/  LDGSTS.E [R17+0x10400], [R6.64], !P3 ;  /* 0x1040000006117fae */ /* 0x0005e2000d921846 */
[----:B------:R-:W-:-:S04]  /*2a40*/  IADD3 R12, P3, R12, R139, RZ ;  /* 0x0000008b0c0c7210 */ /* 0x000fc80007f7e0ff */
[-C--:B-1----:R-:W-:Y:S01]  /*2a50*/  LEA.HI.X.SX32 R13, R8, R138.reuse, 0x2, P3 ;  /* 0x0000008a080d7211 */ /* 0x082fe200018f16ff */
[----:B------:R-:W-:Y:S01]  /*2a60*/  STL [R1+0x3d8], R12 ;  /* 0x0003d80c01007387 */ /* 0x000fe20000100800 */
[----:B------:R-:W-:Y:S01]  /*2a70*/  LEA.HI.X.SX32 R8, R9, R138, 0x2, P6 ;  /* 0x0000008a09087211 */ /* 0x000fe200030f16ff */
[----:B------:R-:W-:Y:S01]  /*2a80*/  IMAD R9, R126, 0x48, RZ ;  /* 0x000000487e097824 */ /* 0x000fe200078e02ff */
[----:B------:R-:W-:Y:S01]  /*2a90*/  LOP3.LUT P3, RZ, R4, 0x1, RZ, 0xc0, !PT ;  /* 0x0000000104ff7812 */ /* 0x000fe2000786c0ff */
[----:B------:R-:W-:Y:S01]  /*2aa0*/  STL [R1+0x3ac], R18 ;  /* 0x0003ac1201007387 */ /* 0x000fe20000100800 */
[----:B------:R-:W-:Y:S02]  /*2ab0*/  IMAD R4, R126, 0x12, RZ ;  /* 0x000000127e047824 */ /* 0x000fe400078e02ff */
[----:B--2---:R-:W-:Y:S01]  /*2ac0*/  IMAD.MOV.U32 R6, RZ, RZ, R16 ;  /* 0x000000ffff067224 */ /* 0x004fe200078e0010 */
[----:B------:R1:W-:Y:S01]  /*2ad0*/  STL [R1+0x3f8], R11 ;  /* 0x0003f80b01007387 */ /* 0x0003e20000100800 */
[----:B------:R-:W-:-:S03]  /*2ae0*/  IMAD.MOV.U32 R7, RZ, RZ, R18 ;  /* 0x000000ffff077224 */ /* 0x000fc600078e0012 */
[----:B------:R-:W-:Y:S04]  /*2af0*/  STL [R1+0x3d4], R13 ;  /* 0x0003d40d01007387 */ /* 0x000fe80000100800 */
[----:B------:R2:W-:Y:S01]  /*2b00*/  LDGSTS.E [R17+0x10c00], [R6.64], !P5 ;  /* 0x10c0000006117fae */ /* 0x0005e2000e921846 */
[----:B------:R-:W-:Y:S02]  /*2b10*/  LOP3.LUT P5, RZ, R10, 0x1, RZ, 0xc0, !PT ;  /* 0x000000010aff7812 */ /* 0x000fe400078ac0ff */
[----:B------:R-:W-:Y:S01]  /*2b20*/  SHF.R.U32.HI R10, RZ, 0x5, R14 ;  /* 0x00000005ff0a7819 */ /* 0x000fe2000001160e */
[----:B------:R3:W-:Y:S01]  /*2b30*/  STL [R1+0x3f4], R8 ;  /* 0x0003f40801007387 */ /* 0x0007e20000100800 */
[----:B--2---:R-:W-:Y:S02]  /*2b40*/  IMAD.MOV.U32 R6, RZ, RZ, R12 ;  /* 0x000000ffff067224 */ /* 0x004fe400078e000c */
[----:B------:R-:W-:-:S05]  /*2b50*/  IMAD.MOV.U32 R7, RZ, RZ, R13 ;  /* 0x000000ffff077224 */ /* 0x000fca00078e000d */
[----:B------:R2:W-:Y:S01]  /*2b60*/  LDGSTS.E [R17+0x11400], [R6.64], !P1 ;  /* 0x1140000006117fae */ /* 0x0005e2000c921846 */
[----:B------:R-:W-:Y:S02]  /*2b70*/  IADD3 R15, P1, R9, R139, RZ ;  /* 0x0000008b090f7210 */ /* 0x000fe40007f3e0ff */
[----:B------:R-:W-:Y:S02]  /*2b80*/  SHF.R.U32.HI R9, RZ, 0x1, R14 ;  /* 0x00000001ff097819 */ /* 0x000fe4000001160e */
[----:B----4-:R-:W-:Y:S01]  /*2b90*/  LEA.HI.X.SX32 R16, R4, R138, 0x2, P1 ;  /* 0x0000008a04107211 */ /* 0x010fe200008f16ff */
[----:B------:R-:W-:Y:S01]  /*2ba0*/  STL [R1+0x418], R15 ;  /* 0x0004180f01007387 */ /* 0x000fe20000100800 */
[----:B------:R-:W-:Y:S01]  /*2bb0*/  LOP3.LUT P1, RZ, R10, 0x1, RZ, 0xc0, !PT ;  /* 0x000000010aff7812 */ /* 0x000fe2000782c0ff */
[----:B------:R-:W-:Y:S01]  /*2bc0*/  IMAD R10, R126, 0x68, RZ ;  /* 0x000000687e0a7824 */ /* 0x000fe200078e02ff */
[----:B------:R-:W-:Y:S01]  /*2bd0*/  SHF.R.U64 R4, R120, 0x1d, RZ ;  /* 0x0000001d78047819 */ /* 0x000fe200000012ff */
[----:B--2---:R-:W-:-:S02]  /*2be0*/  IMAD.MOV.U32 R6, RZ, RZ, R11 ;  /* 0x000000ffff067224 */ /* 0x004fc400078e000b */
[C---:B-1----:R-:W-:Y:S02]  /*2bf0*/  IMAD R11, R126.reuse, 0x58, RZ ;  /* 0x000000587e0b7824 */ /* 0x042fe400078e02ff */
[----:B------:R-:W-:Y:S02]  /*2c00*/  IMAD.MOV.U32 R7, RZ, RZ, R8 ;  /* 0x000000ffff077224 */ /* 0x000fe400078e0008 */
[C---:B---3--:R-:W-:Y:S01]  /*2c10*/  IMAD R8, R126.reuse, 0x16, RZ ;  /* 0x000000167e087824 */ /* 0x048fe200078e02ff */
[-C--:B------:R-:W-:Y:S01]  /*2c20*/  IADD3 R12, P6, R11, R139.reuse, RZ ;  /* 0x0000008b0b0c7210 */ /* 0x080fe20007fde0ff */
[----:B------:R-:W-:Y:S01]  /*2c30*/  IMAD R11, R126, 0x78, RZ ;  /* 0x000000787e0b7824 */ /* 0x000fe200078e02ff */
[----:B------:R1:W-:Y:S01]  /*2c40*/  LDGSTS.E [R17+0x11c00], [R6.64], !P4 ;  /* 0x11c0000006117fae */ /* 0x0003e2000e121846 */
[----:B------:R-:W-:Y:S01]  /*2c50*/  LOP3.LUT P4, RZ, R9, 0x1, RZ, 0xc0, !PT ;  /* 0x0000000109ff7812 */ /* 0x000fe2000788c0ff */
[----:B------:R-:W-:Y:S01]  /*2c60*/  IMAD.MOV.U32 R9, RZ, RZ, R16 ;  /* 0x000000ffff097224 */ /* 0x000fe200078e0010 */
[----:B------:R-:W-:Y:S01]  /*2c70*/  LEA.HI.X.SX32 R13, R8, R138, 0x2, P6 ;  /* 0x0000008a080d7211 */ /* 0x000fe200030f16ff */
[----:B------:R-:W-:Y:S01]  /*2c80*/  IMAD.MOV.U32 R8, RZ, RZ, R15 ;  /* 0x000000ffff087224 */ /* 0x000fe200078e000f */
[----:B------:R-:W-:Y:S01]  /*2c90*/  IADD3 R19, P6, R10, R139, RZ ;  /* 0x0000008b0a137210 */ /* 0x000fe20007fde0ff */
[----:B------:R2:W-:Y:S01]  /*2ca0*/  STL [R1+0x438], R12 ;  /* 0x0004380c01007387 */ /* 0x0005e20000100800 */
[----:B------:R-:W-:-:S03]  /*2cb0*/  IMAD R10, R126, 0x22, RZ ;  /* 0x000000227e0a7824 */ /* 0x000fc600078e02ff */
[----:B------:R3:W-:Y:S01]  /*2cc0*/  LDGSTS.E [R17+0x12400], [R8.64], P5 ;  /* 0x1240000008117fae */ /* 0x0007e2000a921846 */
[----:B------:R-:W-:Y:S01]  /*2cd0*/  LOP3.LUT P5, RZ, R4, 0x1, RZ, 0xc0, !PT ;  /* 0x0000000104ff7812 */ /* 0x000fe200078ac0ff */
[C---:B------:R-:W-:Y:S01]  /*2ce0*/  IMAD R4, R126.reuse, 0x1a, RZ ;  /* 0x0000001a7e047824 */ /* 0x040fe200078e02ff */
[----:B-1----:R-:W-:Y:S01]  /*2cf0*/  IABS R7, c[0x0][0x17c] ;  /* 0x00005f0000077a13 */ /* 0x002fe20000000000 */
[----:B------:R1:W-:Y:S01]  /*2d00*/  STL [R1+0x414], R16 ;  /* 0x0004141001007387 */ /* 0x0003e20000100800 */
[----:B------:R-:W-:Y:S02]  /*2d10*/  IMAD R6, R126, 0x1e, RZ ;  /* 0x0000001e7e067824 */ /* 0x000fe400078e02ff */
[----:B------:R-:W-:Y:S01]  /*2d20*/  LEA.HI.X.SX32 R20, R4, R138, 0x2, P6 ;  /* 0x0000008a04147211 */ /* 0x000fe200030f16ff */
[----:B------:R4:W-:Y:S01]  /*2d30*/  STL [R1+0x434], R13 ;  /* 0x0004340d01007387 */ /* 0x0009e20000100800 */
[----:B------:R-:W5:Y:S01]  /*2d40*/  I2F.RP R4, R7 ;  /* 0x0000000700047306 */ /* 0x000f620000209400 */
[----:B---3--:R-:W-:-:S02]  /*2d50*/  IMAD.MOV.U32 R8, RZ, RZ, R12 ;  /* 0x000000ffff087224 */ /* 0x008fc400078e000c */
[----:B------:R-:W-:Y:S01]  /*2d60*/  STL [R1+0x458], R19 ;  /* 0x0004581301007387 */ /* 0x000fe20000100800 */
[----:B------:R-:W-:Y:S02]  /*2d70*/  IMAD.MOV.U32 R9, RZ, RZ, R13 ;  /* 0x000000ffff097224 */ /* 0x000fe400078e000d */
[----:B--2---:R-:W-:-:S03]  /*2d80*/  IMAD R12, R126, 0x88, RZ ;  /* 0x000000887e0c7824 */ /* 0x004fc600078e02ff */
[----:B------:R2:W-:Y:S01]  /*2d90*/  LDGSTS.E [R17+0x12c00], [R8.64], P3 ;  /* 0x12c0000008117fae */ /* 0x0005e20009921846 */
[-C--:B-1----:R-:W-:Y:S02]  /*2da0*/  IADD3 R16, P3, R11, R139.reuse, RZ ;  /* 0x0000008b0b107210 */ /* 0x082fe40007f7e0ff */
[----:B----4-:R-:W-:Y:S01]  /*2db0*/  IADD3 R13, P6, R12, R139, RZ ;  /* 0x0000008b0c0d7210 */ /* 0x010fe20007fde0ff */
[----:B------:R-:W-:Y:S01]  /*2dc0*/  IMAD R12, R126, 0x98, RZ ;  /* 0x000000987e0c7824 */ /* 0x000fe200078e02ff */
[-C--:B------:R-:W-:Y:S01]  /*2dd0*/  LEA.HI.X.SX32 R18, R6, R138.reuse, 0x2, P3 ;  /* 0x0000008a06127211 */ /* 0x080fe200018f16ff */
[----:B------:R-:W-:Y:S01]  /*2de0*/  STL [R1+0x478], R16 ;  /* 0x0004781001007387 */ /* 0x000fe20000100800 */
[----:B------:R-:W-:Y:S01]  /*2df0*/  SHF.R.U64 R6, R120, 0x15, RZ ;  /* 0x0000001578067819 */ /* 0x000fe200000012ff */
[----:B-----5:R-:W1:Y:S01]  /*2e00*/  MUFU.RCP R4, R4 ;  /* 0x0000000400047308 */ /* 0x020e620000001000 */
[----:B------:R-:W-:Y:S01]  /*2e10*/  LEA.HI.X.SX32 R15, R10, R138, 0x2, P6 ;  /* 0x0000008a0a0f7211 */ /* 0x000fe200030f16ff */
[----:B------:R-:W-:Y:S01]  /*2e20*/  STL [R1+0x454], R20 ;  /* 0x0004541401007387 */ /* 0x000fe20000100800 */
[----:B------:R-:W-:Y:S01]  /*2e30*/  SHF.R.U64 R11, R120, 0x19, RZ ;  /* 0x00000019780b7819 */ /* 0x000fe200000012ff */
[----:B--2---:R-:W-:-:S02]  /*2e40*/  IMAD.MOV.U32 R8, RZ, RZ, R19 ;  /* 0x000000ffff087224 */ /* 0x004fc400078e0013 */
[----:B------:R-:W-:Y:S01]  /*2e50*/  IMAD.MOV.U32 R9, RZ, RZ, R20 ;  /* 0x000000ffff097224 */ /* 0x000fe200078e0014 */
[----:B------:R-:W-:Y:S01]  /*2e60*/  STL [R1+0x498], R13 ;  /* 0x0004980d01007387 */ /* 0x000fe20000100800 */
[----:B------:R-:W-:Y:S01]  /*2e70*/  LOP3.LUT P3, RZ, R11, 0x1, RZ, 0xc0, !PT ;  /* 0x000000010bff7812 */ /* 0x000fe2000786c0ff */
[----:B------:R-:W-:Y:S01]  /*2e80*/  IMAD R10, R126, 0x2a, RZ ;  /* 0x0000002a7e0a7824 */ /* 0x000fe200078e02ff */
[----:B------:R-:W-:Y:S01]  /*2e90*/  IADD3 R11, R49, -0x4, RZ ;  /* 0xfffffffc310b7810 */ /* 0x000fe20007ffe0ff */
[----:B------:R2:W-:Y:S01]  /*2ea0*/  LDGSTS.E [R17+0x13400], [R8.64], P1 ;  /* 0x1340000008117fae */ /* 0x0005e20008921846 */
[----:B------:R-:W-:Y:S01]  /*2eb0*/  LOP3.LUT P1, RZ, R6, 0x1, RZ, 0xc0, !PT ;  /* 0x0000000106ff7812 */ /* 0x000fe2000782c0ff */
[----:B------:R-:W-:Y:S02]  /*2ec0*/  IMAD R6, R126, 0x26, RZ ;  /* 0x000000267e067824 */ /* 0x000fe400078e02ff */
[----:B------:R3:W-:Y:S01]  /*2ed0*/  STL [R1+0x474], R18 ;  /* 0x0004741201007387 */ /* 0x0007e20000100800 */
[----:B-1----:R-:W-:-:S03]  /*2ee0*/  IADD3 R4, R4, 0xffffffe, RZ ;  /* 0x0ffffffe04047810 */ /* 0x002fc60007ffe0ff */
[----:B------:R1:W-:Y:S01]  /*2ef0*/  STL [R1+0x494], R15 ;  /* 0x0004940f01007387 */ /* 0x0003e20000100800 */
[----:B--2---:R-:W-:Y:S02]  /*2f00*/  IMAD.MOV.U32 R8, RZ, RZ, R16 ;  /* 0x000000ffff087224 */ /* 0x004fe400078e0010 */
[----:B------:R-:W-:-:S05]  /*2f10*/  IMAD.MOV.U32 R9, RZ, RZ, R18 ;  /* 0x000000ffff097224 */ /* 0x000fca00078e0012 */
[----:B------:R2:W-:Y:S01]  /*2f20*/  LDGSTS.E [R17+0x13c00], [R8.64], P4 ;  /* 0x13c0000008117fae */ /* 0x0005e2000a121846 */
[----:B---3--:R-:W-:Y:S02]  /*2f30*/  IADD3 R18, P4, R12, R139, RZ ;  /* 0x0000008b0c127210 */ /* 0x008fe40007f9e0ff */
[----:B------:R-:W-:Y:S02]  /*2f40*/  SHF.R.U64 R12, R120, 0x11, RZ ;  /* 0x00000011780c7819 */ /* 0x000fe400000012ff */
[----:B------:R-:W-:Y:S01]  /*2f50*/  LEA.HI.X.SX32 R19, R6, R138, 0x2, P4 ;  /* 0x0000008a06137211 */ /* 0x000fe200020f16ff */
[----:B------:R-:W-:Y:S01]  /*2f60*/  STL [R1+0x4b8], R18 ;  /* 0x0004b81201007387 */ /* 0x000fe20000100800 */
[----:B------:R-:W-:Y:S02]  /*2f70*/  SHF.R.U64 R6, R120, 0xd, RZ ;  /* 0x0000000d78067819 */ /* 0x000fe400000012ff */
[----:B------:R-:W-:Y:S01]  /*2f80*/  LOP3.LUT P4, RZ, R12, 0x1, RZ, 0xc0, !PT ;  /* 0x000000010cff7812 */ /* 0x000fe2000788c0ff */
[----:B------:R-:W-:-:S02]  /*2f90*/  IMAD R12, R126, 0x32, RZ ;  /* 0x000000327e0c7824 */ /* 0x000fc400078e02ff */
[----:B--2---:R-:W-:Y:S02]  /*2fa0*/  IMAD.MOV.U32 R8, RZ, RZ, R13 ;  /* 0x000000ffff087224 */ /* 0x004fe400078e000d */
[----:B------:R-:W-:Y:S02]  /*2fb0*/  IMAD R13, R126, 0xa8, RZ ;  /* 0x000000a87e0d7824 */ /* 0x000fe400078e02ff */
[----:B------:R-:W-:-:S03]  /*2fc0*/  IMAD.MOV.U32 R9, RZ, RZ, R15 ;  /* 0x000000ffff097224 */ /* 0x000fc600078e000f */
[----:B-1----:R-:W-:Y:S01]  /*2fd0*/  IADD3 R15, P6, R13, R139, RZ ;  /* 0x0000008b0d0f7210 */ /* 0x002fe20007fde0ff */
[----:B------:R-:W-:Y:S01]  /*2fe0*/  IMAD R13, R126, 0xb8, RZ ;  /* 0x000000b87e0d7824 */ /* 0x000fe200078e02ff */
[----:B------:R1:W-:Y:S01]  /*2ff0*/  LDGSTS.E [R17+0x14400], [R8.64], P5 ;  /* 0x1440000008117fae */ /* 0x0003e2000a921846 */
[----:B------:R-:W-:Y:S02]  /*3000*/  ISETP.GE.U32.AND P5, PT, R11, 0x7fffffbd, PT ;  /* 0x7fffffbd0b00780c */ /* 0x000fe40003fa6070 */
[----:B------:R-:W-:Y:S01]  /*3010*/  LEA.HI.X.SX32 R16, R10, R138, 0x2, P6 ;  /* 0x0000008a0a107211 */ /* 0x000fe200030f16ff */
[----:B------:R-:W-:Y:S01]  /*3020*/  IMAD.MOV.U32 R10, RZ, RZ, R15 ;  /* 0x000000ffff0a7224 */ /* 0x000fe200078e000f */
[----:B------:R2:W-:Y:S03]  /*3030*/  STL [R1+0x4d8], R15 ;  /* 0x0004d80f01007387 */ /* 0x0005e60000100800 */
[----:B------:R-:W-:Y:S01]  /*3040*/  IMAD.MOV.U32 R11, RZ, RZ, R16 ;  /* 0x000000ffff0b7224 */ /* 0x000fe200078e0010 */
[----:B------:R3:W-:Y:S01]  /*3050*/  STL [R1+0x4b4], R19 ;  /* 0x0004b41301007387 */ /* 0x0007e20000100800 */
[----:B-1----:R-:W-:-:S03]  /*3060*/  IMAD.MOV.U32 R8, RZ, RZ, R18 ;  /* 0x000000ffff087224 */ /* 0x002fc600078e0012 */
[----:B------:R1:W-:Y:S01]  /*3070*/  STL [R1+0x4d4], R16 ;  /* 0x0004d41001007387 */ /* 0x0003e20000100800 */
[----:B------:R-:W-:Y:S02]  /*3080*/  IMAD.MOV.U32 R9, RZ, RZ, R19 ;  /* 0x000000ffff097224 */ /* 0x000fe400078e0013 */
[----:B--2---:R-:W-:-:S03]  /*3090*/  IMAD R15, R126, 0xc8, RZ ;  /* 0x000000c87e0f7824 */ /* 0x004fc600078e02ff */
[----:B------:R2:W-:Y:S01]  /*30a0*/  LDGSTS.E [R17+0x14c00], [R8.64], P3 ;  /* 0x14c0000008117fae */ /* 0x0005e20009921846 */
[----:B------:R-:W-:Y:S01]  /*30b0*/  LOP3.LUT P3, RZ, R6, 0x1, RZ, 0xc0, !PT ;  /* 0x0000000106ff7812 */ /* 0x000fe2000786c0ff */
[----:B------:R-:W-:Y:S02]  /*30c0*/  IMAD R6, R126, 0x2e, RZ ;  /* 0x0000002e7e067824 */ /* 0x000fe400078e02ff */
[----:B------:R4:W-:Y:S01]  /*30d0*/  LDGSTS.E [R17+0x15400], [R10.64], P1 ;  /* 0x154000000a117fae */ /* 0x0009e20008921846 */
[-C--:B---3--:R-:W-:Y:S02]  /*30e0*/  IADD3 R19, P1, R13, R139.reuse, RZ ;  /* 0x0000008b0d137210 */ /* 0x088fe40007f3e0ff */
[----:B-1----:R-:W-:Y:S02]  /*30f0*/  IADD3 R16, P6, R15, R139, RZ ;  /* 0x0000008b0f107210 */ /* 0x002fe40007fde0ff */
[-C--:B------:R-:W-:Y:S01]  /*3100*/  LEA.HI.X.SX32 R20, R6, R138.reuse, 0x2, P1 ;  /* 0x0000008a06147211 */ /* 0x080fe200008f16ff */
[----:B------:R-:W-:Y:S01]  /*3110*/  STL [R1+0x4f8], R19 ;  /* 0x0004f81301007387 */ /* 0x000fe20000100800 */
[----:B------:R-:W-:Y:S01]  /*3120*/  LEA.HI.X.SX32 R18, R12, R138, 0x2, P6 ;  /* 0x0000008a0c127211 */ /* 0x000fe200030f16ff */
[----:B--2---:R1:W2:Y:S01]  /*3130*/  F2I.FTZ.U32.TRUNC.NTZ R9, R4 ;  /* 0x0000000400097305 */ /* 0x0042a2000021f000 */
[C---:B------:R-:W-:Y:S01]  /*3140*/  IADD3 R6, R49.reuse, -0xc, RZ ;  /* 0xfffffff431067810 */ /* 0x040fe20007ffe0ff */
[----:B------:R3:W-:Y:S01]  /*3150*/  STL [R1+0x518], R16 ;  /* 0x0005181001007387 */ /* 0x0007e20000100800 */
[----:B------:R-:W-:Y:S01]  /*3160*/  SHF.R.U64 R8, R120, 0x9, RZ ;  /* 0x0000000978087819 */ /* 0x000fe200000012ff */
[----:B----4-:R-:W-:Y:S01]  /*3170*/  IMAD.MOV.U32 R10, RZ, RZ, R19 ;  /* 0x000000ffff0a7224 */ /* 0x010fe200078e0013 */
[----:B------:R-:W-:Y:S01]  /*3180*/  IADD3 R13, R49, -0x8, RZ ;  /* 0xfffffff8310d7810 */ /* 0x000fe20007ffe0ff */
[----:B------:R-:W-:Y:S01]  /*3190*/  IMAD.MOV.U32 R11, RZ, RZ, R20 ;  /* 0x000000ffff0b7224 */ /* 0x000fe200078e0014 */
[----:B------:R-:W-:Y:S01]  /*31a0*/  LOP3.LUT P6, RZ, R8, 0x1, RZ, 0xc0, !PT ;  /* 0x0000000108ff7812 */ /* 0x000fe200078cc0ff */
[----:B------:R-:W-:Y:S01]  /*31b0*/  STL [R1+0x4f4], R20 ;  /* 0x0004f41401007387 */ /* 0x000fe20000100800 */
[----:B-1----:R-:W-:Y:S01]  /*31c0*/  IMAD R4, R126, 0x36, RZ ;  /* 0x000000367e047824 */ /* 0x002fe200078e02ff */
[----:B------:R-:W-:-:S02]  /*31d0*/  ISETP.GE.U32.AND P1, PT, R13, 0x7fffffb9, PT ;  /* 0x7fffffb90d00780c */ /* 0x000fc40003f26070 */
[----:B------:R1:W-:Y:S01]  /*31e0*/  LDGSTS.E [R17+0x15c00], [R10.64], P4 ;  /* 0x15c000000a117fae */ /* 0x0003e2000a121846 */
[----:B------:R-:W-:Y:S01]  /*31f0*/  ISETP.GE.U32.AND P4, PT, R6, 0x7fffffb5, PT ;  /* 0x7fffffb50600780c */ /* 0x000fe20003f86070 */
[----:B------:R-:W-:Y:S01]  /*3200*/  IMAD R6, R126, 0xd8, RZ ;  /* 0x000000d87e067824 */ /* 0x000fe200078e02ff */
[----:B------:R-:W-:Y:S01]  /*3210*/  SHF.R.U32.HI R15, RZ, 0x6, R236 ;  /* 0x00000006ff0f7819 */ /* 0x000fe200000116ec */
[----:B--2---:R-:W-:Y:S01]  /*3220*/  IMAD.MOV R8, RZ, RZ, -R9 ;  /* 0x000000ffff087224 */ /* 0x004fe200078e0a09 */
[----:B------:R-:W-:Y:S02]  /*3230*/  STL [R1+0x514], R18 ;  /* 0x0005141201007387 */ /* 0x000fe40000100800 */
[----:B------:R-:W-:Y:S01]  /*3240*/  SGXT.U32 R15, R15, 0x1 ;  /* 0x000000010f0f781a */ /* 0x000fe20000000000 */
[----:B-1----:R-:W-:Y:S02]  /*3250*/  IMAD.MOV.U32 R10, RZ, RZ, R16 ;  /* 0x000000ffff0a7224 */ /* 0x002fe400078e0010 */
[----:B------:R-:W-:-:S05]  /*3260*/  IMAD.MOV.U32 R11, RZ, RZ, R18 ;  /* 0x000000ffff0b7224 */ /* 0x000fca00078e0012 */
[----:B------:R1:W-:Y:S01]  /*3270*/  LDGSTS.E [R17+0x16400], [R10.64], P3 ;  /* 0x164000000a117fae */ /* 0x0003e20009921846 */
[----:B------:R-:W-:Y:S02]  /*3280*/  IADD3 R12, P3, R6, R139, RZ ;  /* 0x0000008b060c7210 */ /* 0x000fe40007f7e0ff */
[----:B------:R-:W-:Y:S02]  /*3290*/  SHF.R.U64 R6, R120, 0x5, RZ ;  /* 0x0000000578067819 */ /* 0x000fe400000012ff */
[----:B------:R-:W-:Y:S01]  /*32a0*/  LEA.HI.X.SX32 R13, R4, R138, 0x2, P3 ;  /* 0x0000008a040d7211 */ /* 0x000fe200018f16ff */
[----:B------:R-:W-:Y:S01]  /*32b0*/  IMAD R4, R126, 0x3a, RZ ;  /* 0x0000003a7e047824 */ /* 0x000fe200078e02ff */
[----:B------:R-:W-:Y:S01]  /*32c0*/  LOP3.LUT P3, RZ, R6, 0x1, RZ, 0xc0, !PT ;  /* 0x0000000106ff7812 */ /* 0x000fe2000786c0ff */
[----:B------:R-:W-:Y:S01]  /*32d0*/  IMAD R6, R126, 0xe8, RZ ;  /* 0x000000e87e067824 */ /* 0x000fe200078e02ff */
[----:B------:R2:W-:Y:S01]  /*32e0*/  STL [R1+0x538], R12 ;  /* 0x0005380c01007387 */ /* 0x0005e20000100800 */
[----:B-1----:R-:W-:-:S03]  /*32f0*/  LOP3.LUT R11, R252, R15, RZ, 0xfc, !PT ;  /* 0x0000000ffc0b7212 */ /* 0x002fc600078efcff */
[----:B------:R2:W-:Y:S01]  /*3300*/  LDGSTS.E [R17+0x16c00], [R12.64], P6 ;  /* 0x16c000000c117fae */ /* 0x0005e2000b121846 */
[----:B------:R-:W-:Y:S01]  /*3310*/  IADD3 R10, P6, R6, R139, RZ ;  /* 0x0000008b060a7210 */ /* 0x000fe20007fde0ff */
[----:B------:R-:W-:Y:S01]  /*3320*/  IMAD R15, R8, R7, RZ ;  /* 0x00000007080f7224 */ /* 0x000fe200078e02ff */
[----:B------:R-:W-:Y:S01]  /*3330*/  SHF.R.U64 R6, R120, 0x1, RZ ;  /* 0x0000000178067819 */ /* 0x000fe200000012ff */
[----:B------:R-:W-:Y:S01]  /*3340*/  IMAD.MOV.U32 R8, RZ, RZ, RZ ;  /* 0x000000ffff087224 */ /* 0x000fe200078e00ff */
[----:B---3--:R-:W-:Y:S01]  /*3350*/  LEA.HI.X.SX32 R16, R4, R138, 0x2, P6 ;  /* 0x0000008a04107211 */ /* 0x008fe200030f16ff */
[----:B------:R1:W-:Y:S01]  /*3360*/  STL [R1+0x534], R13 ;  /* 0x0005340d01007387 */ /* 0x0003e20000100800 */
[----:B------:R-:W-:Y:S01]  /*3370*/  IABS R101, R11 ;  /* 0x0000000b00657213 */ /* 0x000fe20000000000 */
[----:B------:R-:W-:Y:S01]  /*3380*/  IMAD.HI.U32 R4, R9, R15, R8 ;  /* 0x0000000f09047227 */ /* 0x000fe200078e0008 */
[----:B------:R-:W-:Y:S01]  /*3390*/  LOP3.LUT P6, RZ, R6, 0x1, RZ, 0xc0, !PT ;  /* 0x0000000106ff7812 */ /* 0x000fe200078cc0ff */
[----:B------:R3:W-:Y:S01]  /*33a0*/  STL [R1+0x558], R10 ;  /* 0x0005580a01007387 */ /* 0x0007e20000100800 */
[----:B------:R-:W-:Y:S01]  /*33b0*/  LOP3.LUT R15, R11, 0x4, RZ, 0xfc, !PT ;  /* 0x000000040b0f7812 */ /* 0x000fe200078efcff */
[----:B------:R-:W-:Y:S01]  /*33c0*/  IMAD.MOV.U32 R8, RZ, RZ, R10 ;  /* 0x000000ffff087224 */ /* 0x000fe200078e000a */
[----:B--2---:R-:W-:Y:S01]  /*33d0*/  IADD3 R12, R49, -0x10, RZ ;  /* 0xfffffff0310c7810 */ /* 0x004fe20007ffe0ff */
[----:B------:R2:W-:Y:S01]  /*33e0*/  STL [R1+0x554], R16 ;  /* 0x0005541001007387 */ /* 0x0005e20000100800 */
[----:B------:R-:W-:Y:S01]  /*33f0*/  IMAD.MOV.U32 R9, RZ, RZ, R16 ;  /* 0x000000ffff097224 */ /* 0x000fe200078e0010 */
[----:B-1----:R-:W-:Y:S01]  /*3400*/  LOP3.LUT R13, R11, 0x2, RZ, 0xfc, !PT ;  /* 0x000000020b0d7812 */ /* 0x002fe200078efcff */
[----:B------:R-:W-:Y:S01]  /*3410*/  IMAD.HI.U32 R6, R4, R101, RZ ;  /* 0x0000006504067227 */ /* 0x000fe200078e00ff */
[----:B------:R-:W-:-:S02]  /*3420*/  IABS R35, R15 ;  /* 0x0000000f00237213 */ /* 0x000fc40000000000 */
[----:B------:R1:W-:Y:S01]  /*3430*/  LDGSTS.E [R17+0x17400], [R8.64], P3 ;  /* 0x1740000008117fae */ /* 0x0003e20009921846 */
[C---:B---3--:R-:W-:Y:S01]  /*3440*/  IMAD R10, R126.reuse, 0x3e, RZ ;  /* 0x0000003e7e0a7824 */ /* 0x048fe200078e02ff */
[----:B------:R-:W-:Y:S01]  /*3450*/  IABS R52, R13 ;  /* 0x0000000d00347213 */ /* 0x000fe20000000000 */
[----:B------:R-:W-:Y:S01]  /*3460*/  IMAD.MOV R6, RZ, RZ, -R6 ;  /* 0x000000ffff067224 */ /* 0x000fe200078e0a06 */
[C---:B------:R-:W-:Y:S01]  /*3470*/  LOP3.LUT R104, R11.reuse, 0x5e, RZ, 0xfc, !PT ;  /* 0x0000005e0b687812 */ /* 0x040fe200078efcff */
[----:B--2---:R-:W-:Y:S01]  /*3480*/  IMAD R16, R126, 0xf8, RZ ;  /* 0x000000f87e107824 */ /* 0x004fe200078e02ff */
[----:B------:R-:W-:Y:S01]  /*3490*/  LOP3.LUT R105, R11, 0x66, RZ, 0xfc, !PT ;  /* 0x000000660b697812 */ /* 0x000fe200078efcff */
[----:B------:R-:W-:Y:S01]  /*34a0*/  IMAD R101, R7, R6, R101 ;  /* 0x0000000607657224 */ /* 0x000fe200078e0265 */
[C---:B------:R-:W-:Y:S01]  /*34b0*/  LOP3.LUT R22, R11.reuse, 0x9a, RZ, 0xfc, !PT ;  /* 0x0000009a0b167812 */ /* 0x040fe200078efcff */
[----:B------:R-:W-:Y:S01]  /*34c0*/  IMAD.HI.U32 R6, R4, R52, RZ ;  /* 0x0000003404067227 */ /* 0x000fe200078e00ff */
[----:B------:R-:W-:-:S02]  /*34d0*/  LOP3.LUT R25, R11, 0x9c, RZ, 0xfc, !PT ;  /* 0x0000009c0b197812 */ /* 0x000fc400078efcff */
[----:B-1----:R-:W-:Y:S01]  /*34e0*/  IADD3 R8, P3, R16, R139, RZ ;  /* 0x0000008b10087210 */ /* 0x002fe20007f7e0ff */
[----:B------:R-:W-:Y:S01]  /*34f0*/  IMAD.MOV R6, RZ, RZ, -R6 ;  /* 0x000000ffff067224 */ /* 0x000fe200078e0a06 */
[----:B------:R-:W-:Y:S02]  /*3500*/  LOP3.LUT R16, R11, 0x6, RZ, 0xfc, !PT ;  /* 0x000000060b107812 */ /* 0x000fe400078efcff */
[----:B------:R-:W-:Y:S01]  /*3510*/  LEA.HI.X.SX32 R9, R10, R138, 0x2, P3 ;  /* 0x0000008a0a097211 */ /* 0x000fe200018f16ff */
[----:B------:R-:W-:Y:S01]  /*3520*/  IMAD R52, R7, R6, R52 ;  /* 0x0000000607347224 */ /* 0x000fe200078e0234 */
[----:B------:R-:W-:Y:S01]  /*3530*/  ISETP.GE.U32.AND P3, PT, R12, 0x7fffffb1, PT ;  /* 0x7fffffb10c00780c */ /* 0x000fe20003f66070 */
[C---:B------:R-:W-:Y:S01]  /*3540*/  IMAD R12, R126.reuse, 0x3, RZ ;  /* 0x000000037e0c7824 */ /* 0x040fe200078e02ff */
[----:B------:R1:W-:Y:S01]  /*3550*/  STL [R1+0x578], R8 ;  /* 0x0005780801007387 */ /* 0x0003e20000100800 */
[----:B------:R-:W-:Y:S01]  /*3560*/  IMAD R6, R126, 0x7, RZ ;  /* 0x000000077e067824 */ /* 0x000fe200078e02ff */
[----:B------:R-:W-:Y:S01]  /*3570*/  IABS R109, R16 ;  /* 0x00000010006d7213 */ /* 0x000fe20000000000 */
[----:B------:R-:W-:Y:S01]  /*3580*/  IMAD.HI.U32 R10, R4, R35, RZ ;  /* 0x00000023040a7227 */ /* 0x000fe200078e00ff */
[----:B------:R2:W-:Y:S01]  /*3590*/  LDGSTS.E [R17+0x17c00], [R8.64], P6 ;  /* 0x17c0000008117fae */ /* 0x0005e2000b121846 */
[----:B------:R-:W-:-:S02]  /*35a0*/  IABS R90, R25 ;  /* 0x00000019005a7213 */ /* 0x000fc40000000000 */
[----:B------:R-:W-:Y:S01]  /*35b0*/  IMAD.MOV R10, RZ, RZ, -R10 ;  /* 0x000000ffff0a7224 */ /* 0x000fe200078e0a0a */
[----:B------:R3:W-:Y:S01]  /*35c0*/  STL [R1+0x574], R9 ;  /* 0x0005740901007387 */ /* 0x0007e20000100800 */
[----:B------:R-:W-:Y:S02]  /*35d0*/  LOP3.LUT R27, R11, 0xa0, RZ, 0xfc, !PT ;  /* 0x000000a00b1b7812 */ /* 0x000fe400078efcff */
[----:B------:R-:W-:Y:S01]  /*35e0*/  IMAD R35, R7, R10, R35 ;  /* 0x0000000a07237224 */ /* 0x000fe200078e0223 */
[C---:B------:R-:W-:Y:S02]  /*35f0*/  LOP3.LUT R29, R11.reuse, 0xa2, RZ, 0xfc, !PT ;  /* 0x000000a20b1d7812 */ /* 0x040fe400078efcff */
[----:B------:R-:W-:Y:S02]  /*3600*/  IABS R73, R27 ;  /* 0x0000001b00497213 */ /* 0x000fe40000000000 */
[----:B--2---:R-:W-:Y:S01]  /*3610*/  IADD3 R17, P6, R0, R139, RZ ;  /* 0x0000008b00117210 */ /* 0x004fe20007fde0ff */
[----:B------:R-:W-:Y:S01]  /*3620*/  IMAD.HI.U32 R0, R4, R109, RZ ;  /* 0x0000006d04007227 */ /* 0x000fe200078e00ff */
[----:B------:R-:W-:-:S02]  /*3630*/  LOP3.LUT R31, R11, 0xb2, RZ, 0xfc, !PT ;  /* 0x000000b20b1f7812 */ /* 0x000fc400078efcff */
[----:B------:R-:W-:Y:S01]  /*3640*/  LEA.HI.X.SX32 R18, R12, R138, 0x2, P6 ;  /* 0x0000008a0c127211 */ /* 0x000fe200030f16ff */
[----:B-1----:R-:W-:Y:S01]  /*3650*/  IMAD.MOV.U32 R8, RZ, RZ, R17 ;  /* 0x000000ffff087224 */ /* 0x002fe200078e0011 */
[----:B------:R-:W-:Y:S01]  /*3660*/  IADD3 R2, P6, R2, R139, RZ ;  /* 0x0000008b02027210 */ /* 0x000fe20007fde0ff */
[----:B------:R1:W-:Y:S01]  /*3670*/  STL [R1+0x398], R17 ;  /* 0x0003981101007387 */ /* 0x0003e20000100800 */
[C---:B------:R-:W-:Y:S01]  /*3680*/  LOP3.LUT R12, R11.reuse, 0x8, RZ, 0xfc, !PT ;  /* 0x000000080b0c7812 */ /* 0x040fe200078efcff */
[----:B---3--:R-:W-:Y:S01]  /*3690*/  IMAD.MOV.U32 R9, RZ, RZ, R18 ;  /* 0x000000ffff097224 */ /* 0x008fe200078e0012 */
[----:B------:R-:W-:Y:S01]  /*36a0*/  LOP3.LUT R62, R11, 0xcc, RZ, 0xfc, !PT ;  /* 0x000000cc0b3e7812 */ /* 0x000fe200078efcff */
[----:B------:R2:W-:Y:S01]  /*36b0*/  STL [R1+0x394], R18 ;  /* 0x0003941201007387 */ /* 0x0005e20000100800 */
[----:B------:R-:W-:Y:S01]  /*36c0*/  IMAD.MOV R0, RZ, RZ, -R0 ;  /* 0x000000ffff007224 */ /* 0x000fe200078e0a00 */
[----:B------:R-:W-:Y:S02]  /*36d0*/  IABS R10, R12 ;  /* 0x0000000c000a7213 */ /* 0x000fe40000000000 */
[----:B------:R3:W-:Y:S01]  /*36e0*/  LDGSTS.E [R135+0x10600], [R8.64], !P5 ;  /* 0x1060000008877fae */ /* 0x0007e2000e921846 */
[C---:B------:R-:W-:Y:S01]  /*36f0*/  ISETP.GT.U32.AND P5, PT, R7.reuse, R101, PT ;  /* 0x000000650700720c */ /* 0x040fe20003fa4070 */
[----:B------:R-:W-:Y:S01]  /*3700*/  IMAD R109, R7, R0, R109 ;  /* 0x00000000076d7224 */ /* 0x000fe200078e026d */
[----:B-1----:R-:W-:Y:S01]  /*3710*/  LOP3.LUT R17, R11, 0xa, RZ, 0xfc, !PT ;  /* 0x0000000a0b117812 */ /* 0x002fe200078efcff */
[----:B------:R1:W-:Y:S01]  /*3720*/  STL [R1+0x3c0], R2 ;  /* 0x0003c00201007387 */ /* 0x0003e20000100800 */
[----:B------:R-:W-:Y:S01]  /*3730*/  IMAD.HI.U32 R0, R4, R10, RZ ;  /* 0x0000000a04007227 */ /* 0x000fe200078e00ff */
[----:B--2---:R-:W-:-:S02]  /*3740*/  LEA.HI.X.SX32 R18, R6, R138, 0x2, P6 ;  /* 0x0000008a06127211 */ /* 0x004fc400030f16ff */
[----:B------:R-:W-:Y:S01]  /*3750*/  ISETP.GT.U32.AND P6, PT, R7, R52, PT ;  /* 0x000000340700720c */ /* 0x000fe20003fc4070 */
[C---:B------:R-:W-:Y:S01]  /*3760*/  IMAD R6, R126.reuse, 0xf, RZ ;  /* 0x0000000f7e067824 */ /* 0x040fe200078e02ff */
[----:B------:R-:W-:Y:S01]  /*3770*/  IABS R50, R17 ;  /* 0x0000001100327213 */ /* 0x000fe20000000000 */
[----:B------:R2:W-:Y:S01]  /*3780*/  STL [R1+0x3b4], R18 ;  /* 0x0003b41201007387 */ /* 0x0005e20000100800 */
[----:B---3--:R-:W-:Y:S01]  /*3790*/  IMAD.MOV.U32 R8, RZ, RZ, R2 ;  /* 0x000000ffff087224 */ /* 0x008fe200078e0002 */
[----:B------:R-:W-:Y:S01]  /*37a0*/  IABS R98, R62 ;  /* 0x0000003e00627213 */ /* 0x000fe20000000000 */
[----:B------:R-:W-:Y:S01]  /*37b0*/  IMAD.MOV.U32 R9, RZ, RZ, R18 ;  /* 0x000000ffff097224 */ /* 0x000fe200078e0012 */
[C---:B------:R-:W-:Y:S01]  /*37c0*/  LOP3.LUT R65, R11.reuse, 0xd4, RZ, 0xfc, !PT ;  /* 0x000000d40b417812 */ /* 0x040fe200078efcff */
[----:B-1----:R-:W-:Y:S01]  /*37d0*/  IMAD R2, R126, 0xb, RZ ;  /* 0x0000000b7e027824 */ /* 0x002fe200078e02ff */
[----:B------:R-:W-:Y:S01]  /*37e0*/  LOP3.LUT R130, R11, 0xe8, RZ, 0xfc, !PT ;  /* 0x000000e80b827812 */ /* 0x000fe200078efcff */
[--C-:B------:R-:W-:Y:S01]  /*37f0*/  @!P5 IMAD.IADD R101, R101, 0x1, -R7.reuse ;  /* 0x000000016565d824 */ /* 0x100fe200078e0a07 */
[----:B------:R1:W-:Y:S01]  /*3800*/  LDGSTS.E [R135+0x10e00], [R8.64], !P1 ;  /* 0x10e0000008877fae */ /* 0x0003e2000c921846 */
[-C--:B------:R-:W-:Y:S01]  /*3810*/  IADD3 R3, P1, R3, R139.reuse, RZ ;  /* 0x0000008b03037210 */ /* 0x080fe20007f3e0ff */
[----:B------:R-:W-:Y:S01]  /*3820*/  @!P6 IMAD.IADD R52, R52, 0x1, -R7 ;  /* 0x000000013434e824 */ /* 0x000fe200078e0a07 */
[----:B--2---:R-:W-:Y:S01]  /*3830*/  IADD3 R18, P5, R5, R139, RZ ;  /* 0x0000008b05127210 */ /* 0x004fe20007fbe0ff */
[----:B------:R-:W-:Y:S01]  /*3840*/  IMAD.MOV R0, RZ, RZ, -R0 ;  /* 0x000000ffff007224 */ /* 0x000fe200078e0a00 */
[-C--:B------:R-:W-:Y:S01]  /*3850*/  LEA.HI.X.SX32 R19, R2, R138.reuse, 0x2, P1 ;  /* 0x0000008a02137211 */ /* 0x080fe200008f16ff */
[----:B------:R2:W-:Y:S01]  /*3860*/  STL [R1+0x3e0], R3 ;  /* 0x0003e00301007387 */ /* 0x0005e20000100800 */
[----:B------:R-:W-:Y:S01]  /*3870*/  IMAD.MOV.U32 R2, RZ, RZ, R3 ;  /* 0x000000ffff027224 */ /* 0x000fe200078e0003 */
[----:B------:R-:W-:Y:S01]  /*3880*/  LEA.HI.X.SX32 R6, R6, R138, 0x2, P5 ;  /* 0x0000008a06067211 */ /* 0x000fe200028f16ff */
[C---:B------:R-:W-:Y:S01]  /*3890*/  IMAD R0, R7.reuse, R0, R10 ;  /* 0x0000000007007224 */ /* 0x040fe200078e020a */
[C---:B------:R-:W-:Y:S01]  /*38a0*/  ISETP.GT.U32.AND P6, PT, R7.reuse, R101, PT ;  /* 0x000000650700720c */ /* 0x040fe20003fc4070 */
[----:B------:R-:W-:Y:S01]  /*38b0*/  IMAD.HI.U32 R5, R4, R50, RZ ;  /* 0x0000003204057227 */ /* 0x000fe200078e00ff */
[----:B------:R-:W-:Y:S01]  /*38c0*/  ISETP.GT.U32.AND P5, PT, R7, R35, PT ;  /* 0x000000230700720c */ /* 0x000fe20003fa4070 */
[----:B------:R-:W-:Y:S01]  /*38d0*/  STL [R1+0x3dc], R19 ;  /* 0x0003dc1301007387 */ /* 0x000fe20000100800 */
[----:B-1----:R-:W-:Y:S01]  /*38e0*/  LOP3.LUT R8, R11, 0xc, RZ, 0xfc, !PT ;  /* 0x0000000c0b087812 */ /* 0x002fe200078efcff */
[----:B------:R-:W-:Y:S01]  /*38f0*/  IMAD.MOV R5, RZ, RZ, -R5 ;  /* 0x000000ffff057224 */ /* 0x000fe200078e0a05 */
[C---:B------:R-:W-:Y:S01]  /*3900*/  ISETP.GT.U32.AND P1, PT, R7.reuse, R52, PT ;  /* 0x000000340700720c */ /* 0x040fe20003f24070 */
[----:B--2---:R-:W-:Y:S01]  /*3910*/  IMAD.MOV.U32 R3, RZ, RZ, R19 ;  /* 0x000000ffff037224 */ /* 0x004fe200078e0013 */
[----:B------:R-:W-:Y:S01]  /*3920*/  IABS R37, R8 ;  /* 0x0000000800257213 */ /* 0x000fe20000000000 */
[----:B------:R-:W-:Y:S01]  /*3930*/  IMAD R50, R7, R5, R50 ;  /* 0x0000000507327224 */ /* 0x000fe200078e0232 */
[C---:B------:R-:W-:Y:S01]  /*3940*/  LOP3.LUT R5, R11.reuse, 0xe, RZ, 0xfc, !PT ;  /* 0x0000000e0b057812 */ /* 0x040fe200078efcff */
[----:B------:R1:W-:Y:S01]  /*3950*/  STL [R1+0x400], R18 ;  /* 0x0004001201007387 */ /* 0x0003e20000100800 */
[----:B------:R-:W-:Y:S01]  /*3960*/  LOP3.LUT R9, R11, 0x10, RZ, 0xfc, !PT ;  /* 0x000000100b097812 */ /* 0x000fe200078efcff */
[--C-:B------:R-:W-:Y:S01]  /*3970*/  @!P6 IMAD.IADD R101, R101, 0x1, -R7.reuse ;  /* 0x000000016565e824 */ /* 0x100fe200078e0a07 */
[C---:B------:R-:W-:Y:S01]  /*3980*/  ISETP.GT.U32.AND P6, PT, R7.reuse, R0, PT ;  /* 0x000000000700720c */ /* 0x040fe20003fc4070 */
[----:B------:R2:W-:Y:S01]  /*3990*/  LDGSTS.E [R135+0x11600], [R2.64], !P4 ;  /* 0x1160000002877fae */ /* 0x0005e2000e121846 */
[----:B------:R-:W-:Y:S01]  /*39a0*/  ISETP.GT.U32.AND P4, PT, R7, R109, PT ;  /* 0x0000006d0700720c */ /* 0x000fe20003f84070 */
[--C-:B------:R-:W-:Y:S01]  /*39b0*/  @!P5 IMAD.IADD R35, R35, 0x1, -R7.reuse ;  /* 0x000000012323d824 */ /* 0x100fe200078e0a07 */
[----:B------:R-:W-:Y:S01]  /*39c0*/  ISETP.GE.AND P5, PT, R15, RZ, PT ;  /* 0x000000ff0f00720c */ /* 0x000fe20003fa6270 */
[----:B------:R-:W-:Y:S01]  /*39d0*/  @!P1 IMAD.IADD R52, R52, 0x1, -R7 ;  /* 0x0000000134349824 */ /* 0x000fe200078e0a07 */
[----:B------:R-:W-:Y:S01]  /*39e0*/  ISETP.GE.AND P1, PT, R13, RZ, PT ;  /* 0x000000ff0d00720c */ /* 0x000fe20003f26270 */
[----:B------:R3:W-:Y:S01]  /*39f0*/  STL [R1+0x3fc], R6 ;  /* 0x0003fc0601007387 */ /* 0x0007e20000100800 */
[----:B------:R-:W-:-:S02]  /*3a00*/  IABS R110, R5 ;  /* 0x00000005006e7213 */ /* 0x000fc40000000000 */
[----:B------:R-:W-:Y:S02]  /*3a10*/  IABS R99, R9 ;  /* 0x0000000900637213 */ /* 0x000fe40000000000 */
[C---:B------:R-:W-:Y:S01]  /*3a20*/  LOP3.LUT R10, R11.reuse, 0x12, RZ, 0xfc, !PT ;  /* 0x000000120b0a7812 */ /* 0x040fe200078efcff */
[----:B--2---:R-:W-:Y:S01]  /*3a30*/  IMAD.MOV.U32 R2, RZ, RZ, R18 ;  /* 0x000000ffff027224 */ /* 0x004fe200078e0012 */
[----:B------:R-:W-:Y:S01]  /*3a40*/  LOP3.LUT R13, R11, 0x16, RZ, 0xfc, !PT ;  /* 0x000000160b0d7812 */ /* 0x000fe200078efcff */
[--C-:B------:R-:W-:Y:S01]  /*3a50*/  @!P4 IMAD.IADD R109, R109, 0x1, -R7.reuse ;  /* 0x000000016d6dc824 */ /* 0x100fe200078e0a07 */
[----:B------:R-:W-:Y:S01]  /*3a60*/  ISETP.GT.U32.AND P4, PT, R7, R35, PT ;  /* 0x000000230700720c */ /* 0x000fe20003f84070 */
[----:B------:R-:W-:Y:S01]  /*3a70*/  IMAD.MOV.U32 R3, RZ, RZ, R6 ;  /* 0x000000ffff037224 */ /* 0x000fe200078e0006 */
[----:B------:R-:W-:Y:S01]  /*3a80*/  IABS R48, R10 ;  /* 0x0000000a00307213 */ /* 0x000fe20000000000 */
[----:B------:R-:W-:Y:S01]  /*3a90*/  @!P6 IMAD.IADD R0, R0, 0x1, -R7 ;  /* 0x000000010000e824 */ /* 0x000fe200078e0a07 */
[----:B------:R-:W-:Y:S01]  /*3aa0*/  IABS R115, R13 ;  /* 0x0000000d00737213 */ /* 0x000fe20000000000 */
[----:B------:R-:W-:Y:S01]  /*3ab0*/  @!P1 IMAD.MOV R52, RZ, RZ, -R52 ;  /* 0x000000ffff349224 */ /* 0x000fe200078e0a34 */
[----:B------:R2:W-:Y:S01]  /*3ac0*/  LDGSTS.E [R135+0x11e00], [R2.64], !P3 ;  /* 0x11e0000002877fae */ /* 0x0005e2000d921846 */
[----:B------:R-:W-:-:S02]  /*3ad0*/  ISETP.GE.AND P3, PT, R11, RZ, PT ;  /* 0x000000ff0b00720c */ /* 0x000fc40003f66270 */
[----:B------:R-:W-:Y:S02]  /*3ae0*/  ISETP.GT.U32.AND P6, PT, R7, R0, PT ;  /* 0x000000000700720c */ /* 0x000fe40003fc4070 */
[----:B------:R-:W-:Y:S02]  /*3af0*/  ISETP.GE.AND P1, PT, R16, RZ, PT ;  /* 0x000000ff1000720c */ /* 0x000fe40003f26270 */
[----:B------:R-:W-:Y:S01]  /*3b00*/  @!P4 IMAD.IADD R35, R35, 0x1, -R7 ;  /* 0x000000012323c824 */ /* 0x000fe200078e0a07 */
[----:B------:R-:W-:Y:S02]  /*3b10*/  ISETP.GT.U32.AND P4, PT, R7, R50, PT ;  /* 0x000000320700720c */ /* 0x000fe40003f84070 */
[C---:B------:R-:W-:Y:S01]  /*3b20*/  LOP3.LUT R15, R11.reuse, 0x1c, RZ, 0xfc, !PT ;  /* 0x0000001c0b0f7812 */ /* 0x040fe200078efcff */
[----:B------:R-:W-:Y:S01]  /*3b30*/  @!P5 IMAD.MOV R35, RZ, RZ, -R35 ;  /* 0x000000ffff23d224 */ /* 0x000fe200078e0a23 */
[----:B------:R-:W-:Y:S01]  /*3b40*/  LOP3.LUT R16, R11, 0x3c, RZ, 0xfc, !PT ;  /* 0x0000003c0b107812 */ /* 0x000fe200078efcff */
[----:B--2---:R-:W-:Y:S01]  /*3b50*/  IMAD.HI.U32 R2, R4, R37, RZ ;  /* 0x0000002504027227 */ /* 0x004fe200078e00ff */
[----:B------:R-:W-:-:S02]  /*3b60*/  IABS R41, R15 ;  /* 0x0000000f00297213 */ /* 0x000fc40000000000 */
[----:B------:R-:W-:Y:S01]  /*3b70*/  IABS R49, R16 ;  /* 0x0000001000317213 */ /* 0x000fe20000000000 */
[----:B------:R-:W-:Y:S01]  /*3b80*/  IMAD.MOV R2, RZ, RZ, -R2 ;  /* 0x000000ffff027224 */ /* 0x000fe200078e0a02 */
[----:B-1----:R-:W-:Y:S01]  /*3b90*/  LOP3.LUT R18, R11, 0x84, RZ, 0xfc, !PT ;  /* 0x000000840b127812 */ /* 0x002fe200078efcff */
[----:B------:R-:W-:Y:S01]  /*3ba0*/  @!P3 IMAD.MOV R101, RZ, RZ, -R101 ;  /* 0x000000ffff65b224 */ /* 0x000fe200078e0a65 */
[C---:B------:R-:W-:Y:S01]  /*3bb0*/  ISETP.GT.U32.AND P3, PT, R7.reuse, R109, PT ;  /* 0x0000006d0700720c */ /* 0x040fe20003f64070 */
[C---:B------:R-:W-:Y:S01]  /*3bc0*/  IMAD R37, R7.reuse, R2, R37 ;  /* 0x0000000207257224 */ /* 0x040fe200078e0225 */
[----:B------:R-:W-:Y:S01]  /*3bd0*/  IABS R66, R18 ;  /* 0x0000001200427213 */ /* 0x000fe20000000000 */
[--C-:B------:R-:W-:Y:S01]  /*3be0*/  @!P6 IMAD.IADD R0, R0, 0x1, -R7.reuse ;  /* 0x000000010000e824 */ /* 0x100fe200078e0a07 */
[----:B------:R-:W-:Y:S01]  /*3bf0*/  IABS R19, R22 ;  /* 0x0000001600137213 */ /* 0x000fe20000000000 */
[----:B------:R-:W-:Y:S01]  /*3c00*/  @!P4 IMAD.IADD R50, R50, 0x1, -R7 ;  /* 0x000000013232c824 */ /* 0x000fe200078e0a07 */
[----:B------:R-:W-:Y:S01]  /*3c10*/  ISETP.GT.U32.AND P6, PT, R7, R37, PT ;  /* 0x000000250700720c */ /* 0x000fe20003fc4070 */
[----:B------:R-:W-:Y:S01]  /*3c20*/  IMAD.HI.U32 R2, R4, R110, RZ ;  /* 0x0000006e04027227 */ /* 0x000fe200078e00ff */
[----:B------:R-:W-:-:S02]  /*3c30*/  ISETP.GE.AND P4, PT, R17, RZ, PT ;  /* 0x000000ff1100720c */ /* 0x000fc40003f86270 */
[----:B------:R-:W-:Y:S01]  /*3c40*/  ISETP.GT.U32.AND P5, PT, R7, R50, PT ;  /* 0x000000320700720c */ /* 0x000fe20003fa4070 */
[----:B------:R-:W-:Y:S01]  /*3c50*/  IMAD.MOV R3, RZ, RZ, -R2 ;  /* 0x000000ffff037224 */ /* 0x000fe200078e0a02 */
[----:B------:R-:W-:Y:S01]  /*3c60*/  LOP3.LUT R17, R11, 0x64, RZ, 0xfc, !PT ;  /* 0x000000640b117812 */ /* 0x000fe200078efcff */
[----:B------:R-:W-:Y:S01]  /*3c70*/  IMAD.HI.U32 R2, R4, R99, RZ ;  /* 0x0000006304027227 */ /* 0x000fe200078e00ff */
[----:B------:R-:W-:Y:S02]  /*3c80*/  IABS R100, R65 ;  /* 0x0000004100647213 */ /* 0x000fe40000000000 */
[----:B------:R-:W-:Y:S01]  /*3c90*/  IABS R56, R17 ;  /* 0x0000001100387213 */ /* 0x000fe20000000000 */
[--C-:B------:R-:W-:Y:S01]  /*3ca0*/  @!P3 IMAD.IADD R109, R109, 0x1, -R7.reuse ;  /* 0x000000016d6db824 */ /* 0x100fe200078e0a07 */
[----:B------:R-:W-:Y:S01]  /*3cb0*/  ISETP.GE.AND P3, PT, R12, RZ, PT ;  /* 0x000000ff0c00720c */ /* 0x000fe20003f66270 */
[----:B---3--:R-:W-:Y:S01]  /*3cc0*/  IMAD.MOV R6, RZ, RZ, -R2 ;  /* 0x000000ffff067224 */ /* 0x008fe200078e0a02 */
[----:B------:R-:W-:Y:S01]  /*3cd0*/  LOP3.LUT R12, R11, 0x14, RZ, 0xfc, !PT ;  /* 0x000000140b0c7812 */ /* 0x000fe200078efcff */
[----:B------:R-:W-:Y:S01]  /*3ce0*/  @!P6 IMAD.IADD R37, R37, 0x1, -R7 ;  /* 0x000000012525e824 */ /* 0x000fe200078e0a07 */
[----:B------:R-:W-:Y:S01]  /*3cf0*/  LOP3.LUT R129, R11, 0xea, RZ, 0xfc, !PT ;  /* 0x000000ea0b817812 */ /* 0x000fe200078efcff */
[C---:B------:R-:W-:Y:S01]  /*3d00*/  IMAD R99, R7.reuse, R6, R99 ;  /* 0x0000000607637224 */ /* 0x040fe200078e0263 */
[----:B------:R-:W-:Y:S01]  /*3d10*/  IABS R39, R12 ;  /* 0x0000000c00277213 */ /* 0x000fe20000000000 */
[C---:B------:R-:W-:Y:S01]  /*3d20*/  IMAD R110, R7.reuse, R3, R110 ;  /* 0x00000003076e7224 */ /* 0x040fe200078e026e */
[C---:B------:R-:W-:Y:S01]  /*3d30*/  ISETP.GT.U32.AND P6, PT, R7.reuse, R37, PT ;  /* 0x000000250700720c */ /* 0x040fe20003fc4070 */
[----:B------:R-:W-:Y:S01]  /*3d40*/  @!P5 IMAD.IADD R50, R50, 0x1, -R7 ;  /* 0x000000013232d824 */ /* 0x000fe200078e0a07 */
[C---:B------:R-:W-:Y:S01]  /*3d50*/  ISETP.GT.U32.AND P5, PT, R7.reuse, R99, PT ;  /* 0x000000630700720c */ /* 0x040fe20003fa4070 */
[----:B------:R-:W-:Y:S01]  /*3d60*/  @!P1 IMAD.MOV R109, RZ, RZ, -R109 ;  /* 0x000000ffff6d9224 */ /* 0x000fe200078e0a6d */
[----:B------:R-:W-:Y:S01]  /*3d70*/  ISETP.GT.U32.AND P1, PT, R7, R110, PT ;  /* 0x0000006e0700720c */ /* 0x000fe20003f24070 */
[----:B------:R-:W-:Y:S01]  /*3d80*/  @!P3 IMAD.MOV R0, RZ, RZ, -R0 ;  /* 0x000000ffff00b224 */ /* 0x000fe200078e0a00 */
[----:B------:R-:W-:Y:S01]  /*3d90*/  ISETP.GE.AND P3, PT, R8, RZ, PT ;  /* 0x000000ff0800720c */ /* 0x000fe20003f66270 */
[----:B------:R-:W-:Y:S01]  /*3da0*/  IMAD.HI.U32 R2, R4, R48, RZ ;  /* 0x0000003004027227 */ /* 0x000fe200078e00ff */
[----:B------:R-:W-:-:S02]  /*3db0*/  IABS R81, R129 ;  /* 0x0000008100517213 */ /* 0x000fc40000000000 */
[C---:B------:R-:W-:Y:S01]  /*3dc0*/  LOP3.LUT R128, R11.reuse, 0xec, RZ, 0xfc, !PT ;  /* 0x000000ec0b807812 */ /* 0x040fe200078efcff */
[----:B------:R-:W-:Y:S01]  /*3dd0*/  IMAD.MOV R2, RZ, RZ, -R2 ;  /* 0x000000ffff027224 */ /* 0x000fe200078e0a02 */
[----:B------:R-:W-:Y:S01]  /*3de0*/  LOP3.LUT R127, R11, 0xf0, RZ, 0xfc, !PT ;  /* 0x000000f00b7f7812 */ /* 0x000fe200078efcff */
[--C-:B------:R-:W-:Y:S01]  /*3df0*/  @!P6 IMAD.IADD R37, R37, 0x1, -R7.reuse ;  /* 0x000000012525e824 */ /* 0x100fe200078e0a07 */
[----:B------:R-:W-:Y:S01]  /*3e00*/  ISETP.GE.AND P6, PT, R5, RZ, PT ;  /* 0x000000ff0500720c */ /* 0x000fe20003fc6270 */
[--C-:B------:R-:W-:Y:S01]  /*3e10*/  @!P5 IMAD.IADD R99, R99, 0x1, -R7.reuse ;  /* 0x000000016363d824 */ /* 0x100fe200078e0a07 */
[----:B------:R-:W-:Y:S01]  /*3e20*/  ISETP.GE.AND P5, PT, R9, RZ, PT ;  /* 0x000000ff0900720c */ /* 0x000fe20003fa6270 */
[----:B------:R-:W-:Y:S01]  /*3e30*/  @!P1 IMAD.IADD R110, R110, 0x1, -R7 ;  /* 0x000000016e6e9824 */ /* 0x000fe200078e0a07 */
[----:B------:R-:W-:Y:S01]  /*3e40*/  LOP3.LUT R9, R11, 0x18, RZ, 0xfc, !PT ;  /* 0x000000180b097812 */ /* 0x000fe200078efcff */
[----:B------:R-:W-:Y:S01]  /*3e50*/  @!P3 IMAD.MOV R37, RZ, RZ, -R37 ;  /* 0x000000ffff25b224 */ /* 0x000fe200078e0a25 */
[C---:B------:R-:W-:Y:S01]  /*3e60*/  ISETP.GT.U32.AND P3, PT, R7.reuse, R99, PT ;  /* 0x000000630700720c */ /* 0x040fe20003f64070 */
[C---:B------:R-:W-:Y:S01]  /*3e70*/  IMAD R48, R7.reuse, R2, R48 ;  /* 0x0000000207307224 */ /* 0x040fe200078e0230 */
[----:B------:R-:W-:Y:S01]  /*3e80*/  ISETP.GT.U32.AND P1, PT, R7, R110, PT ;  /* 0x0000006e0700720c */ /* 0x000fe20003f24070 */
[----:B------:R-:W-:Y:S01]  /*3e90*/  IMAD.HI.U32 R2, R4, R39, RZ ;  /* 0x0000002704027227 */ /* 0x000fe200078e00ff */
[----:B------:R-:W-:-:S02]  /*3ea0*/  IABS R107, R128 ;  /* 0x00000080006b7213 */ /* 0x000fc40000000000 */
[----:B------:R-:W-:Y:S01]  /*3eb0*/  IABS R103, R127 ;  /* 0x0000007f00677213 */ /* 0x000fe20000000000 */
[----:B------:R-:W-:Y:S01]  /*3ec0*/  @!P4 IMAD.MOV R50, RZ, RZ, -R50 ;  /* 0x000000ffff32c224 */ /* 0x000fe200078e0a32 */
[----:B------:R-:W-:Y:S01]  /*3ed0*/  ISETP.GT.U32.AND P4, PT, R7, R48, PT ;  /* 0x000000300700720c */ /* 0x000fe20003f84070 */
[----:B------:R-:W-:Y:S01]  /*3ee0*/  IMAD.MOV R2, RZ, RZ, -R2 ;  /* 0x000000ffff027224 */ /* 0x000fe200078e0a02 */
[C---:B------:R-:W-:Y:S01]  /*3ef0*/  LOP3.LUT R121, R11.reuse, 0xf2, RZ, 0xfc, !PT ;  /* 0x000000f20b797812 */ /* 0x040fe200078efcff */
[----:B------:R-:W-:Y:S01]  /*3f00*/  IMAD.HI.U32 R3, R4, R115, RZ ;  /* 0x0000007304037227 */ /* 0x000fe200078e00ff */
[----:B------:R-:W-:Y:S02]  /*3f10*/  LOP3.LUT R114, R11, 0xf4, RZ, 0xfc, !PT ;  /* 0x000000f40b727812 */ /* 0x000fe400078efcff */
[----:B------:R-:W-:Y:S01]  /*3f20*/  IABS R131, R121 ;  /* 0x0000007900837213 */ /* 0x000fe20000000000 */
[----:B------:R-:W-:Y:S01]  /*3f30*/  IMAD R39, R7, R2, R39 ;  /* 0x0000000207277224 */ /* 0x000fe200078e0227 */
[----:B------:R-:W-:Y:S01]  /*3f40*/  IABS R133, R114 ;  /* 0x0000007200857213 */ /* 0x000fe20000000000 */
[----:B------:R-:W-:Y:S01]  /*3f50*/  IMAD.MOV R6, RZ, RZ, -R3 ;  /* 0x000000ffff067224 */ /* 0x000fe200078e0a03 */
[----:B------:R-:W-:Y:S01]  /*3f60*/  LOP3.LUT R112, R11, 0xf8, RZ, 0xfc, !PT ;  /* 0x000000f80b707812 */ /* 0x000fe200078efcff */
[--C-:B------:R-:W-:Y:S01]  /*3f70*/  @!P3 IMAD.IADD R99, R99, 0x1, -R7.reuse ;  /* 0x000000016363b824 */ /* 0x100fe200078e0a07 */
[C---:B------:R-:W-:Y:S01]  /*3f80*/  ISETP.GT.U32.AND P3, PT, R7.reuse, R39, PT ;  /* 0x000000270700720c */ /* 0x040fe20003f64070 */
[----:B------:R-:W-:Y:S01]  /*3f90*/  @!P1 IMAD.IADD R110, R110, 0x1, -R7 ;  /* 0x000000016e6e9824 */ /* 0x000fe200078e0a07 */
[----:B------:R-:W-:Y:S01]  /*3fa0*/  ISETP.GE.AND P1, PT, R10, RZ, PT ;  /* 0x000000ff0a00720c */ /* 0x000fe20003f26270 */
[----:B------:R-:W-:Y:S01]  /*3fb0*/  IMAD R115, R7, R6, R115 ;  /* 0x0000000607737224 */ /* 0x000fe200078e0273 */
[----:B------:R-:W-:Y:S01]  /*3fc0*/  LOP3.LUT R10, R11, 0x1a, RZ, 0xfc, !PT ;  /* 0x0000001a0b0a7812 */ /* 0x000fe200078efcff */
[----:B------:R-:W-:Y:S01]  /*3fd0*/  @!P4 IMAD.IADD R48, R48, 0x1, -R7 ;  /* 0x000000013030c824 */ /* 0x000fe200078e0a07 */
[----:B------:R-:W-:Y:S01]  /*3fe0*/  IABS R6, R9 ;  /* 0x0000000900067213 */ /* 0x000fe20000000000 */
[----:B------:R-:W-:Y:S01]  /*3ff0*/  @!P6 IMAD.MOV R110, RZ, RZ, -R110 ;  /* 0x000000ffff6ee224 */ /* 0x000fe200078e0a6e */
[C---:B------:R-:W-:Y:S01]  /*4000*/  ISETP.GT.U32.AND P6, PT, R7.reuse, R115, PT ;  /* 0x000000730700720c */ /* 0x040fe20003fc4070 */
[----:B------:R-:W-:Y:S01]  /*4010*/  IMAD.HI.U32 R5, R4, R41, RZ ;  /* 0x0000002904057227 */ /* 0x000fe200078e00ff */
[----:B------:R-:W-:-:S02]  /*4020*/  ISETP.GT.U32.AND P4, PT, R7, R48, PT ;  /* 0x000000300700720c */ /* 0x000fc40003f84070 */
[----:B------:R-:W-:Y:S01]  /*4030*/  IABS R46, R10 ;  /* 0x0000000a002e7213 */ /* 0x000fe20000000000 */
[----:B------:R-:W-:Y:S01]  /*4040*/  @!P3 IMAD.IADD R39, R39, 0x1, -R7 ;  /* 0x000000012727b824 */ /* 0x000fe200078e0a07 */
[----:B------:R-:W-:Y:S01]  /*4050*/  LOP3.LUT R113, R11, 0xfa, RZ, 0xfc, !PT ;  /* 0x000000fa0b717812 */ /* 0x000fe200078efcff */
[C---:B------:R-:W-:Y:S01]  /*4060*/  IMAD.HI.U32 R2, R4.reuse, R6, RZ ;  /* 0x0000000604027227 */ /* 0x040fe200078e00ff */
[----:B------:R-:W-:Y:S02]  /*4070*/  IABS R111, R112 ;  /* 0x00000070006f7213 */ /* 0x000fe40000000000 */
[----:B------:R-:W-:Y:S01]  /*4080*/  ISETP.GT.U32.AND P3, PT, R7, R39, PT ;  /* 0x000000270700720c */ /* 0x000fe20003f64070 */
[----:B------:R-:W-:-:S04]  /*4090*/  IMAD.HI.U32 R3, R4, R46, RZ ;  /* 0x0000002e04037227 */ /* 0x000fc800078e00ff */
[----:B------:R-:W-:Y:S02]  /*40a0*/  IMAD.MOV R2, RZ, RZ, -R2 ;  /* 0x000000ffff027224 */ /* 0x000fe400078e0a02 */
[----:B------:R-:W-:Y:S02]  /*40b0*/  @!P6 IMAD.IADD R115, R115, 0x1, -R7 ;  /* 0x000000017373e824 */ /* 0x000fe400078e0a07 */
[----:B------:R-:W-:Y:S02]  /*40c0*/  IMAD.MOV R8, RZ, RZ, -R5 ;  /* 0x000000ffff087224 */ /* 0x000fe400078e0a05 */
[----:B------:R-:W-:Y:S01]  /*40d0*/  @!P4 IMAD.IADD R48, R48, 0x1, -R7 ;  /* 0x000000013030c824 */ /* 0x000fe200078e0a07 */
[----:B------:R-:W-:Y:S01]  /*40e0*/  ISETP.GT.U32.AND P6, PT, R7, R115, PT ;  /* 0x000000730700720c */ /* 0x000fe20003fc4070 */
[----:B------:R-:W-:Y:S01]  /*40f0*/  IMAD.MOV R3, RZ, RZ, -R3 ;  /* 0x000000ffff037224 */ /* 0x000fe200078e0a03 */
[----:B------:R-:W-:Y:S01]  /*4100*/  ISETP.GE.AND P4, PT, R13, RZ, PT ;  /* 0x000000ff0d00720c */ /* 0x000fe20003f86270 */
[----:B------:R-:W-:Y:S01]  /*4110*/  IMAD R5, R7, R2, R6 ;  /* 0x0000000207057224 */ /* 0x000fe200078e0206 */
[----:B------:R-:W-:Y:S01]  /*4120*/  LOP3.LUT R13, R11, 0x22, RZ, 0xfc, !PT ;  /* 0x000000220b0d7812 */ /* 0x000fe200078efcff */
[----:B------:R-:W-:-:S02]  /*4130*/  IMAD R46, R7, R3, R46 ;  /* 0x00000003072e7224 */ /* 0x000fc400078e022e */
[----:B------:R-:W-:Y:S01]  /*4140*/  @!P1 IMAD.MOV R48, RZ, RZ, -R48 ;  /* 0x000000ffff309224 */ /* 0x000fe200078e0a30 */
[----:B------:R-:W-:Y:S01]  /*4150*/  ISETP.GT.U32.AND P1, PT, R7, R5, PT ;  /* 0x000000050700720c */ /* 0x000fe20003f24070 */
[----:B------:R-:W-:Y:S01]  /*4160*/  @!P3 IMAD.IADD R39, R39, 0x1, -R7 ;  /* 0x000000012727b824 */ /* 0x000fe200078e0a07 */
[C---:B------:R-:W-:Y:S01]  /*4170*/  ISETP.GT.U32.AND P3, PT, R7.reuse, R46, PT ;  /* 0x0000002e0700720c */ /* 0x040fe20003f64070 */
[----:B------:R-:W-:Y:S01]  /*4180*/  IMAD R41, R7, R8, R41 ;  /* 0x0000000807297224 */ /* 0x000fe200078e0229 */
[----:B------:R-:W-:Y:S01]  /*4190*/  LOP3.LUT R8, R11, 0x1e, RZ, 0xfc, !PT ;  /* 0x0000001e0b087812 */ /* 0x000fe200078efcff */
[----:B------:R-:W-:Y:S01]  /*41a0*/  @!P6 IMAD.IADD R115, R115, 0x1, -R7 ;  /* 0x000000017373e824 */ /* 0x000fe200078e0a07 */
[----:B------:R-:W-:Y:S01]  /*41b0*/  IABS R44, R13 ;  /* 0x0000000d002c7213 */ /* 0x000fe20000000000 */
[----:B------:R-:W-:Y:S01]  /*41c0*/  @!P5 IMAD.MOV R99, RZ, RZ, -R99 ;  /* 0x000000ffff63d224 */ /* 0x000fe200078e0a63 */
[----:B------:R-:W-:Y:S01]  /*41d0*/  ISETP.GT.U32.AND P6, PT, R7, R41, PT ;  /* 0x000000290700720c */ /* 0x000fe20003fc4070 */
[----:B------:R-:W-:Y:S01]  /*41e0*/  @!P4 IMAD.MOV R115, RZ, RZ, -R115 ;  /* 0x000000ffff73c224 */ /* 0x000fe200078e0a73 */
[----:B------:R-:W-:Y:S01]  /*41f0*/  IABS R116, R8 ;  /* 0x0000000800747213 */ /* 0x000fe20000000000 */
[----:B------:R-:W-:Y:S01]  /*4200*/  IMAD.HI.U32 R6, R4, R44, RZ ;  /* 0x0000002c04067227 */ /* 0x000fe200078e00ff */
[----:B------:R-:W-:-:S02]  /*4210*/  ISETP.GE.AND P5, PT, R12, RZ, PT ;  /* 0x000000ff0c00720c */ /* 0x000fc40003fa6270 */
[----:B------:R-:W-:Y:S01]  /*4220*/  LOP3.LUT R12, R11, 0x20, RZ, 0xfc, !PT ;  /* 0x000000200b0c7812 */ /* 0x000fe200078efcff */
[--C-:B------:R-:W-:Y:S01]  /*4230*/  @!P1 IMAD.IADD R5, R5, 0x1, -R7.reuse ;  /* 0x0000000105059824 */ /* 0x100fe200078e0a07 */
[----:B------:R-:W-:Y:S01]  /*4240*/  ISETP.GE.AND P1, PT, R9, RZ, PT ;  /* 0x000000ff0900720c */ /* 0x000fe20003f26270 */
[--C-:B------:R-:W-:Y:S01]  /*4250*/  @!P3 IMAD.IADD R46, R46, 0x1, -R7.reuse ;  /* 0x000000012e2eb824 */ /* 0x100fe200078e0a07 */
[----:B------:R-:W-:Y:S01]  /*4260*/  IABS R96, R12 ;  /* 0x0000000c00607213 */ /* 0x000fe20000000000 */
[----:B------:R-:W-:Y:S01]  /*4270*/  IMAD.HI.U32 R2, R4, R116, RZ ;  /* 0x0000007404027227 */ /* 0x000fe200078e00ff */
[----:B------:R-:W-:Y:S02]  /*4280*/  ISETP.GT.U32.AND P3, PT, R7, R5, PT ;  /* 0x000000050700720c */ /* 0x000fe40003f64070 */
[----:B------:R-:W-:Y:S01]  /*4290*/  LOP3.LUT R9, R11, 0x24, RZ, 0xfc, !PT ;  /* 0x000000240b097812 */ /* 0x000fe200078efcff */
[----:B------:R-:W-:Y:S01]  /*42a0*/  IMAD.MOV R2, RZ, RZ, -R2 ;  /* 0x000000ffff027224 */ /* 0x000fe200078e0a02 */
[----:B------:R-:W-:Y:S01]  /*42b0*/  ISETP.GE.AND P4, PT, R10, RZ, PT ;  /* 0x000000ff0a00720c */ /* 0x000fe20003f86270 */
[----:B------:R-:W-:Y:S01]  /*42c0*/  @!P6 IMAD.IADD R41, R41, 0x1, -R7 ;  /* 0x000000012929e824 */ /* 0x000fe200078e0a07 */
[----:B------:R-:W-:Y:S01]  /*42d0*/  ISETP.GT.U32.AND P6, PT, R7, R46, PT ;  /* 0x0000002e0700720c */ /* 0x000fe20003fc4070 */
[----:B------:R-:W-:Y:S01]  /*42e0*/  IMAD.HI.U32 R3, R4, R96, RZ ;  /* 0x0000006004037227 */ /* 0x000fe200078e00ff */
[----:B------:R-:W-:-:S02]  /*42f0*/  IABS R43, R9 ;  /* 0x00000009002b7213 */ /* 0x000fc40000000000 */
[----:B------:R-:W-:Y:S01]  /*4300*/  LOP3.LUT R10, R11, 0x30, RZ, 0xfc, !PT ;  /* 0x000000300b0a7812 */ /* 0x000fe200078efcff */
[----:B------:R-:W-:Y:S02]  /*4310*/  IMAD R116, R7, R2, R116 ;  /* 0x0000000207747224 */ /* 0x000fe400078e0274 */
[----:B------:R-:W-:Y:S01]  /*4320*/  IMAD.MOV R3, RZ, RZ, -R3 ;  /* 0x000000ffff037224 */ /* 0x000fe200078e0a03 */
[----:B------:R-:W-:Y:S01]  /*4330*/  IABS R89, R10 ;  /* 0x0000000a00597213 */ /* 0x000fe20000000000 */
[--C-:B------:R-:W-:Y:S01]  /*4340*/  @!P3 IMAD.IADD R5, R5, 0x1, -R7.reuse ;  /* 0x000000010505b824 */ /* 0x100fe200078e0a07 */
[C---:B------:R-:W-:Y:S01]  /*4350*/  ISETP.GT.U32.AND P3, PT, R7.reuse, R116, PT ;  /* 0x000000740700720c */ /* 0x040fe20003f64070 */
[----:B------:R-:W-:Y:S01]  /*4360*/  IMAD R96, R7, R3, R96 ;  /* 0x0000000307607224 */ /* 0x000fe200078e0260 */
[----:B------:R-:W-:Y:S01]  /*4370*/  LOP3.LUT R3, R11, 0x26, RZ, 0xfc, !PT ;  /* 0x000000260b037812 */ /* 0x000fe200078efcff */
[----:B------:R-:W-:Y:S02]  /*4380*/  @!P6 IMAD.IADD R46, R46, 0x1, -R7 ;  /* 0x000000012e2ee824 */ /* 0x000fe400078e0a07 */
[----:B------:R-:W-:Y:S01]  /*4390*/  IMAD.MOV R6, RZ, RZ, -R6 ;  /* 0x000000ffff067224 */ /* 0x000fe200078e0a06 */
[----:B------:R-:W-:Y:S01]  /*43a0*/  ISETP.GT.U32.AND P6, PT, R7, R96, PT ;  /* 0x000000600700720c */ /* 0x000fe20003fc4070 */
[----:B------:R-:W-:Y:S01]  /*43b0*/  IMAD.HI.U32 R2, R4, R43, RZ ;  /* 0x0000002b04027227 */ /* 0x000fe200078e00ff */
[----:B------:R-:W-:-:S03]  /*43c0*/  IABS R117, R3 ;  /* 0x0000000300757213 */ /* 0x000fc60000000000 */
[----:B------:R-:W-:Y:S01]  /*43d0*/  @!P5 IMAD.MOV R39, RZ, RZ, -R39 ;  /* 0x000000ffff27d224 */ /* 0x000fe200078e0a27 */
[C---:B------:R-:W-:Y:S01]  /*43e0*/  ISETP.GT.U32.AND P5, PT, R7.reuse, R41, PT ;  /* 0x000000290700720c */ /* 0x040fe20003fa4070 */
[--C-:B------:R-:W-:Y:S02]  /*43f0*/  @!P3 IMAD.IADD R116, R116, 0x1, -R7.reuse ;  /* 0x000000017474b824 */ /* 0x100fe400078e0a07 */
[C---:B------:R-:W-:Y:S02]  /*4400*/  IMAD R44, R7.reuse, R6, R44 ;  /* 0x00000006072c7224 */ /* 0x040fe400078e022c */
[----:B------:R-:W-:Y:S01]  /*4410*/  IMAD.MOV R6, RZ, RZ, -R2 ;  /* 0x000000ffff067224 */ /* 0x000fe200078e0a02 */
[----:B------:R-:W-:Y:S01]  /*4420*/  ISETP.GT.U32.AND P3, PT, R7, R116, PT ;  /* 0x000000740700720c */ /* 0x000fe20003f64070 */
[----:B------:R-:W-:Y:S01]  /*4430*/  @!P6 IMAD.IADD R96, R96, 0x1, -R7 ;  /* 0x000000016060e824 */ /* 0x000fe200078e0a07 */
[----:B------:R-:W-:Y:S01]  /*4440*/  ISETP.GE.AND P6, PT, R8, RZ, PT ;  /* 0x000000ff0800720c */ /* 0x000fe20003fc6270 */
[----:B------:R-:W-:Y:S01]  /*4450*/  IMAD.HI.U32 R2, R4, R117, RZ ;  /* 0x0000007504027227 */ /* 0x000fe200078e00ff */
[----:B------:R-:W-:-:S03]  /*4460*/  LOP3.LUT R8, R11, 0x2a, RZ, 0xfc, !PT ;  /* 0x0000002a0b087812 */ /* 0x000fc600078efcff */
[----:B------:R-:W-:Y:S01]  /*4470*/  IMAD.MOV R2, RZ, RZ, -R2 ;  /* 0x000000ffff027224 */ /* 0x000fe200078e0a02 */
[----:B------:R-:W-:Y:S01]  /*4480*/  IABS R42, R8 ;  /* 0x00000008002a7213 */ /* 0x000fe20000000000 */
[----:B------:R-:W-:Y:S01]  /*4490*/  @!P5 IMAD.IADD R41, R41, 0x1, -R7 ;  /* 0x000000012929d824 */ /* 0x000fe200078e0a07 */
[C---:B------:R-:W-:Y:S01]  /*44a0*/  ISETP.GT.U32.AND P5, PT, R7.reuse, R44, PT ;  /* 0x0000002c0700720c */ /* 0x040fe20003fa4070 */
[----:B------:R-:W-:Y:S02]  /*44b0*/  IMAD R117, R7, R2, R117 ;  /* 0x0000000207757224 */ /* 0x000fe400078e0275 */
[----:B------:R-:W-:Y:S02]  /*44c0*/  @!P3 IMAD.IADD R116, R116, 0x1, -R7 ;  /* 0x000000017474b824 */ /* 0x000fe400078e0a07 */
[----:B------:R-:W-:Y:S01]  /*44d0*/  @!P1 IMAD.MOV R5, RZ, RZ, -R5 ;  /* 0x000000ffff059224 */ /* 0x000fe200078e0a05 */
[----:B------:R-:W-:Y:S01]  /*44e0*/  ISETP.GE.AND P1, PT, R15, RZ, PT ;  /* 0x000000ff0f00720c */ /* 0x000fe20003f26270 */
[----:B------:R-:W-:Y:S01]  /*44f0*/  @!P6 IMAD.MOV R116, RZ, RZ, -R116 ;  /* 0x000000ffff74e224 */ /* 0x000fe200078e0a74 */
[C---:B------:R-:W-:Y:S01]  /*4500*/  ISETP.GT.U32.AND P6, PT, R7.reuse, R117, PT ;  /* 0x000000750700720c */ /* 0x040fe20003fc4070 */
[----:B------:R-:W-:Y:S01]  /*4510*/  IMAD R43, R7, R6, R43 ;  /* 0x00000006072b7224 */ /* 0x000fe200078e022b */
[----:B------:R-:W-:Y:S01]  /*4520*/  LOP3.LUT R6, R11, 0x28, RZ, 0xfc, !PT ;  /* 0x000000280b067812 */ /* 0x000fe200078efcff */
[----:B------:R-:W-:Y:S01]  /*4530*/  @!P4 IMAD.MOV R46, RZ, RZ, -R46 ;  /* 0x000000ffff2ec224 */ /* 0x000fe200078e0a2e */
[C---:B------:R-:W-:Y:S01]  /*4540*/  ISETP.GT.U32.AND P4, PT, R7.reuse, R96, PT ;  /* 0x000000600700720c */ /* 0x040fe20003f84070 */
[----:B------:R-:W-:Y:S01]  /*4550*/  @!P5 IMAD.IADD R44, R44, 0x1, -R7 ;  /* 0x000000012c2cd824 */ /* 0x000fe200078e0a07 */
[----:B------:R-:W-:Y:S01]  /*4560*/  ISETP.GT.U32.AND P3, PT, R7, R43, PT ;  /* 0x0000002b0700720c */ /* 0x000fe20003f64070 */
[----:B------:R-:W-:Y:S01]  /*4570*/  IMAD.HI.U32 R80, R4, R103, RZ ;  /* 0x0000006704507227 */ /* 0x000fe200078e00ff */
[----:B------:R-:W-:-:S02]  /*4580*/  IABS R92, R6 ;  /* 0x00000006005c7213 */ /* 0x000fc40000000000 */
[----:B------:R-:W-:Y:S01]  /*4590*/  ISETP.GT.U32.AND P5, PT, R7, R44, PT ;  /* 0x0000002c0700720c */ /* 0x000fe20003fa4070 */
[----:B------:R-:W-:Y:S01]  /*45a0*/  @!P1 IMAD.MOV R41, RZ, RZ, -R41 ;  /* 0x000000ffff299224 */ /* 0x000fe200078e0a29 */
[----:B------:R-:W-:Y:S01]  /*45b0*/  ISETP.GE.AND P1, PT, R12, RZ, PT ;  /* 0x000000ff0c00720c */ /* 0x000fe20003f26270 */
[--C-:B------:R-:W-:Y:S01]  /*45c0*/  @!P6 IMAD.IADD R117, R117, 0x1, -R7.reuse ;  /* 0x000000017575e824 */ /* 0x100fe200078e0a07 */
[C---:B------:R-:W-:Y:S01]  /*45d0*/  LOP3.LUT R12, R11.reuse, 0x32, RZ, 0xfc, !PT ;  /* 0x000000320b0c7812 */ /* 0x040fe200078efcff */
[----:B------:R-:W-:Y:S01]  /*45e0*/  IMAD.HI.U32 R2, R4, R92, RZ ;  /* 0x0000005c04027227 */ /* 0x000fe200078e00ff */
[----:B------:R-:W-:Y:S02]  /*45f0*/  LOP3.LUT R15, R11, 0x36, RZ, 0xfc, !PT ;  /* 0x000000360b0f7812 */ /* 0x000fe400078efcff */
[----:B------:R-:W-:Y:S01]  /*4600*/  ISETP.GT.U32.AND P6, PT, R7, R117, PT ;  /* 0x000000750700720c */ /* 0x000fe20003fc4070 */
[--C-:B------:R-:W-:Y:S01]  /*4610*/  @!P3 IMAD.IADD R43, R43, 0x1, -R7.reuse ;  /* 0x000000012b2bb824 */ /* 0x100fe200078e0a07 */
[----:B------:R-:W-:Y:S01]  /*4620*/  ISETP.GE.AND P3, PT, R3, RZ, PT ;  /* 0x000000ff0300720c */ /* 0x000fe20003f66270 */
[----:B------:R-:W-:Y:S01]  /*4630*/  @!P4 IMAD.IADD R96, R96, 0x1, -R7 ;  /* 0x000000016060c824 */ /* 0x000fe200078e0a07 */
[----:B------:R-:W-:Y:S01]  /*4640*/  ISETP.GE.AND P4, PT, R13, RZ, PT ;  /* 0x000000ff0d00720c */ /* 0x000fe20003f86270 */
[----:B------:R-:W-:Y:S01]  /*4650*/  IMAD.MOV R3, RZ, RZ, -R2 ;  /* 0x000000ffff037224 */ /* 0x000fe200078e0a02 */
[----:B------:R-:W-:Y:S01]  /*4660*/  IABS R40, R12 ;  /* 0x0000000c00287213 */ /* 0x000fe20000000000 */
[----:B------:R-:W-:Y:S01]  /*4670*/  IMAD.HI.U32 R2, R4, R42, RZ ;  /* 0x0000002a04027227 */ /* 0x000fe200078e00ff */
[----:B------:R-:W-:-:S02]  /*4680*/  LOP3.LUT R13, R11, 0x34, RZ, 0xfc, !PT ;  /* 0x000000340b0d7812 */ /* 0x000fc400078efcff */
[----:B------:R-:W-:Y:S01]  /*4690*/  IABS R119, R15 ;  /* 0x0000000f00777213 */ /* 0x000fe20000000000 */
[----:B------:R-:W-:Y:S01]  /*46a0*/  @!P1 IMAD.MOV R96, RZ, RZ, -R96 ;  /* 0x000000ffff609224 */ /* 0x000fe200078e0a60 */
[C---:B------:R-:W-:Y:S01]  /*46b0*/  ISETP.GT.U32.AND P1, PT, R7.reuse, R43, PT ;  /* 0x0000002b0700720c */ /* 0x040fe20003f24070 */
[----:B------:R-:W-:Y:S01]  /*46c0*/  IMAD R92, R7, R3, R92 ;  /* 0x00000003075c7224 */ /* 0x000fe200078e025c */
[----:B------:R-:W-:Y:S01]  /*46d0*/  IABS R47, R13 ;  /* 0x0000000d002f7213 */ /* 0x000fe20000000000 */
[----:B------:R-:W-:Y:S02]  /*46e0*/  IMAD.MOV R2, RZ, RZ, -R2 ;  /* 0x000000ffff027224 */ /* 0x000fe400078e0a02 */
[--C-:B------:R-:W-:Y:S01]  /*46f0*/  @!P5 IMAD.IADD R44, R44, 0x1, -R7.reuse ;  /* 0x000000012c2cd824 */ /* 0x100fe200078e0a07 */
[----:B------:R-:W-:Y:S01]  /*4700*/  ISETP.GE.AND P5, PT, R9, RZ, PT ;  /* 0x000000ff0900720c */ /* 0x000fe20003fa6270 */
[----:B------:R-:W-:Y:S01]  /*4710*/  @!P6 IMAD.IADD R117, R117, 0x1, -R7 ;  /* 0x000000017575e824 */ /* 0x000fe200078e0a07 */
[C---:B------:R-:W-:Y:S01]  /*4720*/  ISETP.GT.U32.AND P6, PT, R7.reuse, R92, PT ;  /* 0x0000005c0700720c */ /* 0x040fe20003fc4070 */
[----:B------:R-:W-:Y:S01]  /*4730*/  IMAD R42, R7, R2, R42 ;  /* 0x00000002072a7224 */ /* 0x000fe200078e022a */
[----:B------:R-:W-:Y:S01]  /*4740*/  LOP3.LUT R9, R11, 0x2c, RZ, 0xfc, !PT ;  /* 0x0000002c0b097812 */ /* 0x000fe200078efcff */
[----:B------:R-:W-:-:S02]  /*4750*/  @!P3 IMAD.MOV R117, RZ, RZ, -R117 ;  /* 0x000000ffff75b224 */ /* 0x000fc400078e0a75 */
[----:B------:R-:W-:Y:S01]  /*4760*/  @!P1 IMAD.IADD R43, R43, 0x1, -R7 ;  /* 0x000000012b2b9824 */ /* 0x000fe200078e0a07 */
[----:B------:R-:W-:Y:S01]  /*4770*/  ISETP.GT.U32.AND P3, PT, R7, R42, PT ;  /* 0x0000002a0700720c */ /* 0x000fe20003f64070 */
[----:B------:R-:W-:Y:S01]  /*4780*/  @!P4 IMAD.MOV R44, RZ, RZ, -R44 ;  /* 0x000000ffff2cc224 */ /* 0x000fe200078e0a2c */
[----:B------:R-:W-:Y:S01]  /*4790*/  IABS R45, R9 ;  /* 0x00000009002d7213 */ /* 0x000fe20000000000 */
[----:B------:R-:W-:Y:S01]  /*47a0*/  IMAD.MOV R80, RZ, RZ, -R80 ;  /* 0x000000ffff507224 */ /* 0x000fe200078e0a50 */
[----:B------:R-:W-:Y:S01]  /*47b0*/  ISETP.GE.AND P4, PT, R6, RZ, PT ;  /* 0x000000ff0600720c */ /* 0x000fe20003f86270 */
[----:B------:R-:W-:Y:S01]  /*47c0*/  @!P5 IMAD.MOV R43, RZ, RZ, -R43 ;  /* 0x000000ffff2bd224 */ /* 0x000fe200078e0a2b */
[----:B------:R-:W-:Y:S01]  /*47d0*/  ISETP.GE.AND P5, PT, R9, RZ, PT ;  /* 0x000000ff0900720c */ /* 0x000fe20003fa6270 */
[----:B------:R-:W-:Y:S01]  /*47e0*/  @!P6 IMAD.IADD R92, R92, 0x1, -R7 ;  /* 0x000000015c5ce824 */ /* 0x000fe200078e0a07 */
[----:B------:R-:W-:Y:S01]  /*47f0*/  LOP3.LUT R9, R11, 0x2e, RZ, 0xfc, !PT ;  /* 0x0000002e0b097812 */ /* 0x000fe200078efcff */
[----:B------:R-:W-:Y:S01]  /*4800*/  IMAD.HI.U32 R3, R4, R45, RZ ;  /* 0x0000002d04037227 */ /* 0x000fe200078e00ff */
[----:B------:R-:W-:-:S02]  /*4810*/  ISETP.GE.AND P1, PT, R8, RZ, PT ;  /* 0x000000ff0800720c */ /* 0x000fc40003f26270 */
[----:B------:R-:W-:Y:S01]  /*4820*/  IABS R118, R9 ;  /* 0x0000000900767213 */ /* 0x000fe20000000000 */
[----:B------:R-:W-:Y:S01]  /*4830*/  @!P3 IMAD.IADD R42, R42, 0x1, -R7 ;  /* 0x000000012a2ab824 */ /* 0x000fe200078e0a07 */
[C---:B------:R-:W-:Y:S01]  /*4840*/  ISETP.GT.U32.AND P6, PT, R7.reuse, R92, PT ;  /* 0x0000005c0700720c */ /* 0x040fe20003fc4070 */
[----:B------:R-:W-:Y:S02]  /*4850*/  IMAD.MOV R6, RZ, RZ, -R3 ;  /* 0x000000ffff067224 */ /* 0x000fe400078e0a03 */
[----:B------:R-:W-:Y:S01]  /*4860*/  IMAD.HI.U32 R2, R4, R118, RZ ;  /* 0x0000007604027227 */ /* 0x000fe200078e00ff */
[----:B------:R-:W-:-:S03]  /*4870*/  ISETP.GT.U32.AND P3, PT, R7, R42, PT ;  /* 0x0000002a0700720c */ /* 0x000fc60003f64070 */
[----:B------:R-:W-:Y:S02]  /*4880*/  IMAD R45, R7, R6, R45 ;  /* 0x00000006072d7224 */ /* 0x000fe400078e022d */
[----:B------:R-:W-:Y:S02]  /*4890*/  IMAD.MOV R2, RZ, RZ, -R2 ;  /* 0x000000ffff027224 */ /* 0x000fe400078e0a02 */
[----:B------:R-:W-:-:S04]  /*48a0*/  IMAD.HI.U32 R3, R4, R89, RZ ;  /* 0x0000005904037227 */ /* 0x000fc800078e00ff */
[--C-:B------:R-:W-:Y:S01]  /*48b0*/  @!P6 IMAD.IADD R92, R92, 0x1, -R7.reuse ;  /* 0x000000015c5ce824 */ /* 0x100fe200078e0a07 */
[C---:B------:R-:W-:Y:S01]  /*48c0*/  ISETP.GT.U32.AND P6, PT, R7.reuse, R45, PT ;  /* 0x0000002d0700720c */ /* 0x040fe20003fc4070 */
[C---:B------:R-:W-:Y:S02]  /*48d0*/  IMAD R118, R7.reuse, R2, R118 ;  /* 0x0000000207767224 */ /* 0x040fe400078e0276 */
[----:B------:R-:W-:Y:S02]  /*48e0*/  @!P3 IMAD.IADD R42, R42, 0x1, -R7 ;  /* 0x000000012a2ab824 */ /* 0x000fe400078e0a07 */
[----:B------:R-:W-:Y:S01]  /*48f0*/  IMAD.HI.U32 R2, R4, R40, RZ ;  /* 0x0000002804027227 */ /* 0x000fe200078e00ff */
[----:B------:R-:W-:-:S03]  /*4900*/  ISETP.GT.U32.AND P3, PT, R7, R118, PT ;  /* 0x000000760700720c */ /* 0x000fc60003f64070 */
[----:B------:R-:W-:Y:S02]  /*4910*/  IMAD.MOV R6, RZ, RZ, -R3 ;  /* 0x000000ffff067224 */ /* 0x000fe400078e0a03 */
[----:B------:R-:W-:Y:S02]  /*4920*/  IMAD.MOV R2, RZ, RZ, -R2 ;  /* 0x000000ffff027224 */ /* 0x000fe400078e0a02 */
[----:B------:R-:W-:Y:S02]  /*4930*/  @!P6 IMAD.IADD R45, R45, 0x1, -R7 ;  /* 0x000000012d2de824 */ /* 0x000fe400078e0a07 */
[----:B------:R-:W-:-:S04]  /*4940*/  IMAD.HI.U32 R3, R4, R47, RZ ;  /* 0x0000002f04037227 */ /* 0x000fc800078e00ff */
[----:B------:R-:W-:Y:S01]  /*4950*/  @!P3 IMAD.IADD R118, R118, 0x1, -R7 ;  /* 0x000000017676b824 */ /* 0x000fe200078e0a07 */
[C---:B------:R-:W-:Y:S01]  /*4960*/  ISETP.GT.U32.AND P3, PT, R7.reuse, R45, PT ;  /* 0x0000002d0700720c */ /* 0x040fe20003f64070 */
[C---:B------:R-:W-:Y:S02]  /*4970*/  IMAD R89, R7.reuse, R6, R89 ;  /* 0x0000000607597224 */ /* 0x040fe400078e0259 */
[C---:B------:R-:W-:Y:S02]  /*4980*/  IMAD R40, R7.reuse, R2, R40 ;  /* 0x0000000207287224 */ /* 0x040fe400078e0228 */
[----:B------:R-:W-:Y:S01]  /*4990*/  @!P4 IMAD.MOV R92, RZ, RZ, -R92 ;  /* 0x000000ffff5cc224 */ /* 0x000fe200078e0a5c */
[C---:B------:R-:W-:Y:S01]  /*49a0*/  ISETP.GT.U32.AND P4, PT, R7.reuse, R118, PT ;  /* 0x000000760700720c */ /* 0x040fe20003f84070 */
[----:B------:R-:W-:Y:S01]  /*49b0*/  IMAD.HI.U32 R6, R4, R119, RZ ;  /* 0x0000007704067227 */ /* 0x000fe200078e00ff */
[----:B------:R-:W-:-:S03]  /*49c0*/  ISETP.GT.U32.AND P6, PT, R7, R89, PT ;  /* 0x000000590700720c */ /* 0x000fc60003fc4070 */
[----:B------:R-:W-:Y:S02]  /*49d0*/  IMAD.MOV R8, RZ, RZ, -R3 ;  /* 0x000000ffff087224 */ /* 0x000fe400078e0a03 */
[----:B------:R-:W-:Y:S01]  /*49e0*/  @!P1 IMAD.MOV R42, RZ, RZ, -R42 ;  /* 0x000000ffff2a9224 */ /* 0x000fe200078e0a2a */
[C---:B------:R-:W-:Y:S01]  /*49f0*/  ISETP.GT.U32.AND P1, PT, R7.reuse, R40, PT ;  /* 0x000000280700720c */ /* 0x040fe20003f24070 */
[----:B------:R-:W-:Y:S02]  /*4a00*/  IMAD.MOV R6, RZ, RZ, -R6 ;  /* 0x000000ffff067224 */ /* 0x000fe400078e0a06 */
[----:B------:R-:W-:Y:S01]  /*4a10*/  IMAD R47, R7, R8, R47 ;  /* 0x00000008072f7224 */ /* 0x000fe200078e022f */
[----:B------:R-:W-:Y:S01]  /*4a20*/  LOP3.LUT R8, R11, 0x38, RZ, 0xfc, !PT ;  /* 0x000000380b087812 */ /* 0x000fe200078efcff */
[----:B------:R-:W-:Y:S01]  /*4a30*/  IMAD R119, R7, R6, R119 ;  /* 0x0000000607777224 */ /* 0x000fe200078e0277 */
[----:B------:R-:W-:Y:S01]  /*4a40*/  LOP3.LUT R6, R11, 0x3a, RZ, 0xfc, !PT ;  /* 0x0000003a0b067812 */ /* 0x000fe200078efcff */
[--C-:B------:R-:W-:Y:S01]  /*4a50*/  @!P3 IMAD.IADD R45, R45, 0x1, -R7.reuse ;  /* 0x000000012d2db824 */ /* 0x100fe200078e0a07 */
[----:B------:R-:W-:Y:S01]  /*4a60*/  ISETP.GT.U32.AND P3, PT, R7, R47, PT ;  /* 0x0000002f0700720c */ /* 0x000fe20003f64070 */
[--C-:B------:R-:W-:Y:S01]  /*4a70*/  @!P4 IMAD.IADD R118, R118, 0x1, -R7.reuse ;  /* 0x000000017676c824 */ /* 0x100fe200078e0a07 */
[----:B------:R-:W-:Y:S01]  /*4a80*/  IABS R88, R8 ;  /* 0x0000000800587213 */ /* 0x000fe20000000000 */
[--C-:B------:R-:W-:Y:S01]  /*4a90*/  @!P6 IMAD.IADD R89, R89, 0x1, -R7.reuse ;  /* 0x000000015959e824 */ /* 0x100fe200078e0a07 */
[----:B------:R-:W-:Y:S01]  /*4aa0*/  ISETP.GT.U32.AND P4, PT, R7, R119, PT ;  /* 0x000000770700720c */ /* 0x000fe20003f84070 */
[----:B------:R-:W-:Y:S01]  /*4ab0*/  @!P1 IMAD.IADD R40, R40, 0x1, -R7 ;  /* 0x0000000128289824 */ /* 0x000fe200078e0a07 */
[----:B------:R-:W-:Y:S01]  /*4ac0*/  ISETP.GE.AND P1, PT, R9, RZ, PT ;  /* 0x000000ff0900720c */ /* 0x000fe20003f26270 */
[----:B------:R-:W-:Y:S01]  /*4ad0*/  IMAD.HI.U32 R2, R4, R88, RZ ;  /* 0x0000005804027227 */ /* 0x000fe200078e00ff */
[----:B------:R-:W-:-:S02]  /*4ae0*/  IABS R38, R6 ;  /* 0x0000000600267213 */ /* 0x000fc40000000000 */
[----:B------:R-:W-:Y:S01]  /*4af0*/  ISETP.GT.U32.AND P6, PT, R7, R89, PT ;  /* 0x000000590700720c */ /* 0x000fe20003fc4070 */
[----:B------:R-:W-:Y:S01]  /*4b00*/  IMAD.MOV R3, RZ, RZ, -R2 ;  /* 0x000000ffff037224 */ /* 0x000fe200078e0a02 */
[----:B------:R-:W-:Y:S01]  /*4b10*/  LOP3.LUT R9, R11, 0x40, RZ, 0xfc, !PT ;  /* 0x000000400b097812 */ /* 0x000fe200078efcff */
[--C-:B------:R-:W-:Y:S01]  /*4b20*/  @!P3 IMAD.IADD R47, R47, 0x1, -R7.reuse ;  /* 0x000000012f2fb824 */ /* 0x100fe200078e0a07 */
[----:B------:R-:W-:Y:S01]  /*4b30*/  ISETP.GE.AND P3, PT, R10, RZ, PT ;  /* 0x000000ff0a00720c */ /* 0x000fe20003f66270 */
[C---:B------:R-:W-:Y:S01]  /*4b40*/  IMAD.HI.U32 R2, R4.reuse, R38, RZ ;  /* 0x0000002604027227 */ /* 0x040fe200078e00ff */
[----:B------:R-:W-:Y:S02]  /*4b50*/  IABS R87, R9 ;  /* 0x0000000900577213 */ /* 0x000fe40000000000 */
[----:B------:R-:W-:Y:S01]  /*4b60*/  LOP3.LUT R10, R11, 0x4a, RZ, 0xfc, !PT ;  /* 0x0000004a0b0a7812 */ /* 0x000fe200078efcff */
[----:B------:R-:W-:Y:S02]  /*4b70*/  IMAD R88, R7, R3, R88 ;  /* 0x0000000307587224 */ /* 0x000fe400078e0258 */
[----:B------:R-:W-:Y:S01]  /*4b80*/  @!P4 IMAD.IADD R119, R119, 0x1, -R7 ;  /* 0x000000017777c824 */ /* 0x000fe200078e0a07 */
[C---:B------:R-:W-:Y:S01]  /*4b90*/  ISETP.GT.U32.AND P4, PT, R7.reuse, R40, PT ;  /* 0x000000280700720c */ /* 0x040fe20003f84070 */
[----:B------:R-:W-:Y:S01]  /*4ba0*/  @!P5 IMAD.MOV R45, RZ, RZ, -R45 ;  /* 0x000000ffff2dd224 */ /* 0x000fe200078e0a2d */
[----:B------:R-:W-:Y:S01]  /*4bb0*/  ISETP.GT.U32.AND P5, PT, R7, R47, PT ;  /* 0x0000002f0700720c */ /* 0x000fe20003fa4070 */
[----:B------:R-:W-:Y:S01]  /*4bc0*/  IMAD.MOV R3, RZ, RZ, -R2 ;  /* 0x000000ffff037224 */ /* 0x000fe200078e0a02 */
[----:B------:R-:W-:Y:S01]  /*4bd0*/  IABS R34, R10 ;  /* 0x0000000a00227213 */ /* 0x000fe20000000000 */
[----:B------:R-:W-:-:S04]  /*4be0*/  IMAD.HI.U32 R2, R4, R49, RZ ;  /* 0x0000003104027227 */ /* 0x000fc800078e00ff */
[----:B------:R-:W-:Y:S01]  /*4bf0*/  @!P1 IMAD.MOV R118, RZ, RZ, -R118 ;  /* 0x000000ffff769224 */ /* 0x000fe200078e0a76 */
[----:B------:R-:W-:Y:S01]  /*4c00*/  ISETP.GT.U32.AND P1, PT, R7, R119, PT ;  /* 0x000000770700720c */ /* 0x000fe20003f24070 */
[----:B------:R-:W-:Y:S02]  /*4c10*/  IMAD.MOV R2, RZ, RZ, -R2 ;  /* 0x000000ffff027224 */ /* 0x000fe400078e0a02 */
[----:B------:R-:W-:Y:S01]  /*4c20*/  @!P6 IMAD.IADD R89, R89, 0x1, -R7 ;  /* 0x000000015959e824 */ /* 0x000fe200078e0a07 */
[C---:B------:R-:W-:Y:S01]  /*4c30*/  ISETP.GT.U32.AND P6, PT, R7.reuse, R88, PT ;  /* 0x000000580700720c */ /* 0x040fe20003fc4070 */
[C---:B------:R-:W-:Y:S02]  /*4c40*/  IMAD R49, R7.reuse, R2, R49 ;  /* 0x0000000207317224 */ /* 0x040fe400078e0231 */
[----:B------:R-:W-:Y:S01]  /*4c50*/  IMAD R38, R7, R3, R38 ;  /* 0x0000000307267224 */ /* 0x000fe200078e0226 */
[----:B------:R-:W-:Y:S01]  /*4c60*/  LOP3.LUT R3, R11, 0x3e, RZ, 0xfc, !PT ;  /* 0x0000003e0b037812 */ /* 0x000fe200078efcff */
[----:B------:R-:W-:Y:S01]  /*4c70*/  @!P5 IMAD.IADD R47, R47, 0x1, -R7 ;  /* 0x000000012f2fd824 */ /* 0x000fe200078e0a07 */
[C---:B------:R-:W-:Y:S01]  /*4c80*/  ISETP.GT.U32.AND P5, PT, R7.reuse, R49, PT ;  /* 0x000000310700720c */ /* 0x040fe20003fa4070 */
[----:B------:R-:W-:Y:S01]  /*4c90*/  @!P3 IMAD.MOV R89, RZ, RZ, -R89 ;  /* 0x000000ffff59b224 */ /* 0x000fe200078e0a59 */
[----:B------:R-:W-:Y:S01]  /*4ca0*/  ISETP.GT.U32.AND P3, PT, R7, R38, PT ;  /* 0x000000260700720c */ /* 0x000fe20003f64070 */
[--C-:B------:R-:W-:Y:S01]  /*4cb0*/  @!P1 IMAD.IADD R119, R119, 0x1, -R7.reuse ;  /* 0x0000000177779824 */ /* 0x100fe200078e0a07 */
[----:B------:R-:W-:Y:S01]  /*4cc0*/  IABS R122, R3 ;  /* 0x00000003007a7213 */ /* 0x000fe20000000000 */
[--C-:B------:R-:W-:Y:S01]  /*4cd0*/  @!P4 IMAD.IADD R40, R40, 0x1, -R7.reuse ;  /* 0x000000012828c824 */ /* 0x100fe200078e0a07 */
[----:B------:R-:W-:Y:S01]  /*4ce0*/  ISETP.GE.AND P1, PT, R13, RZ, PT ;  /* 0x000000ff0d00720c */ /* 0x000fe20003f26270 */
[----:B------:R-:W-:Y:S01]  /*4cf0*/  @!P6 IMAD.IADD R88, R88, 0x1, -R7 ;  /* 0x000000015858e824 */ /* 0x000fe200078e0a07 */
[----:B------:R-:W-:Y:S01]  /*4d00*/  ISETP.GE.AND P4, PT, R12, RZ, PT ;  /* 0x000000ff0c00720c */ /* 0x000fe20003f86270 */
[----:B------:R-:W-:Y:S01]  /*4d10*/  IMAD.HI.U32 R2, R4, R122, RZ ;  /* 0x0000007a04027227 */ /* 0x000fe200078e00ff */
[----:B------:R-:W-:-:S02]  /*4d20*/  LOP3.LUT R12, R11, 0x4c, RZ, 0xfc, !PT ;  /* 0x0000004c0b0c7812 */ /* 0x000fc400078efcff */
[----:B------:R-:W-:Y:S01]  /*4d30*/  ISETP.GT.U32.AND P6, PT, R7, R88, PT ;  /* 0x000000580700720c */ /* 0x000fe20003fc4070 */
[----:B------:R-:W-:Y:S01]  /*4d40*/  IMAD.MOV R2, RZ, RZ, -R2 ;  /* 0x000000ffff027224 */ /* 0x000fe200078e0a02 */
[----:B------:R-:W-:Y:S01]  /*4d50*/  IABS R53, R12 ;  /* 0x0000000c00357213 */ /* 0x000fe20000000000 */
[--C-:B------:R-:W-:Y:S01]  /*4d60*/  @!P5 IMAD.IADD R49, R49, 0x1, -R7.reuse ;  /* 0x000000013131d824 */ /* 0x100fe200078e0a07 */
[----:B------:R-:W-:Y:S01]  /*4d70*/  LOP3.LUT R13, R11, 0x4e, RZ, 0xfc, !PT ;  /* 0x0000004e0b0d7812 */ /* 0x000fe200078efcff */
[----:B------:R-:W-:Y:S01]  /*4d80*/  @!P3 IMAD.IADD R38, R38, 0x1, -R7 ;  /* 0x000000012626b824 */ /* 0x000fe200078e0a07 */
[----:B------:R-:W-:Y:S01]  /*4d90*/  ISETP.GE.AND P3, PT, R8, RZ, PT ;  /* 0x000000ff0800720c */ /* 0x000fe20003f66270 */
[----:B------:R-:W-:Y:S01]  /*4da0*/  IMAD R122, R7, R2, R122 ;  /* 0x00000002077a7224 */ /* 0x000fe200078e027a */
[----:B------:R-:W-:Y:S01]  /*4db0*/  LOP3.LUT R8, R11, 0x46, RZ, 0xfc, !PT ;  /* 0x000000460b087812 */ /* 0x000fe200078efcff */
[----:B------:R-:W-:Y:S01]  /*4dc0*/  @!P1 IMAD.MOV R47, RZ, RZ, -R47 ;  /* 0x000000ffff2f9224 */ /* 0x000fe200078e0a2f */
[C---:B------:R-:W-:Y:S01]  /*4dd0*/  ISETP.GT.U32.AND P1, PT, R7.reuse, R49, PT ;  /* 0x000000310700720c */ /* 0x040fe20003f24070 */
[----:B------:R-:W-:Y:S01]  /*4de0*/  IMAD.HI.U32 R2, R4, R87, RZ ;  /* 0x0000005704027227 */ /* 0x000fe200078e00ff */
[----:B------:R-:W-:-:S02]  /*4df0*/  ISETP.GT.U32.AND P5, PT, R7, R122, PT ;  /* 0x0000007a0700720c */ /* 0x000fc40003fa4070 */
[----:B------:R-:W-:Y:S01]  /*4e00*/  IABS R123, R8 ;  /* 0x00000008007b7213 */ /* 0x000fe20000000000 */
[----:B------:R-:W-:Y:S01]  /*4e10*/  IMAD.MOV R2, RZ, RZ, -R2 ;  /* 0x000000ffff027224 */ /* 0x000fe200078e0a02 */
[----:B------:R-:W-:Y:S01]  /*4e20*/  IABS R124, R13 ;  /* 0x0000000d007c7213 */ /* 0x000fe20000000000 */
[----:B------:R-:W-:Y:S01]  /*4e30*/  @!P6 IMAD.IADD R88, R88, 0x1, -R7 ;  /* 0x000000015858e824 */ /* 0x000fe200078e0a07 */
[----:B------:R-:W-:Y:S01]  /*4e40*/  ISETP.GE.AND P6, PT, R15, RZ, PT ;  /* 0x000000ff0f00720c */ /* 0x000fe20003fc6270 */
[----:B------:R-:W-:Y:S01]  /*4e50*/  @!P4 IMAD.MOV R40, RZ, RZ, -R40 ;  /* 0x000000ffff28c224 */ /* 0x000fe200078e0a28 */
[C---:B------:R-:W-:Y:S01]  /*4e60*/  ISETP.GT.U32.AND P4, PT, R7.reuse, R38, PT ;  /* 0x000000260700720c */ /* 0x040fe20003f84070 */
[----:B------:R-:W-:Y:S01]  /*4e70*/  IMAD R87, R7, R2, R87 ;  /* 0x0000000207577224 */ /* 0x000fe200078e0257 */
[----:B------:R-:W-:Y:S01]  /*4e80*/  LOP3.LUT R2, R11, 0x42, RZ, 0xfc, !PT ;  /* 0x000000420b027812 */ /* 0x000fe200078efcff */
[----:B------:R-:W-:Y:S01]  /*4e90*/  @!P3 IMAD.MOV R88, RZ, RZ, -R88 ;  /* 0x000000ffff58b224 */ /* 0x000fe200078e0a58 */
[----:B------:R-:W-:Y:S01]  /*4ea0*/  ISETP.GE.AND P3, PT, R16, RZ, PT ;  /* 0x000000ff1000720c */ /* 0x000fe20003f66270 */
[--C-:B------:R-:W-:Y:S01]  /*4eb0*/  @!P1 IMAD.IADD R49, R49, 0x1, -R7.reuse ;  /* 0x0000000131319824 */ /* 0x100fe200078e0a07 */
[----:B------:R-:W-:Y:S01]  /*4ec0*/  ISETP.GT.U32.AND P1, PT, R7, R87, PT ;  /* 0x000000570700720c */ /* 0x000fe20003f24070 */
[----:B------:R-:W-:Y:S01]  /*4ed0*/  @!P5 IMAD.IADD R122, R122, 0x1, -R7 ;  /* 0x000000017a7ad824 */ /* 0x000fe200078e0a07 */
[----:B------:R-:W-:-:S02]  /*4ee0*/  IABS R36, R2 ;  /* 0x0000000200247213 */ /* 0x000fc40000000000 */
[----:B------:R-:W-:Y:S01]  /*4ef0*/  LOP3.LUT R15, R11, 0x50, RZ, 0xfc, !PT ;  /* 0x000000500b0f7812 */ /* 0x000fe200078efcff */
[----:B------:R-:W-:Y:S01]  /*4f00*/  @!P6 IMAD.MOV R119, RZ, RZ, -R119 ;  /* 0x000000ffff77e224 */ /* 0x000fe200078e0a77 */
[----:B------:R-:W-:Y:S01]  /*4f10*/  ISETP.GE.AND P6, PT, R6, RZ, PT ;  /* 0x000000ff0600720c */ /* 0x000fe20003fc6270 */
[----:B------:R-:W-:Y:S01]  /*4f20*/  @!P4 IMAD.IADD R38, R38, 0x1, -R7 ;  /* 0x000000012626c824 */ /* 0x000fe200078e0a07 */
[----:B------:R-:W-:Y:S02]  /*4f30*/  ISETP.GT.U32.AND P5, PT, R7, R122, PT ;  /* 0x0000007a0700720c */ /* 0x000fe40003fa4070 */
[----:B------:R-:W-:Y:S01]  /*4f40*/  ISETP.GE.AND P4, PT, R3, RZ, PT ;  /* 0x000000ff0300720c */ /* 0x000fe20003f86270 */
[----:B------:R-:W-:Y:S01]  /*4f50*/  @!P3 IMAD.MOV R49, RZ, RZ, -R49 ;  /* 0x000000ffff31b224 */ /* 0x000fe200078e0a31 */
[----:B------:R-:W-:Y:S01]  /*4f60*/  LOP3.LUT R3, R11, 0x44, RZ, 0xfc, !PT ;  /* 0x000000440b037812 */ /* 0x000fe200078efcff */
[----:B------:R-:W-:Y:S01]  /*4f70*/  @!P1 IMAD.IADD R87, R87, 0x1, -R7 ;  /* 0x0000000157579824 */ /* 0x000fe200078e0a07 */
[----:B------:R-:W-:Y:S01]  /*4f80*/  ISETP.GE.AND P3, PT, R2, RZ, PT ;  /* 0x000000ff0200720c */ /* 0x000fe20003f66270 */
[----:B------:R-:W-:Y:S01]  /*4f90*/  IMAD.HI.U32 R2, R4, R36, RZ ;  /* 0x0000002404027227 */ /* 0x000fe200078e00ff */
[----:B------:R-:W-:-:S02]  /*4fa0*/  IABS R51, R3 ;  /* 0x0000000300337213 */ /* 0x000fc40000000000 */
[----:B------:R-:W-:Y:S01]  /*4fb0*/  ISETP.GT.U32.AND P1, PT, R7, R87, PT ;  /* 0x000000570700720c */ /* 0x000fe20003f24070 */
[----:B------:R-:W-:Y:S01]  /*4fc0*/  IMAD.MOV R6, RZ, RZ, -R2 ;  /* 0x000000ffff067224 */ /* 0x000fe200078e0a02 */
[----:B------:R-:W-:Y:S01]  /*4fd0*/  IABS R85, R15 ;  /* 0x0000000f00557213 */ /* 0x000fe20000000000 */
[----:B------:R-:W-:Y:S01]  /*4fe0*/  IMAD.HI.U32 R2, R4, R51, RZ ;  /* 0x0000003304027227 */ /* 0x000fe200078e00ff */
[----:B------:R-:W-:-:S03]  /*4ff0*/  LOP3.LUT R16, R11, 0x62, RZ, 0xfc, !PT ;  /* 0x000000620b107812 */ /* 0x000fc600078efcff */
[----:B------:R-:W-:Y:S01]  /*5000*/  @!P6 IMAD.MOV R38, RZ, RZ, -R38 ;  /* 0x000000ffff26e224 */ /* 0x000fe200078e0a26 */
[----:B------:R-:W-:Y:S01]  /*5010*/  ISETP.GE.AND P6, PT, R9, RZ, PT ;  /* 0x000000ff0900720c */ /* 0x000fe20003fc6270 */
[----:B------:R-:W-:Y:S01]  /*5020*/  @!P5 IMAD.IADD R122, R122, 0x1, -R7 ;  /* 0x000000017a7ad824 */ /* 0x000fe200078e0a07 */
[----:B------:R-:W-:Y:S01]  /*5030*/  ISETP.GE.AND P5, PT, R3, RZ, PT ;  /* 0x000000ff0300720c */ /* 0x000fe20003fa6270 */
[----:B------:R-:W-:Y:S01]  /*5040*/  IMAD R36, R7, R6, R36 ;  /* 0x0000000607247224 */ /* 0x000fe200078e0224 */
[----:B------:R-:W-:Y:S01]  /*5050*/  LOP3.LUT R9, R11, 0x48, RZ, 0xfc, !PT ;  /* 0x000000480b097812 */ /* 0x000fe200078efcff */
[----:B------:R-:W-:Y:S01]  /*5060*/  IMAD.HI.U32 R3, R4, R123, RZ ;  /* 0x0000007b04037227 */ /* 0x000fe200078e00ff */
[----:B------:R-:W-:Y:S02]  /*5070*/  IABS R30, R16 ;  /* 0x00000010001e7213 */ /* 0x000fe40000000000 */
[----:B------:R-:W-:Y:S01]  /*5080*/  IABS R86, R9 ;  /* 0x0000000900567213 */ /* 0x000fe20000000000 */
[----:B------:R-:W-:-:S02]  /*5090*/  IMAD.MOV R2, RZ, RZ, -R2 ;  /* 0x000000ffff027224 */ /* 0x000fc400078e0a02 */
[----:B------:R-:W-:Y:S01]  /*50a0*/  @!P4 IMAD.MOV R122, RZ, RZ, -R122 ;  /* 0x000000ffff7ac224 */ /* 0x000fe200078e0a7a */
[C---:B------:R-:W-:Y:S01]  /*50b0*/  ISETP.GT.U32.AND P4, PT, R7.reuse, R36, PT ;  /* 0x000000240700720c */ /* 0x040fe20003f84070 */
[----:B------:R-:W-:Y:S02]  /*50c0*/  IMAD.MOV R6, RZ, RZ, -R3 ;  /* 0x000000ffff067224 */ /* 0x000fe400078e0a03 */
[C---:B------:R-:W-:Y:S02]  /*50d0*/  IMAD R51, R7.reuse, R2, R51 ;  /* 0x0000000207337224 */ /* 0x040fe400078e0233 */
[----:B------:R-:W-:Y:S02]  /*50e0*/  IMAD R123, R7, R6, R123 ;  /* 0x00000006077b7224 */ /* 0x000fe400078e027b */
[----:B------:R-:W-:Y:S01]  /*50f0*/  @!P1 IMAD.IADD R87, R87, 0x1, -R7 ;  /* 0x0000000157579824 */ /* 0x000fe200078e0a07 */
[----:B------:R-:W-:Y:S01]  /*5100*/  ISETP.GT.U32.AND P1, PT, R7, R51, PT ;  /* 0x000000330700720c */ /* 0x000fe20003f24070 */
[----:B------:R-:W-:-:S04]  /*5110*/  IMAD.HI.U32 R2, R4, R86, RZ ;  /* 0x0000005604027227 */ /* 0x000fc800078e00ff */
[----:B------:R-:W-:Y:S01]  /*5120*/  @!P6 IMAD.MOV R87, RZ, RZ, -R87 ;  /* 0x000000ffff57e224 */ /* 0x000fe200078e0a57 */
[----:B------:R-:W-:Y:S01]  /*5130*/  ISETP.GT.U32.AND P6, PT, R7, R123, PT ;  /* 0x0000007b0700720c */ /* 0x000fe20003fc4070 */
[----:B------:R-:W-:Y:S02]  /*5140*/  @!P4 IMAD.IADD R36, R36, 0x1, -R7 ;  /* 0x000000012424c824 */ /* 0x000fe400078e0a07 */
[----:B------:R-:W-:-:S03]  /*5150*/  IMAD.MOV R2, RZ, RZ, -R2 ;  /* 0x000000ffff027224 */ /* 0x000fc600078e0a02 */
[----:B------:R-:W-:Y:S01]  /*5160*/  ISETP.GT.U32.AND P4, PT, R7, R36, PT ;  /* 0x000000240700720c */ /* 0x000fe20003f84070 */
[----:B------:R-:W-:Y:S02]  /*5170*/  @!P1 IMAD.IADD R51, R51, 0x1, -R7 ;  /* 0x0000000133339824 */ /* 0x000fe400078e0a07 */
[C---:B------:R-:W-:Y:S02]  /*5180*/  IMAD R86, R7.reuse, R2, R86 ;  /* 0x0000000207567224 */ /* 0x040fe400078e0256 */
[----:B------:R-:W-:Y:S01]  /*5190*/  IMAD.HI.U32 R2, R4, R34, RZ ;  /* 0x0000002204027227 */ /* 0x000fe200078e00ff */
[----:B------:R-:W-:-:S03]  /*51a0*/  ISETP.GT.U32.AND P1, PT, R7, R51, PT ;  /* 0x000000330700720c */ /* 0x000fc60003f24070 */
[----:B------:R-:W-:Y:S02]  /*51b0*/  @!P6 IMAD.IADD R123, R123, 0x1, -R7 ;  /* 0x000000017b7be824 */ /* 0x000fe400078e0a07 */
[----:B------:R-:W-:Y:S02]  /*51c0*/  IMAD.MOV R3, RZ, RZ, -R2 ;  /* 0x000000ffff037224 */ /* 0x000fe400078e0a02 */
[----:B------:R-:W-:Y:S01]  /*51d0*/  IMAD.HI.U32 R2, R4, R53, RZ ;  /* 0x0000003504027227 */ /* 0x000fe200078e00ff */
[----:B------:R-:W-:-:S03]  /*51e0*/  ISETP.GT.U32.AND P6, PT, R7, R123, PT ;  /* 0x0000007b0700720c */ /* 0x000fc60003fc4070 */
[--C-:B------:R-:W-:Y:S01]  /*51f0*/  @!P4 IMAD.IADD R36, R36, 0x1, -R7.reuse ;  /* 0x000000012424c824 */ /* 0x100fe200078e0a07 */
[C---:B------:R-:W-:Y:S01]  /*5200*/  ISETP.GT.U32.AND P4, PT, R7.reuse, R86, PT ;  /* 0x000000560700720c */ /* 0x040fe20003f84070 */
[----:B------:R-:W-:Y:S02]  /*5210*/  IMAD R34, R7, R3, R34 ;  /* 0x0000000307227224 */ /* 0x000fe400078e0222 */
[----:B------:R-:W-:Y:S02]  /*5220*/  IMAD.MOV R2, RZ, RZ, -R2 ;  /* 0x000000ffff027224 */ /* 0x000fe400078e0a02 */
[----:B------:R-:W-:Y:S01]  /*5230*/  @!P1 IMAD.IADD R51, R51, 0x1, -R7 ;  /* 0x0000000133339824 */ /* 0x000fe200078e0a07 */
[C---:B------:R-:W-:Y:S01]  /*5240*/  ISETP.GT.U32.AND P1, PT, R7.reuse, R34, PT ;  /* 0x000000220700720c */ /* 0x040fe20003f24070 */
[----:B------:R-:W-:Y:S02]  /*5250*/  IMAD R53, R7, R2, R53 ;  /* 0x0000000207357224 */ /* 0x000fe400078e0235 */
[----:B------:R-:W-:-:S02]  /*5260*/  @!P6 IMAD.IADD R123, R123, 0x1, -R7 ;  /* 0x000000017b7be824 */ /* 0x000fc400078e0a07 */
[----:B------:R-:W-:Y:S01]  /*5270*/  @!P3 IMAD.MOV R36, RZ, RZ, -R36 ;  /* 0x000000ffff24b224 */ /* 0x000fe200078e0a24 */
[----:B------:R-:W-:Y:S01]  /*5280*/  ISETP.GT.U32.AND P6, PT, R7, R53, PT ;  /* 0x000000350700720c */ /* 0x000fe20003fc4070 */
[--C-:B------:R-:W-:Y:S01]  /*5290*/  @!P4 IMAD.IADD R86, R86, 0x1, -R7.reuse ;  /* 0x000000015656c824 */ /* 0x100fe200078e0a07 */
[----:B------:R-:W-:Y:S01]  /*52a0*/  ISETP.GE.AND P4, PT, R8, RZ, PT ;  /* 0x000000ff0800720c */ /* 0x000fe20003f86270 */
[----:B------:R-:W-:Y:S01]  /*52b0*/  IMAD.HI.U32 R2, R4, R124, RZ ;  /* 0x0000007c04027227 */ /* 0x000fe200078e00ff */
[----:B------:R-:W-:Y:S02]  /*52c0*/  LOP3.LUT R8, R11, 0x56, RZ, 0xfc, !PT ;  /* 0x000000560b087812 */ /* 0x000fe400078efcff */
[----:B------:R-:W-:Y:S01]  /*52d0*/  ISETP.GT.U32.AND P3, PT, R7, R86, PT ;  /* 0x000000560700720c */ /* 0x000fe20003f64070 */
[----:B------:R-:W-:Y:S01]  /*52e0*/  @!P1 IMAD.IADD R34, R34, 0x1, -R7 ;  /* 0x0000000122229824 */ /* 0x000fe200078e0a07 */
[----:B------:R-:W-:Y:S01]  /*52f0*/  ISETP.GE.AND P1, PT, R9, RZ, PT ;  /* 0x000000ff0900720c */ /* 0x000fe20003f26270 */
[----:B------:R-:W-:Y:S01]  /*5300*/  IMAD.MOV R2, RZ, RZ, -R2 ;  /* 0x000000ffff027224 */ /* 0x000fe200078e0a02 */
[----:B------:R-:W-:Y:S01]  /*5310*/  IABS R125, R8 ;  /* 0x00000008007d7213 */ /* 0x000fe20000000000 */
[----:B------:R-:W-:Y:S01]  /*5320*/  IMAD.HI.U32 R3, R4, R85, RZ ;  /* 0x0000005504037227 */ /* 0x000fe200078e00ff */
[----:B------:R-:W-:-:S03]  /*5330*/  IABS R9, R104 ;  /* 0x0000006800097213 */ /* 0x000fc60000000000 */
[----:B------:R-:W-:Y:S01]  /*5340*/  @!P6 IMAD.IADD R53, R53, 0x1, -R7 ;  /* 0x000000013535e824 */ /* 0x000fe200078e0a07 */
[C---:B------:R-:W-:Y:S01]  /*5350*/  ISETP.GT.U32.AND P6, PT, R7.reuse, R34, PT ;  /* 0x000000220700720c */ /* 0x040fe20003fc4070 */
[----:B------:R-:W-:Y:S02]  /*5360*/  IMAD R124, R7, R2, R124 ;  /* 0x00000002077c7224 */ /* 0x000fe400078e027c */
[----:B------:R-:W-:Y:S01]  /*5370*/  IMAD.MOV R6, RZ, RZ, -R3 ;  /* 0x000000ffff067224 */ /* 0x000fe200078e0a03 */
[----:B------:R-:W-:Y:S01]  /*5380*/  LOP3.LUT R3, R11, 0x52, RZ, 0xfc, !PT ;  /* 0x000000520b037812 */ /* 0x000fe200078efcff */
[----:B------:R-:W-:Y:S01]  /*5390*/  @!P3 IMAD.IADD R86, R86, 0x1, -R7 ;  /* 0x000000015656b824 */ /* 0x000fe200078e0a07 */
[C---:B------:R-:W-:Y:S01]  /*53a0*/  ISETP.GT.U32.AND P3, PT, R7.reuse, R124, PT ;  /* 0x0000007c0700720c */ /* 0x040fe20003f64070 */
[----:B------:R-:W-:Y:S01]  /*53b0*/  @!P5 IMAD.MOV R51, RZ, RZ, -R51 ;  /* 0x000000ffff33d224 */ /* 0x000fe200078e0a33 */
[----:B------:R-:W-:Y:S01]  /*53c0*/  IABS R33, R3 ;  /* 0x0000000300217213 */ /* 0x000fe20000000000 */
[----:B------:R-:W-:Y:S01]  /*53d0*/  @!P4 IMAD.MOV R123, RZ, RZ, -R123 ;  /* 0x000000ffff7bc224 */ /* 0x000fe200078e0a7b */
[C---:B------:R-:W-:Y:S01]  /*53e0*/  ISETP.GT.U32.AND P5, PT, R7.reuse, R53, PT ;  /* 0x000000350700720c */ /* 0x040fe20003fa4070 */
[----:B------:R-:W-:Y:S01]  /*53f0*/  IMAD R85, R7, R6, R85 ;  /* 0x0000000607557224 */ /* 0x000fe200078e0255 */
[----:B------:R-:W-:Y:S01]  /*5400*/  ISETP.GE.AND P4, PT, R10, RZ, PT ;  /* 0x000000ff0a00720c */ /* 0x000fe20003f86270 */
[----:B------:R-:W-:Y:S01]  /*5410*/  @!P6 IMAD.IADD R34, R34, 0x1, -R7 ;  /* 0x000000012222e824 */ /* 0x000fe200078e0a07 */
[----:B------:R-:W-:Y:S01]  /*5420*/  ISETP.GE.AND P6, PT, R12, RZ, PT ;  /* 0x000000ff0c00720c */ /* 0x000fe20003fc6270 */
[----:B------:R-:W-:Y:S01]  /*5430*/  IMAD.HI.U32 R2, R4, R33, RZ ;  /* 0x0000002104027227 */ /* 0x000fe200078e00ff */
[----:B------:R-:W-:-:S02]  /*5440*/  LOP3.LUT R6, R11, 0x54, RZ, 0xfc, !PT ;  /* 0x000000540b067812 */ /* 0x000fc400078efcff */
[----:B------:R-:W-:Y:S01]  /*5450*/  LOP3.LUT R10, R11, 0x58, RZ, 0xfc, !PT ;  /* 0x000000580b0a7812 */ /* 0x000fe200078efcff */
[----:B------:R-:W-:Y:S01]  /*5460*/  IMAD.MOV R2, RZ, RZ, -R2 ;  /* 0x000000ffff027224 */ /* 0x000fe200078e0a02 */
[----:B------:R-:W-:Y:S01]  /*5470*/  IABS R54, R6 ;  /* 0x0000000600367213 */ /* 0x000fe20000000000 */
[--C-:B------:R-:W-:Y:S01]  /*5480*/  @!P3 IMAD.IADD R124, R124, 0x1, -R7.reuse ;  /* 0x000000017c7cb824 */ /* 0x100fe200078e0a07 */
[----:B------:R-:W-:Y:S01]  /*5490*/  IABS R84, R10 ;  /* 0x0000000a00547213 */ /* 0x000fe20000000000 */
[----:B------:R-:W-:Y:S01]  /*54a0*/  @!P5 IMAD.IADD R53, R53, 0x1, -R7 ;  /* 0x000000013535d824 */ /* 0x000fe200078e0a07 */
[----:B------:R-:W-:Y:S01]  /*54b0*/  ISETP.GE.AND P5, PT, R13, RZ, PT ;  /* 0x000000ff0d00720c */ /* 0x000fe20003fa6270 */
[----:B------:R-:W-:Y:S01]  /*54c0*/  IMAD R33, R7, R2, R33 ;  /* 0x0000000207217224 */ /* 0x000fe200078e0221 */
[----:B------:R-:W-:Y:S01]  /*54d0*/  LOP3.LUT R12, R11, 0x5a, RZ, 0xfc, !PT ;  /* 0x0000005a0b0c7812 */ /* 0x000fe200078efcff */
[----:B------:R-:W-:Y:S01]  /*54e0*/  @!P4 IMAD.MOV R34, RZ, RZ, -R34 ;  /* 0x000000ffff22c224 */ /* 0x000fe200078e0a22 */
[C---:B------:R-:W-:Y:S01]  /*54f0*/  ISETP.GT.U32.AND P4, PT, R7.reuse, R124, PT ;  /* 0x0000007c0700720c */ /* 0x040fe20003f84070 */
[----:B------:R-:W-:Y:S01]  /*5500*/  @!P6 IMAD.MOV R53, RZ, RZ, -R53 ;  /* 0x000000ffff35e224 */ /* 0x000fe200078e0a35 */
[----:B------:R-:W-:Y:S01]  /*5510*/  ISETP.GT.U32.AND P6, PT, R7, R33, PT ;  /* 0x000000210700720c */ /* 0x000fe20003fc4070 */
[----:B------:R-:W-:Y:S01]  /*5520*/  IMAD.HI.U32 R2, R4, R54, RZ ;  /* 0x0000003604027227 */ /* 0x000fe200078e00ff */
[----:B------:R-:W-:-:S02]  /*5530*/  LOP3.LUT R13, R11, 0x5c, RZ, 0xfc, !PT ;  /* 0x0000005c0b0d7812 */ /* 0x000fc400078efcff */
[----:B------:R-:W-:Y:S01]  /*5540*/  IABS R32, R12 ;  /* 0x0000000c00207213 */ /* 0x000fe20000000000 */
[----:B------:R-:W-:Y:S01]  /*5550*/  @!P1 IMAD.MOV R86, RZ, RZ, -R86 ;  /* 0x000000ffff569224 */ /* 0x000fe200078e0a56 */
[----:B------:R-:W-:Y:S02]  /*5560*/  ISETP.GT.U32.AND P1, PT, R7, R85, PT ;  /* 0x000000550700720c */ /* 0x000fe40003f24070 */
[----:B------:R-:W-:Y:S02]  /*5570*/  IABS R55, R13 ;  /* 0x0000000d00377213 */ /* 0x000fe40000000000 */
[----:B------:R-:W-:Y:S01]  /*5580*/  ISETP.GE.AND P3, PT, R15, RZ, PT ;  /* 0x000000ff0f00720c */ /* 0x000fe20003f66270 */
[--C-:B------:R-:W-:Y:S01]  /*5590*/  @!P4 IMAD.IADD R124, R124, 0x1, -R7.reuse ;  /* 0x000000017c7cc824 */ /* 0x100fe200078e0a07 */
[----:B------:R-:W-:Y:S01]  /*55a0*/  ISETP.GE.AND P4, PT, R3, RZ, PT ;  /* 0x000000ff0300720c */ /* 0x000fe20003f86270 */
[----:B------:R-:W-:Y:S01]  /*55b0*/  IMAD.MOV R3, RZ, RZ, -R2 ;  /* 0x000000ffff037224 */ /* 0x000fe200078e0a02 */
[----:B------:R-:W-:Y:S01]  /*55c0*/  LOP3.LUT R15, R11, 0x60, RZ, 0xfc, !PT ;  /* 0x000000600b0f7812 */ /* 0x000fe200078efcff */
[----:B------:R-:W-:-:S02]  /*55d0*/  @!P6 IMAD.IADD R33, R33, 0x1, -R7 ;  /* 0x000000012121e824 */ /* 0x000fc400078e0a07 */
[C---:B------:R-:W-:Y:S01]  /*55e0*/  IMAD R54, R7.reuse, R3, R54 ;  /* 0x0000000307367224 */ /* 0x040fe200078e0236 */
[----:B------:R-:W-:Y:S01]  /*55f0*/  IABS R83, R15 ;  /* 0x0000000f00537213 */ /* 0x000fe20000000000 */
[----:B------:R-:W-:Y:S01]  /*5600*/  IMAD.HI.U32 R2, R4, R125, RZ ;  /* 0x0000007d04027227 */ /* 0x000fe200078e00ff */
[----:B------:R-:W-:-:S03]  /*5610*/  ISETP.GT.U32.AND P6, PT, R7, R33, PT ;  /* 0x000000210700720c */ /* 0x000fc60003fc4070 */
[----:B------:R-:W-:Y:S01]  /*5620*/  @!P5 IMAD.MOV R124, RZ, RZ, -R124 ;  /* 0x000000ffff7cd224 */ /* 0x000fe200078e0a7c */
[----:B------:R-:W-:Y:S01]  /*5630*/  ISETP.GT.U32.AND P5, PT, R7, R54, PT ;  /* 0x000000360700720c */ /* 0x000fe20003fa4070 */
[----:B------:R-:W-:-:S04]  /*5640*/  IMAD.HI.U32 R3, R4, R84, RZ ;  /* 0x0000005404037227 */ /* 0x000fc800078e00ff */
[----:B------:R-:W-:Y:S02]  /*5650*/  IMAD.MOV R2, RZ, RZ, -R2 ;  /* 0x000000ffff027224 */ /* 0x000fe400078e0a02 */
[----:B------:R-:W-:Y:S02]  /*5660*/  IMAD.MOV R3, RZ, RZ, -R3 ;  /* 0x000000ffff037224 */ /* 0x000fe400078e0a03 */
[----:B------:R-:W-:Y:S02]  /*5670*/  IMAD R125, R7, R2, R125 ;  /* 0x00000002077d7224 */ /* 0x000fe400078e027d */
[--C-:B------:R-:W-:Y:S02]  /*5680*/  @!P1 IMAD.IADD R85, R85, 0x1, -R7.reuse ;  /* 0x0000000155559824 */ /* 0x100fe400078e0a07 */
[----:B------:R-:W-:Y:S02]  /*5690*/  IMAD R84, R7, R3, R84 ;  /* 0x0000000307547224 */ /* 0x000fe400078e0254 */
[--C-:B------:R-:W-:Y:S01]  /*56a0*/  @!P6 IMAD.IADD R33, R33, 0x1, -R7.reuse ;  /* 0x000000012121e824 */ /* 0x100fe200078e0a07 */
[C---:B------:R-:W-:Y:S01]  /*56b0*/  ISETP.GT.U32.AND P6, PT, R7.reuse, R125, PT ;  /* 0x0000007d0700720c */ /* 0x040fe20003fc4070 */
[----:B------:R-:W-:Y:S01]  /*56c0*/  @!P5 IMAD.IADD R54, R54, 0x1, -R7 ;  /* 0x000000013636d824 */ /* 0x000fe200078e0a07 */
[C---:B------:R-:W-:Y:S01]  /*56d0*/  ISETP.GT.U32.AND P1, PT, R7.reuse, R85, PT ;  /* 0x000000550700720c */ /* 0x040fe20003f24070 */
[----:B------:R-:W-:Y:S01]  /*56e0*/  @!P4 IMAD.MOV R33, RZ, RZ, -R33 ;  /* 0x000000ffff21c224 */ /* 0x000fe200078e0a21 */
[----:B------:R-:W-:Y:S01]  /*56f0*/  ISETP.GT.U32.AND P5, PT, R7, R84, PT ;  /* 0x000000540700720c */ /* 0x000fe20003fa4070 */
[----:B------:R-:W-:-:S04]  /*5700*/  IMAD.HI.U32 R2, R4, R55, RZ ;  /* 0x0000003704027227 */ /* 0x000fc800078e00ff */
[----:B------:R-:W-:-:S04]  /*5710*/  IMAD.HI.U32 R3, R4, R9, RZ ;  /* 0x0000000904037227 */ /* 0x000fc800078e00ff */
[--C-:B------:R-:W-:Y:S01]  /*5720*/  @!P6 IMAD.IADD R125, R125, 0x1, -R7.reuse ;  /* 0x000000017d7de824 */ /* 0x100fe200078e0a07 */
[----:B------:R-:W-:Y:S01]  /*5730*/  ISETP.GT.U32.AND P6, PT, R7, R54, PT ;  /* 0x000000360700720c */ /* 0x000fe20003fc4070 */
[--C-:B------:R-:W-:Y:S01]  /*5740*/  @!P1 IMAD.IADD R85, R85, 0x1, -R7.reuse ;  /* 0x0000000155559824 */ /* 0x100fe200078e0a07 */
[----:B------:R-:W-:Y:S01]  /*5750*/  ISETP.GE.AND P1, PT, R6, RZ, PT ;  /* 0x000000ff0600720c */ /* 0x000fe20003f26270 */
[----:B------:R-:W-:Y:S01]  /*5760*/  @!P5 IMAD.IADD R84, R84, 0x1, -R7 ;  /* 0x000000015454d824 */ /* 0x000fe200078e0a07 */
[----:B------:R-:W-:Y:S01]  /*5770*/  ISETP.GT.U32.AND P4, PT, R7, R125, PT ;  /* 0x0000007d0700720c */ /* 0x000fe20003f84070 */
[----:B------:R-:W-:-:S03]  /*5780*/  IMAD.HI.U32 R6, R4, R32, RZ ;  /* 0x0000002004067227 */ /* 0x000fc600078e00ff */
[C---:B------:R-:W-:Y:S01]  /*5790*/  ISETP.GT.U32.AND P5, PT, R7.reuse, R84, PT ;  /* 0x000000540700720c */ /* 0x040fe20003fa4070 */
[----:B------:R-:W-:Y:S02]  /*57a0*/  IMAD.MOV R6, RZ, RZ, -R6 ;  /* 0x000000ffff067224 */ /* 0x000fe400078e0a06 */
[----:B------:R-:W-:Y:S02]  /*57b0*/  IMAD.MOV R2, RZ, RZ, -R2 ;  /* 0x000000ffff027224 */ /* 0x000fe400078e0a02 */
[C---:B------:R-:W-:Y:S02]  /*57c0*/  IMAD R32, R7.reuse, R6, R32 ;  /* 0x0000000607207224 */ /* 0x040fe400078e0220 */
[----:B------:R-:W-:Y:S02]  /*57d0*/  IMAD.MOV R6, RZ, RZ, -R3 ;  /* 0x000000ffff067224 */ /* 0x000fe400078e0a03 */
[C---:B------:R-:W-:Y:S02]  /*57e0*/  IMAD R55, R7.reuse, R2, R55 ;  /* 0x0000000207377224 */ /* 0x040fe400078e0237 */
[----:B------:R-:W-:Y:S01]  /*57f0*/  @!P6 IMAD.IADD R54, R54, 0x1, -R7 ;  /* 0x000000013636e824 */ /* 0x000fe200078e0a07 */
[C---:B------:R-:W-:Y:S01]  /*5800*/  ISETP.GT.U32.AND P6, PT, R7.reuse, R32, PT ;  /* 0x000000200700720c */ /* 0x040fe20003fc4070 */
[----:B------:R-:W-:-:S02]  /*5810*/  IMAD R9, R7, R6, R9 ;  /* 0x0000000607097224 */ /* 0x000fc400078e0209 */
[--C-:B------:R-:W-:Y:S01]  /*5820*/  @!P4 IMAD.IADD R125, R125, 0x1, -R7.reuse ;  /* 0x000000017d7dc824 */ /* 0x100fe200078e0a07 */
[C---:B------:R-:W-:Y:S01]  /*5830*/  ISETP.GT.U32.AND P4, PT, R7.reuse, R55, PT ;  /* 0x000000370700720c */ /* 0x040fe20003f84070 */
[----:B------:R-:W-:Y:S01]  /*5840*/  @!P5 IMAD.IADD R84, R84, 0x1, -R7 ;  /* 0x000000015454d824 */ /* 0x000fe200078e0a07 */
[----:B------:R-:W-:Y:S01]  /*5850*/  ISETP.GT.U32.AND P5, PT, R7, R9, PT ;  /* 0x000000090700720c */ /* 0x000fe20003fa4070 */
[----:B------:R-:W-:-:S04]  /*5860*/  IMAD.HI.U32 R3, R4, R30, RZ ;  /* 0x0000001e04037227 */ /* 0x000fc800078e00ff */
[----:B------:R-:W-:-:S04]  /*5870*/  IMAD.HI.U32 R6, R4, R56, RZ ;  /* 0x0000003804067227 */ /* 0x000fc800078e00ff */
[--C-:B------:R-:W-:Y:S01]  /*5880*/  @!P6 IMAD.IADD R32, R32, 0x1, -R7.reuse ;  /* 0x000000012020e824 */ /* 0x100fe200078e0a07 */
[----:B------:R-:W-:Y:S01]  /*5890*/  ISETP.GE.AND P6, PT, R10, RZ, PT ;  /* 0x000000ff0a00720c */ /* 0x000fe20003fc6270 */
[--C-:B------:R-:W-:Y:S01]  /*58a0*/  @!P4 IMAD.IADD R55, R55, 0x1, -R7.reuse ;  /* 0x000000013737c824 */ /* 0x100fe200078e0a07 */
[----:B------:R-:W-:Y:S01]  /*58b0*/  LOP3.LUT R10, R11, 0x6a, RZ, 0xfc, !PT ;  /* 0x0000006a0b0a7812 */ /* 0x000fe200078efcff */
[----:B------:R-:W-:Y:S01]  /*58c0*/  @!P5 IMAD.IADD R9, R9, 0x1, -R7 ;  /* 0x000000010909d824 */ /* 0x000fe200078e0a07 */
[C---:B------:R-:W-:Y:S01]  /*58d0*/  ISETP.GT.U32.AND P4, PT, R7.reuse, R32, PT ;  /* 0x000000200700720c */ /* 0x040fe20003f84070 */
[----:B------:R-:W-:Y:S01]  /*58e0*/  IMAD.MOV R3, RZ, RZ, -R3 ;  /* 0x000000ffff037224 */ /* 0x000fe200078e0a03 */
[C---:B------:R-:W-:Y:S01]  /*58f0*/  ISETP.GT.U32.AND P5, PT, R7.reuse, R55, PT ;  /* 0x000000370700720c */ /* 0x040fe20003fa4070 */
[----:B------:R-:W-:Y:S01]  /*5900*/  IMAD.MOV R6, RZ, RZ, -R6 ;  /* 0x000000ffff067224 */ /* 0x000fe200078e0a06 */
[----:B------:R-:W-:Y:S01]  /*5910*/  IABS R28, R10 ;  /* 0x0000000a001c7213 */ /* 0x000fe20000000000 */
[----:B------:R-:W-:-:S02]  /*5920*/  IMAD R30, R7, R3, R30 ;  /* 0x00000003071e7224 */ /* 0x000fc400078e021e */
[----:B------:R-:W-:Y:S01]  /*5930*/  @!P3 IMAD.MOV R85, RZ, RZ, -R85 ;  /* 0x000000ffff55b224 */ /* 0x000fe200078e0a55 */
[----:B------:R-:W-:Y:S01]  /*5940*/  ISETP.GE.AND P3, PT, R8, RZ, PT ;  /* 0x000000ff0800720c */ /* 0x000fe20003f66270 */
[----:B------:R-:W-:Y:S01]  /*5950*/  IMAD.HI.U32 R2, R4, R83, RZ ;  /* 0x0000005304027227 */ /* 0x000fe200078e00ff */
[----:B------:R-:W-:-:S03]  /*5960*/  IABS R8, R105 ;  /* 0x0000006900087213 */ /* 0x000fc60000000000 */
[----:B------:R-:W-:Y:S01]  /*5970*/  IMAD R56, R7, R6, R56 ;  /* 0x0000000607387224 */ /* 0x000fe200078e0238 */
[----:B------:R-:W-:Y:S01]  /*5980*/  LOP3.LUT R6, R11, 0x68, RZ, 0xfc, !PT ;  /* 0x000000680b067812 */ /* 0x000fe200078efcff */
[----:B------:R-:W-:Y:S01]  /*5990*/  @!P6 IMAD.MOV R84, RZ, RZ, -R84 ;  /* 0x000000ffff54e224 */ /* 0x000fe200078e0a54 */
[----:B------:R-:W-:Y:S01]  /*59a0*/  ISETP.GT.U32.AND P6, PT, R7, R30, PT ;  /* 0x0000001e0700720c */ /* 0x000fe20003fc4070 */
[----:B------:R-:W-:Y:S01]  /*59b0*/  IMAD.MOV R2, RZ, RZ, -R2 ;  /* 0x000000ffff027224 */ /* 0x000fe200078e0a02 */
[----:B------:R-:W-:Y:S01]  /*59c0*/  IABS R82, R6 ;  /* 0x0000000600527213 */ /* 0x000fe20000000000 */
[----:B------:R-:W-:Y:S01]  /*59d0*/  @!P5 IMAD.IADD R55, R55, 0x1, -R7 ;  /* 0x000000013737d824 */ /* 0x000fe200078e0a07 */
[C---:B------:R-:W-:Y:S01]  /*59e0*/  ISETP.GT.U32.AND P5, PT, R7.reuse, R56, PT ;  /* 0x000000380700720c */ /* 0x040fe20003fa4070 */
[----:B------:R-:W-:Y:S02]  /*59f0*/  IMAD R83, R7, R2, R83 ;  /* 0x0000000207537224 */ /* 0x000fe400078e0253 */
[----:B------:R-:W-:-:S02]  /*5a00*/  @!P3 IMAD.MOV R125, RZ, RZ, -R125 ;  /* 0x000000ffff7db224 */ /* 0x000fc400078e0a7d */
[----:B------:R-:W-:Y:S01]  /*5a10*/  IMAD.HI.U32 R3, R4, R82, RZ ;  /* 0x0000005204037227 */ /* 0x000fe200078e00ff */
[----:B------:R-:W-:-:S03]  /*5a20*/  ISETP.GT.U32.AND P3, PT, R7, R83, PT ;  /* 0x000000530700720c */ /* 0x000fc60003f64070 */
[----:B------:R-:W-:Y:S02]  /*5a30*/  @!P6 IMAD.IADD R30, R30, 0x1, -R7 ;  /* 0x000000011e1ee824 */ /* 0x000fe400078e0a07 */
[----:B------:R-:W-:Y:S02]  /*5a40*/  IMAD.MOV R3, RZ, RZ, -R3 ;  /* 0x000000ffff037224 */ /* 0x000fe400078e0a03 */
[----:B------:R-:W-:Y:S01]  /*5a50*/  @!P5 IMAD.IADD R56, R56, 0x1, -R7 ;  /* 0x000000013838d824 */ /* 0x000fe200078e0a07 */
[C---:B------:R-:W-:Y:S01]  /*5a60*/  ISETP.GT.U32.AND P5, PT, R7.reuse, R30, PT ;  /* 0x0000001e0700720c */ /* 0x040fe20003fa4070 */
[----:B------:R-:W-:Y:S02]  /*5a70*/  IMAD R82, R7, R3, R82 ;  /* 0x0000000307527224 */ /* 0x000fe400078e0252 */
[----:B------:R-:W-:-:S04]  /*5a80*/  IMAD.HI.U32 R2, R4, R8, RZ ;  /* 0x0000000804027227 */ /* 0x000fc800078e00ff */
[--C-:B------:R-:W-:Y:S01]  /*5a90*/  @!P3 IMAD.IADD R83, R83, 0x1, -R7.reuse ;  /* 0x000000015353b824 */ /* 0x100fe200078e0a07 */
[----:B------:R-:W-:Y:S01]  /*5aa0*/  ISETP.GE.AND P3, PT, R15, RZ, PT ;  /* 0x000000ff0f00720c */ /* 0x000fe20003f66270 */
[----:B------:R-:W-:Y:S01]  /*5ab0*/  @!P1 IMAD.MOV R54, RZ, RZ, -R54 ;  /* 0x000000ffff369224 */ /* 0x000fe200078e0a36 */
[C---:B------:R-:W-:Y:S01]  /*5ac0*/  ISETP.GT.U32.AND P1, PT, R7.reuse, R9, PT ;  /* 0x000000090700720c */ /* 0x040fe20003f24070 */
[--C-:B------:R-:W-:Y:S01]  /*5ad0*/  @!P4 IMAD.IADD R32, R32, 0x1, -R7.reuse ;  /* 0x000000012020c824 */ /* 0x100fe200078e0a07 */
[C---:B------:R-:W-:Y:S01]  /*5ae0*/  ISETP.GT.U32.AND P6, PT, R7.reuse, R83, PT ;  /* 0x000000530700720c */ /* 0x040fe20003fc4070 */
[----:B------:R-:W-:Y:S01]  /*5af0*/  @!P5 IMAD.IADD R30, R30, 0x1, -R7 ;  /* 0x000000011e1ed824 */ /* 0x000fe200078e0a07 */
[----:B------:R-:W-:Y:S01]  /*5b00*/  ISETP.GT.U32.AND P5, PT, R7, R82, PT ;  /* 0x000000520700720c */ /* 0x000fe20003fa4070 */
[----:B------:R-:W-:Y:S01]  /*5b10*/  IMAD.MOV R2, RZ, RZ, -R2 ;  /* 0x000000ffff027224 */ /* 0x000fe200078e0a02 */
[----:B------:R-:W-:Y:S02]  /*5b20*/  ISETP.GE.AND P4, PT, R12, RZ, PT ;  /* 0x000000ff0c00720c */ /* 0x000fe40003f86270 */
[----:B------:R-:W-:Y:S01]  /*5b30*/  LOP3.LUT R12, R11, 0x6c, RZ, 0xfc, !PT ;  /* 0x0000006c0b0c7812 */ /* 0x000fe200078efcff */
[----:B------:R-:W-:Y:S01]  /*5b40*/  IMAD R8, R7, R2, R8 ;  /* 0x0000000207087224 */ /* 0x000fe200078e0208 */
[----:B------:R-:W-:Y:S01]  /*5b50*/  LOP3.LUT R15, R11, 0x72, RZ, 0xfc, !PT ;  /* 0x000000720b0f7812 */ /* 0x000fe200078efcff */
[----:B------:R-:W-:Y:S01]  /*5b60*/  IMAD.HI.U32 R2, R4, R28, RZ ;  /* 0x0000001c04027227 */ /* 0x000fe200078e00ff */
[----:B------:R-:W-:-:S02]  /*5b70*/  IABS R57, R12 ;  /* 0x0000000c00397213 */ /* 0x000fc40000000000 */
[----:B------:R-:W-:Y:S01]  /*5b80*/  IABS R26, R15 ;  /* 0x0000000f001a7213 */ /* 0x000fe20000000000 */
[--C-:B------:R-:W-:Y:S01]  /*5b90*/  @!P6 IMAD.IADD R83, R83, 0x1, -R7.reuse ;  /* 0x000000015353e824 */ /* 0x100fe200078e0a07 */
[----:B------:R-:W-:Y:S01]  /*5ba0*/  ISETP.GT.U32.AND P6, PT, R7, R8, PT ;  /* 0x000000080700720c */ /* 0x000fe20003fc4070 */
[--C-:B------:R-:W-:Y:S02]  /*5bb0*/  @!P5 IMAD.IADD R82, R82, 0x1, -R7.reuse ;  /* 0x000000015252d824 */ /* 0x100fe400078e0a07 */
[----:B------:R-:W-:Y:S01]  /*5bc0*/  @!P1 IMAD.IADD R9, R9, 0x1, -R7 ;  /* 0x0000000109099824 */ /* 0x000fe200078e0a07 */
[----:B------:R-:W-:Y:S01]  /*5bd0*/  ISETP.GE.AND P1, PT, R13, RZ, PT ;  /* 0x000000ff0d00720c */ /* 0x000fe20003f26270 */
[----:B------:R-:W-:Y:S01]  /*5be0*/  @!P4 IMAD.MOV R32, RZ, RZ, -R32 ;  /* 0x000000ffff20c224 */ /* 0x000fe200078e0a20 */
[----:B------:R-:W-:Y:S01]  /*5bf0*/  ISETP.GT.U32.AND P4, PT, R7, R56, PT ;  /* 0x000000380700720c */ /* 0x000fe20003f84070 */
[----:B------:R-:W-:Y:S01]  /*5c00*/  IMAD.MOV R3, RZ, RZ, -R2 ;  /* 0x000000ffff037224 */ /* 0x000fe200078e0a02 */
[----:B------:R-:W-:Y:S01]  /*5c10*/  LOP3.LUT R13, R11, 0x70, RZ, 0xfc, !PT ;  /* 0x000000700b0d7812 */ /* 0x000fe200078efcff */
[----:B------:R-:W-:Y:S01]  /*5c20*/  IMAD.HI.U32 R2, R4, R57, RZ ;  /* 0x0000003904027227 */ /* 0x000fe200078e00ff */
[----:B------:R-:W-:-:S02]  /*5c30*/  ISETP.GT.U32.AND P5, PT, R7, R82, PT ;  /* 0x000000520700720c */ /* 0x000fc40003fa4070 */
[----:B------:R-:W-:Y:S01]  /*5c40*/  IABS R79, R13 ;  /* 0x0000000d004f7213 */ /* 0x000fe20000000000 */
[----:B------:R-:W-:Y:S02]  /*5c50*/  IMAD.MOV R2, RZ, RZ, -R2 ;  /* 0x000000ffff027224 */ /* 0x000fe400078e0a02 */
[----:B------:R-:W-:Y:S01]  /*5c60*/  @!P6 IMAD.IADD R8, R8, 0x1, -R7 ;  /* 0x000000010808e824 */ /* 0x000fe200078e0a07 */
[----:B------:R-:W-:Y:S01]  /*5c70*/  ISETP.GE.AND P6, PT, R6, RZ, PT ;  /* 0x000000ff0600720c */ /* 0x000fe20003fc6270 */
[----:B------:R-:W-:Y:S02]  /*5c80*/  IMAD R28, R7, R3, R28 ;  /* 0x00000003071c7224 */ /* 0x000fe400078e021c */
[----:B------:R-:W-:-:S04]  /*5c90*/  IMAD.HI.U32 R3, R4, R79, RZ ;  /* 0x0000004f04037227 */ /* 0x000fc800078e00ff */
[----:B------:R-:W-:Y:S01]  /*5ca0*/  IMAD R57, R7, R2, R57 ;  /* 0x0000000207397224 */ /* 0x000fe200078e0239 */
[----:B------:R-:W-:Y:S01]  /*5cb0*/  LOP3.LUT R2, R11, 0x6e, RZ, 0xfc, !PT ;  /* 0x0000006e0b027812 */ /* 0x000fe200078efcff */
[----:B------:R-:W-:Y:S01]  /*5cc0*/  @!P4 IMAD.IADD R56, R56, 0x1, -R7 ;  /* 0x000000013838c824 */ /* 0x000fe200078e0a07 */
[----:B------:R-:W-:Y:S01]  /*5cd0*/  ISETP.GE.AND P4, PT, R17, RZ, PT ;  /* 0x000000ff1100720c */ /* 0x000fe20003f86270 */
[----:B------:R-:W-:Y:S01]  /*5ce0*/  IMAD.MOV R6, RZ, RZ, -R3 ;  /* 0x000000ffff067224 */ /* 0x000fe200078e0a03 */
[----:B------:R-:W-:Y:S01]  /*5cf0*/  LOP3.LUT R17, R11, 0x78, RZ, 0xfc, !PT ;  /* 0x000000780b117812 */ /* 0x000fe200078efcff */
[----:B------:R-:W-:Y:S01]  /*5d00*/  @!P5 IMAD.IADD R82, R82, 0x1, -R7 ;  /* 0x000000015252d824 */ /* 0x000fe200078e0a07 */
[C---:B------:R-:W-:Y:S01]  /*5d10*/  ISETP.GT.U32.AND P5, PT, R7.reuse, R57, PT ;  /* 0x000000390700720c */ /* 0x040fe20003fa4070 */
[C---:B------:R-:W-:Y:S01]  /*5d20*/  IMAD R79, R7.reuse, R6, R79 ;  /* 0x00000006074f7224 */ /* 0x040fe200078e024f */
[----:B------:R-:W-:Y:S01]  /*5d30*/  IABS R6, R2 ;  /* 0x0000000200067213 */ /* 0x000fe20000000000 */
[----:B------:R-:W-:Y:S01]  /*5d40*/  @!P3 IMAD.MOV R83, RZ, RZ, -R83 ;  /* 0x000000ffff53b224 */ /* 0x000fe200078e0a53 */
[C---:B------:R-:W-:Y:S01]  /*5d50*/  ISETP.GT.U32.AND P3, PT, R7.reuse, R8, PT ;  /* 0x000000080700720c */ /* 0x040fe20003f64070 */
[----:B------:R-:W-:Y:S01]  /*5d60*/  @!P1 IMAD.MOV R55, RZ, RZ, -R55 ;  /* 0x000000ffff379224 */ /* 0x000fe200078e0a37 */
[----:B------:R-:W-:Y:S01]  /*5d70*/  ISETP.GE.AND P1, PT, R16, RZ, PT ;  /* 0x000000ff1000720c */ /* 0x000fe20003f26270 */
[----:B------:R-:W-:Y:S01]  /*5d80*/  @!P6 IMAD.MOV R82, RZ, RZ, -R82 ;  /* 0x000000ffff52e224 */ /* 0x000fe200078e0a52 */
[C---:B------:R-:W-:Y:S01]  /*5d90*/  ISETP.GT.U32.AND P6, PT, R7.reuse, R79, PT ;  /* 0x0000004f0700720c */ /* 0x040fe20003fc4070 */
[----:B------:R-:W-:Y:S01]  /*5da0*/  @!P4 IMAD.MOV R56, RZ, RZ, -R56 ;  /* 0x000000ffff38c224 */ /* 0x000fe200078e0a38 */
[----:B------:R-:W-:Y:S01]  /*5db0*/  ISETP.GT.U32.AND P4, PT, R7, R28, PT ;  /* 0x0000001c0700720c */ /* 0x000fe20003f84070 */
[----:B------:R-:W-:Y:S01]  /*5dc0*/  IMAD.HI.U32 R3, R4, R6, RZ ;  /* 0x0000000604037227 */ /* 0x000fe200078e00ff */
[----:B------:R-:W-:-:S02]  /*5dd0*/  LOP3.LUT R16, R11, 0x74, RZ, 0xfc, !PT ;  /* 0x000000740b107812 */ /* 0x000fc400078efcff */
[----:B------:R-:W-:Y:S01]  /*5de0*/  IABS R78, R17 ;  /* 0x00000011004e7213 */ /* 0x000fe20000000000 */
[--C-:B------:R-:W-:Y:S01]  /*5df0*/  @!P5 IMAD.IADD R57, R57, 0x1, -R7.reuse ;  /* 0x000000013939d824 */ /* 0x100fe200078e0a07 */
[----:B------:R-:W-:Y:S01]  /*5e00*/  IABS R58, R16 ;  /* 0x00000010003a7213 */ /* 0x000fe20000000000 */
[--C-:B------:R-:W-:Y:S01]  /*5e10*/  @!P3 IMAD.IADD R8, R8, 0x1, -R7.reuse ;  /* 0x000000010808b824 */ /* 0x100fe200078e0a07 */
[----:B------:R-:W-:Y:S01]  /*5e20*/  ISETP.GE.AND P3, PT, R12, RZ, PT ;  /* 0x000000ff0c00720c */ /* 0x000fe20003f66270 */
[----:B------:R-:W-:Y:S01]  /*5e30*/  @!P1 IMAD.MOV R30, RZ, RZ, -R30 ;  /* 0x000000ffff1e9224 */ /* 0x000fe200078e0a1e */
[----:B------:R-:W-:Y:S01]  /*5e40*/  ISETP.GT.U32.AND P5, PT, R7, R57, PT ;  /* 0x000000390700720c */ /* 0x000fe20003fa4070 */
[----:B------:R-:W-:Y:S01]  /*5e50*/  @!P6 IMAD.IADD R79, R79, 0x1, -R7 ;  /* 0x000000014f4fe824 */ /* 0x000fe200078e0a07 */
[----:B------:R-:W-:Y:S01]  /*5e60*/  ISETP.GE.AND P1, PT, R10, RZ, PT ;  /* 0x000000ff0a00720c */ /* 0x000fe20003f26270 */
[----:B------:R-:W-:Y:S02]  /*5e70*/  IMAD.MOV R12, RZ, RZ, -R3 ;  /* 0x000000ffff0c7224 */ /* 0x000fe400078e0a03 */
[----:B------:R-:W-:Y:S01]  /*5e80*/  IMAD.HI.U32 R10, R4, R58, RZ ;  /* 0x0000003a040a7227 */ /* 0x000fe200078e00ff */
[----:B------:R-:W-:-:S03]  /*5e90*/  ISETP.GT.U32.AND P6, PT, R7, R79, PT ;  /* 0x0000004f0700720c */ /* 0x000fc60003fc4070 */
[----:B------:R-:W-:Y:S02]  /*5ea0*/  @!P4 IMAD.IADD R28, R28, 0x1, -R7 ;  /* 0x000000011c1cc824 */ /* 0x000fe400078e0a07 */
[C---:B------:R-:W-:Y:S02]  /*5eb0*/  IMAD R6, R7.reuse, R12, R6 ;  /* 0x0000000c07067224 */ /* 0x040fe400078e0206 */
[----:B------:R-:W-:Y:S01]  /*5ec0*/  IMAD.HI.U32 R12, R4, R78, RZ ;  /* 0x0000004e040c7227 */ /* 0x000fe200078e00ff */
[----:B------:R-:W-:-:S03]  /*5ed0*/  ISETP.GT.U32.AND P4, PT, R7, R28, PT ;  /* 0x0000001c0700720c */ /* 0x000fc60003f84070 */
[----:B------:R-:W-:Y:S02]  /*5ee0*/  IMAD.MOV R10, RZ, RZ, -R10 ;  /* 0x000000ffff0a7224 */ /* 0x000fe400078e0a0a */
[----:B------:R-:W-:Y:S01]  /*5ef0*/  @!P5 IMAD.IADD R57, R57, 0x1, -R7 ;  /* 0x000000013939d824 */ /* 0x000fe200078e0a07 */
[C---:B------:R-:W-:Y:S01]  /*5f00*/  ISETP.GT.U32.AND P5, PT, R7.reuse, R6, PT ;  /* 0x000000060700720c */ /* 0x040fe20003fa4070 */
[----:B------:R-:W-:Y:S02]  /*5f10*/  IMAD.MOV R12, RZ, RZ, -R12 ;  /* 0x000000ffff0c7224 */ /* 0x000fe400078e0a0c */
[C---:B------:R-:W-:Y:S02]  /*5f20*/  IMAD R58, R7.reuse, R10, R58 ;  /* 0x0000000a073a7224 */ /* 0x040fe400078e023a */
[----:B------:R-:W-:Y:S01]  /*5f30*/  IMAD R78, R7, R12, R78 ;  /* 0x0000000c074e7224 */ /* 0x000fe200078e024e */
[----:B------:R-:W-:Y:S01]  /*5f40*/  LOP3.LUT R12, R11, 0x7a, RZ, 0xfc, !PT ;  /* 0x0000007a0b0c7812 */ /* 0x000fe200078efcff */
[----:B------:R-:W-:Y:S01]  /*5f50*/  @!P3 IMAD.MOV R57, RZ, RZ, -R57 ;  /* 0x000000ffff39b224 */ /* 0x000fe200078e0a39 */
[----:B------:R-:W-:Y:S01]  /*5f60*/  ISETP.GT.U32.AND P3, PT, R7, R58, PT ;  /* 0x0000003a0700720c */ /* 0x000fe20003f64070 */
[----:B------:R-:W-:Y:S01]  /*5f70*/  @!P6 IMAD.IADD R79, R79, 0x1, -R7 ;  /* 0x000000014f4fe824 */ /* 0x000fe200078e0a07 */
[----:B------:R-:W-:Y:S01]  /*5f80*/  ISETP.GT.U32.AND P6, PT, R7, R78, PT ;  /* 0x0000004e0700720c */ /* 0x000fe20003fc4070 */
[----:B------:R-:W-:Y:S01]  /*5f90*/  IMAD.HI.U32 R3, R4, R26, RZ ;  /* 0x0000001a04037227 */ /* 0x000fe200078e00ff */
[----:B------:R-:W-:-:S03]  /*5fa0*/  IABS R24, R12 ;  /* 0x0000000c00187213 */ /* 0x000fc60000000000 */
[----:B------:R-:W-:Y:S01]  /*5fb0*/  @!P4 IMAD.IADD R28, R28, 0x1, -R7 ;  /* 0x000000011c1cc824 */ /* 0x000fe200078e0a07 */
[----:B------:R-:W-:Y:S01]  /*5fc0*/  ISETP.GE.AND P4, PT, R13, RZ, PT ;  /* 0x000000ff0d00720c */ /* 0x000fe20003f86270 */
[----:B------:R-:W-:Y:S01]  /*5fd0*/  IMAD.MOV R3, RZ, RZ, -R3 ;  /* 0x000000ffff037224 */ /* 0x000fe200078e0a03 */
[----:B------:R-:W-:Y:S01]  /*5fe0*/  LOP3.LUT R13, R11, 0x7c, RZ, 0xfc, !PT ;  /* 0x0000007c0b0d7812 */ /* 0x000fe200078efcff */
[----:B------:R-:W-:Y:S02]  /*5ff0*/  @!P1 IMAD.MOV R28, RZ, RZ, -R28 ;  /* 0x000000ffff1c9224 */ /* 0x000fe400078e0a1c */
[C---:B------:R-:W-:Y:S01]  /*6000*/  IMAD R26, R7.reuse, R3, R26 ;  /* 0x00000003071a7224 */ /* 0x040fe200078e021a */
[----:B------:R-:W-:Y:S01]  /*6010*/  IABS R59, R13 ;  /* 0x0000000d003b7213 */ /* 0x000fe20000000000 */
[--C-:B------:R-:W-:Y:S02]  /*6020*/  @!P3 IMAD.IADD R58, R58, 0x1, -R7.reuse ;  /* 0x000000013a3ab824 */ /* 0x100fe400078e0a07 */
[----:B------:R-:W-:Y:S01]  /*6030*/  @!P6 IMAD.IADD R78, R78, 0x1, -R7 ;  /* 0x000000014e4ee824 */ /* 0x000fe200078e0a07 */
[C---:B------:R-:W-:Y:S01]  /*6040*/  ISETP.GT.U32.AND P1, PT, R7.reuse, R26, PT ;  /* 0x0000001a0700720c */ /* 0x040fe20003f24070 */
[----:B------:R-:W-:Y:S01]  /*6050*/  IMAD.HI.U32 R10, R4, R59, RZ ;  /* 0x0000003b040a7227 */ /* 0x000fe200078e00ff */
[----:B------:R-:W-:-:S03]  /*6060*/  ISETP.GT.U32.AND P6, PT, R7, R58, PT ;  /* 0x0000003a0700720c */ /* 0x000fc60003fc4070 */
[----:B------:R-:W-:Y:S02]  /*6070*/  IMAD.MOV R10, RZ, RZ, -R10 ;  /* 0x000000ffff0a7224 */ /* 0x000fe400078e0a0a */
[----:B------:R-:W-:Y:S01]  /*6080*/  @!P5 IMAD.IADD R6, R6, 0x1, -R7 ;  /* 0x000000010606d824 */ /* 0x000fe200078e0a07 */
[----:B------:R-:W-:Y:S01]  /*6090*/  ISETP.GE.AND P5, PT, R15, RZ, PT ;  /* 0x000000ff0f00720c */ /* 0x000fe20003fa6270 */
[----:B------:R-:W-:Y:S01]  /*60a0*/  IMAD R59, R7, R10, R59 ;  /* 0x0000000a073b7224 */ /* 0x000fe200078e023b */
[----:B------:R-:W-:Y:S01]  /*60b0*/  LOP3.LUT R15, R11, 0x80, RZ, 0xfc, !PT ;  /* 0x000000800b0f7812 */ /* 0x000fe200078efcff */
[----:B------:R-:W-:-:S03]  /*60c0*/  IMAD.HI.U32 R3, R4, R24, RZ ;  /* 0x0000001804037227 */ /* 0x000fc600078e00ff */
[----:B------:R-:W-:Y:S01]  /*60d0*/  IABS R77, R15 ;  /* 0x0000000f004d7213 */ /* 0x000fe20000000000 */
[--C-:B------:R-:W-:Y:S01]  /*60e0*/  @!P1 IMAD.IADD R26, R26, 0x1, -R7.reuse ;  /* 0x000000011a1a9824 */ /* 0x100fe200078e0a07 */
[----:B------:R-:W-:Y:S01]  /*60f0*/  ISETP.GE.AND P1, PT, R16, RZ, PT ;  /* 0x000000ff1000720c */ /* 0x000fe20003f26270 */
[----:B------:R-:W-:Y:S01]  /*6100*/  @!P6 IMAD.IADD R58, R58, 0x1, -R7 ;  /* 0x000000013a3ae824 */ /* 0x000fe200078e0a07 */
[C---:B------:R-:W-:Y:S01]  /*6110*/  ISETP.GT.U32.AND P6, PT, R7.reuse, R59, PT ;  /* 0x0000003b0700720c */ /* 0x040fe20003fc4070 */
[----:B------:R-:W-:Y:S01]  /*6120*/  IMAD.MOV R3, RZ, RZ, -R3 ;  /* 0x000000ffff037224 */ /* 0x000fe200078e0a03 */
[----:B------:R-:W-:Y:S01]  /*6130*/  ISETP.GT.U32.AND P3, PT, R7, R26, PT ;  /* 0x0000001a0700720c */ /* 0x000fe20003f64070 */
[----:B------:R-:W-:Y:S01]  /*6140*/  @!P4 IMAD.MOV R79, RZ, RZ, -R79 ;  /* 0x000000ffff4fc224 */ /* 0x000fe200078e0a4f */
[----:B------:R-:W-:Y:S01]  /*6150*/  LOP3.LUT R16, R11, 0x82, RZ, 0xfc, !PT ;  /* 0x000000820b107812 */ /* 0x000fe200078efcff */
[C---:B------:R-:W-:Y:S01]  /*6160*/  IMAD R24, R7.reuse, R3, R24 ;  /* 0x0000000307187224 */ /* 0x040fe200078e0218 */
[----:B------:R-:W-:Y:S01]  /*6170*/  ISETP.GT.U32.AND P4, PT, R7, R78, PT ;  /* 0x0000004e0700720c */ /* 0x000fe20003f84070 */
[----:B------:R-:W-:Y:S01]  /*6180*/  IMAD.HI.U32 R3, R4, R77, RZ ;  /* 0x0000004d04037227 */ /* 0x000fe200078e00ff */
[----:B------:R-:W-:-:S03]  /*6190*/  IABS R23, R16 ;  /* 0x0000001000177213 */ /* 0x000fc60000000000 */
[----:B------:R-:W-:Y:S02]  /*61a0*/  IMAD.MOV R10, RZ, RZ, -R3 ;  /* 0x000000ffff0a7224 */ /* 0x000fe400078e0a03 */
[--C-:B------:R-:W-:Y:S02]  /*61b0*/  @!P6 IMAD.IADD R59, R59, 0x1, -R7.reuse ;  /* 0x000000013b3be824 */ /* 0x100fe400078e0a07 */
[----:B------:R-:W-:Y:S01]  /*61c0*/  @!P3 IMAD.IADD R26, R26, 0x1, -R7 ;  /* 0x000000011a1ab824 */ /* 0x000fe200078e0a07 */
[C---:B------:R-:W-:Y:S01]  /*61d0*/  ISETP.GT.U32.AND P3, PT, R7.reuse, R24, PT ;  /* 0x000000180700720c */ /* 0x040fe20003f64070 */
[----:B------:R-:W-:Y:S01]  /*61e0*/  IMAD.HI.U32 R3, R4, R23, RZ ;  /* 0x0000001704037227 */ /* 0x000fe200078e00ff */
[----:B------:R-:W-:-:S03]  /*61f0*/  ISETP.GT.U32.AND P6, PT, R7, R59, PT ;  /* 0x0000003b0700720c */ /* 0x000fc60003fc4070 */
[----:B------:R-:W-:Y:S01]  /*6200*/  @!P5 IMAD.MOV R26, RZ, RZ, -R26 ;  /* 0x000000ffff1ad224 */ /* 0x000fe200078e0a1a */
[----:B------:R-:W-:Y:S01]  /*6210*/  ISETP.GE.AND P5, PT, R12, RZ, PT ;  /* 0x000000ff0c00720c */ /* 0x000fe20003fa6270 */
[----:B------:R-:W-:Y:S02]  /*6220*/  IMAD.MOV R12, RZ, RZ, -R3 ;  /* 0x000000ffff0c7224 */ /* 0x000fe400078e0a03 */
[----:B------:R-:W-:Y:S01]  /*6230*/  @!P4 IMAD.IADD R78, R78, 0x1, -R7 ;  /* 0x000000014e4ec824 */ /* 0x000fe200078e0a07 */
[----:B------:R-:W-:Y:S01]  /*6240*/  ISETP.GE.AND P4, PT, R17, RZ, PT ;  /* 0x000000ff1100720c */ /* 0x000fe20003f86270 */
[----:B------:R-:W-:Y:S01]  /*6250*/  IMAD R23, R7, R12, R23 ;  /* 0x0000000c07177224 */ /* 0x000fe200078e0217 */
[C---:B------:R-:W-:Y:S01]  /*6260*/  LOP3.LUT R12, R11.reuse, 0x8c, RZ, 0xfc, !PT ;  /* 0x0000008c0b0c7812 */ /* 0x040fe200078efcff */
[--C-:B------:R-:W-:Y:S01]  /*6270*/  @!P3 IMAD.IADD R24, R24, 0x1, -R7.reuse ;  /* 0x000000011818b824 */ /* 0x100fe200078e0a07 */
[----:B------:R-:W-:Y:S01]  /*6280*/  LOP3.LUT R17, R11, 0x98, RZ, 0xfc, !PT ;  /* 0x000000980b117812 */ /* 0x000fe200078efcff */
[----:B------:R-:W-:Y:S01]  /*6290*/  @!P6 IMAD.IADD R59, R59, 0x1, -R7 ;  /* 0x000000013b3be824 */ /* 0x000fe200078e0a07 */
[C---:B------:R-:W-:Y:S01]  /*62a0*/  ISETP.GT.U32.AND P6, PT, R7.reuse, R23, PT ;  /* 0x000000170700720c */ /* 0x040fe20003fc4070 */
[C---:B------:R-:W-:Y:S01]  /*62b0*/  IMAD R77, R7.reuse, R10, R77 ;  /* 0x0000000a074d7224 */ /* 0x040fe200078e024d */
[C---:B------:R-:W-:Y:S01]  /*62c0*/  ISETP.GT.U32.AND P3, PT, R7.reuse, R24, PT ;  /* 0x000000180700720c */ /* 0x040fe20003f64070 */
[----:B------:R-:W-:Y:S01]  /*62d0*/  @!P1 IMAD.MOV R58, RZ, RZ, -R58 ;  /* 0x000000ffff3a9224 */ /* 0x000fe200078e0a3a */
[----:B------:R-:W-:Y:S01]  /*62e0*/  IABS R68, R12 ;  /* 0x0000000c00447213 */ /* 0x000fe20000000000 */
[----:B------:R-:W-:Y:S01]  /*62f0*/  IMAD.HI.U32 R10, R4, R66, RZ ;  /* 0x00000042040a7227 */ /* 0x000fe200078e00ff */
[----:B------:R-:W-:-:S02]  /*6300*/  ISETP.GT.U32.AND P1, PT, R7, R77, PT ;  /* 0x0000004d0700720c */ /* 0x000fc40003f24070 */
[----:B------:R-:W-:Y:S01]  /*6310*/  IABS R74, R17 ;  /* 0x00000011004a7213 */ /* 0x000fe20000000000 */
[----:B------:R-:W-:Y:S01]  /*6320*/  @!P4 IMAD.MOV R78, RZ, RZ, -R78 ;  /* 0x000000ffff4ec224 */ /* 0x000fe200078e0a4e */
[----:B------:R-:W-:Y:S01]  /*6330*/  ISETP.GE.AND P4, PT, R13, RZ, PT ;  /* 0x000000ff0d00720c */ /* 0x000fe20003f86270 */
[----:B------:R-:W-:Y:S01]  /*6340*/  IMAD.MOV R10, RZ, RZ, -R10 ;  /* 0x000000ffff0a7224 */ /* 0x000fe200078e0a0a */
[----:B------:R-:W-:Y:S01]  /*6350*/  LOP3.LUT R13, R11, 0x88, RZ, 0xfc, !PT ;  /* 0x000000880b0d7812 */ /* 0x000fe200078efcff */
[--C-:B------:R-:W-:Y:S02]  /*6360*/  @!P6 IMAD.IADD R23, R23, 0x1, -R7.reuse ;  /* 0x000000011717e824 */ /* 0x100fe400078e0a07 */
[--C-:B------:R-:W-:Y:S01]  /*6370*/  @!P3 IMAD.IADD R24, R24, 0x1, -R7.reuse ;  /* 0x000000011818b824 */ /* 0x100fe200078e0a07 */
[----:B------:R-:W-:Y:S01]  /*6380*/  IABS R76, R13 ;  /* 0x0000000d004c7213 */ /* 0x000fe20000000000 */
[C---:B------:R-:W-:Y:S01]  /*6390*/  IMAD R66, R7.reuse, R10, R66 ;  /* 0x0000000a07427224 */ /* 0x040fe200078e0242 */
[----:B------:R-:W-:Y:S01]  /*63a0*/  ISETP.GT.U32.AND P6, PT, R7, R23, PT ;  /* 0x000000170700720c */ /* 0x000fe20003fc4070 */
[----:B------:R-:W-:Y:S01]  /*63b0*/  @!P1 IMAD.IADD R77, R77, 0x1, -R7 ;  /* 0x000000014d4d9824 */ /* 0x000fe200078e0a07 */
[----:B------:R-:W-:Y:S01]  /*63c0*/  ISETP.GE.AND P3, PT, R15, RZ, PT ;  /* 0x000000ff0f00720c */ /* 0x000fe20003f66270 */
[----:B------:R-:W-:Y:S01]  /*63d0*/  IMAD.HI.U32 R3, R4, R76, RZ ;  /* 0x0000004c04037227 */ /* 0x000fe200078e00ff */
[----:B------:R-:W-:-:S02]  /*63e0*/  LOP3.LUT R15, R11, 0x8a, RZ, 0xfc, !PT ;  /* 0x0000008a0b0f7812 */ /* 0x000fc400078efcff */
[C---:B------:R-:W-:Y:S01]  /*63f0*/  ISETP.GT.U32.AND P1, PT, R7.reuse, R77, PT ;  /* 0x0000004d0700720c */ /* 0x040fe20003f24070 */
[----:B------:R-:W-:Y:S01]  /*6400*/  IMAD.MOV R3, RZ, RZ, -R3 ;  /* 0x000000ffff037224 */ /* 0x000fe200078e0a03 */
[----:B------:R-:W-:Y:S01]  /*6410*/  IABS R21, R15 ;  /* 0x0000000f00157213 */ /* 0x000fe20000000000 */
[----:B------:R-:W-:Y:S01]  /*6420*/  @!P5 IMAD.MOV R24, RZ, RZ, -R24 ;  /* 0x000000ffff18d224 */ /* 0x000fe200078e0a18 */
[C---:B------:R-:W-:Y:S01]  /*6430*/  ISETP.GT.U32.AND P5, PT, R7.reuse, R66, PT ;  /* 0x000000420700720c */ /* 0x040fe20003fa4070 */
[----:B------:R-:W-:Y:S02]  /*6440*/  IMAD R76, R7, R3, R76 ;  /* 0x00000003074c7224 */ /* 0x000fe400078e024c */
[----:B------:R-:W-:Y:S02]  /*6450*/  @!P6 IMAD.IADD R23, R23, 0x1, -R7 ;  /* 0x000000011717e824 */ /* 0x000fe400078e0a07 */
[----:B------:R-:W-:Y:S01]  /*6460*/  IMAD.HI.U32 R10, R4, R21, RZ ;  /* 0x00000015040a7227 */ /* 0x000fe200078e00ff */
[----:B------:R-:W-:-:S03]  /*6470*/  ISETP.GT.U32.AND P6, PT, R7, R76, PT ;  /* 0x0000004c0700720c */ /* 0x000fc60003fc4070 */
[----:B------:R-:W-:Y:S02]  /*6480*/  IMAD.MOV R10, RZ, RZ, -R10 ;  /* 0x000000ffff0a7224 */ /* 0x000fe400078e0a0a */
[----:B------:R-:W-:Y:S01]  /*6490*/  @!P4 IMAD.MOV R59, RZ, RZ, -R59 ;  /* 0x000000ffff3bc224 */ /* 0x000fe200078e0a3b */
[----:B------:R-:W-:Y:S01]  /*64a0*/  ISETP.GE.AND P4, PT, R16, RZ, PT ;  /* 0x000000ff1000720c */ /* 0x000fe20003f86270 */
[----:B------:R-:W-:Y:S01]  /*64b0*/  @!P1 IMAD.IADD R77, R77, 0x1, -R7 ;  /* 0x000000014d4d9824 */ /* 0x000fe200078e0a07 */
[----:B------:R-:W-:Y:S01]  /*64c0*/  LOP3.LUT R16, R11, 0x90, RZ, 0xfc, !PT ;  /* 0x000000900b107812 */ /* 0x000fe200078efcff */
[C---:B------:R-:W-:Y:S01]  /*64d0*/  IMAD R21, R7.reuse, R10, R21 ;  /* 0x0000000a07157224 */ /* 0x040fe200078e0215 */
[----:B------:R-:W-:Y:S01]  /*64e0*/  ISETP.GE.AND P1, PT, R18, RZ, PT ;  /* 0x000000ff1200720c */ /* 0x000fe20003f26270 */
[----:B------:R-:W-:Y:S01]  /*64f0*/  @!P3 IMAD.MOV R77, RZ, RZ, -R77 ;  /* 0x000000ffff4db224 */ /* 0x000fe200078e0a4d */
[----:B------:R-:W-:Y:S01]  /*6500*/  IABS R75, R16 ;  /* 0x00000010004b7213 */ /* 0x000fe20000000000 */
[--C-:B------:R-:W-:Y:S01]  /*6510*/  @!P6 IMAD.IADD R76, R76, 0x1, -R7.reuse ;  /* 0x000000014c4ce824 */ /* 0x100fe200078e0a07 */
[C---:B------:R-:W-:Y:S01]  /*6520*/  ISETP.GT.U32.AND P3, PT, R7.reuse, R21, PT ;  /* 0x000000150700720c */ /* 0x040fe20003f64070 */
[----:B------:R-:W-:Y:S01]  /*6530*/  @!P5 IMAD.IADD R66, R66, 0x1, -R7 ;  /* 0x000000014242d824 */ /* 0x000fe200078e0a07 */
[----:B------:R-:W-:Y:S01]  /*6540*/  IABS R18, R29 ;  /* 0x0000001d00127213 */ /* 0x000fe20000000000 */
[----:B------:R-:W-:Y:S01]  /*6550*/  IMAD.HI.U32 R3, R4, R68, RZ ;  /* 0x0000004404037227 */ /* 0x000fe200078e00ff */
[----:B------:R-:W-:-:S02]  /*6560*/  ISETP.GT.U32.AND P6, PT, R7, R76, PT ;  /* 0x0000004c0700720c */ /* 0x000fc40003fc4070 */
[----:B------:R-:W-:Y:S01]  /*6570*/  ISETP.GT.U32.AND P5, PT, R7, R66, PT ;  /* 0x000000420700720c */ /* 0x000fe20003fa4070 */
[----:B------:R-:W-:Y:S01]  /*6580*/  @!P4 IMAD.MOV R23, RZ, RZ, -R23 ;  /* 0x000000ffff17c224 */ /* 0x000fe200078e0a17 */
[----:B------:R-:W-:Y:S01]  /*6590*/  ISETP.GE.AND P4, PT, R13, RZ, PT ;  /* 0x000000ff0d00720c */ /* 0x000fe20003f86270 */
[----:B------:R-:W-:Y:S01]  /*65a0*/  IMAD.MOV R3, RZ, RZ, -R3 ;  /* 0x000000ffff037224 */ /* 0x000fe200078e0a03 */
[----:B------:R-:W-:-:S03]  /*65b0*/  LOP3.LUT R13, R11, 0x92, RZ, 0xfc, !PT ;  /* 0x000000920b0d7812 */ /* 0x000fc600078efcff */
[----:B------:R-:W-:Y:S01]  /*65c0*/  IMAD R68, R7, R3, R68 ;  /* 0x0000000307447224 */ /* 0x000fe200078e0244 */
[----:B------:R-:W-:Y:S01]  /*65d0*/  IABS R20, R13 ;  /* 0x0000000d00147213 */ /* 0x000fe20000000000 */
[----:B------:R-:W-:-:S04]  /*65e0*/  IMAD.HI.U32 R3, R4, R75, RZ ;  /* 0x0000004b04037227 */ /* 0x000fc800078e00ff */
[--C-:B------:R-:W-:Y:S02]  /*65f0*/  @!P3 IMAD.IADD R21, R21, 0x1, -R7.reuse ;  /* 0x000000011515b824 */ /* 0x100fe400078e0a07 */
[----:B------:R-:W-:Y:S01]  /*6600*/  @!P6 IMAD.IADD R76, R76, 0x1, -R7 ;  /* 0x000000014c4ce824 */ /* 0x000fe200078e0a07 */
[C---:B------:R-:W-:Y:S01]  /*6610*/  ISETP.GT.U32.AND P6, PT, R7.reuse, R68, PT ;  /* 0x000000440700720c */ /* 0x040fe20003fc4070 */
[----:B------:R-:W-:Y:S01]  /*6620*/  IMAD.MOV R10, RZ, RZ, -R3 ;  /* 0x000000ffff0a7224 */ /* 0x000fe200078e0a03 */
[----:B------:R-:W-:Y:S01]  /*6630*/  ISETP.GT.U32.AND P3, PT, R7, R21, PT ;  /* 0x000000150700720c */ /* 0x000fe20003f64070 */
[----:B------:R-:W-:-:S04]  /*6640*/  IMAD.HI.U32 R3, R4, R20, RZ ;  /* 0x0000001404037227 */ /* 0x000fc800078e00ff */
[----:B------:R-:W-:Y:S01]  /*6650*/  @!P5 IMAD.IADD R66, R66, 0x1, -R7 ;  /* 0x000000014242d824 */ /* 0x000fe200078e0a07 */
[----:B------:R-:W-:Y:S01]  /*6660*/  ISETP.GE.AND P5, PT, R15, RZ, PT ;  /* 0x000000ff0f00720c */ /* 0x000fe20003fa6270 */
[----:B------:R-:W-:Y:S01]  /*6670*/  IMAD.MOV R3, RZ, RZ, -R3 ;  /* 0x000000ffff037224 */ /* 0x000fe200078e0a03 */
[----:B------:R-:W-:Y:S01]  /*6680*/  LOP3.LUT R15, R11, 0x94, RZ, 0xfc, !PT ;  /* 0x000000940b0f7812 */ /* 0x000fe200078efcff */
[C---:B------:R-:W-:Y:S02]  /*6690*/  IMAD R75, R7.reuse, R10, R75 ;  /* 0x0000000a074b7224 */ /* 0x040fe400078e024b */
[----:B------:R-:W-:Y:S01]  /*66a0*/  IMAD R20, R7, R3, R20 ;  /* 0x0000000307147224 */ /* 0x000fe200078e0214 */
[----:B------:R-:W-:Y:S01]  /*66b0*/  IABS R70, R15 ;  /* 0x0000000f00467213 */ /* 0x000fe20000000000 */
[--C-:B------:R-:W-:Y:S02]  /*66c0*/  @!P6 IMAD.IADD R68, R68, 0x1, -R7.reuse ;  /* 0x000000014444e824 */ /* 0x100fe400078e0a07 */
[----:B------:R-:W-:Y:S01]  /*66d0*/  @!P3 IMAD.IADD R21, R21, 0x1, -R7 ;  /* 0x000000011515b824 */ /* 0x000fe200078e0a07 */
[C---:B------:R-:W-:Y:S01]  /*66e0*/  ISETP.GT.U32.AND P6, PT, R7.reuse, R20, PT ;  /* 0x000000140700720c */ /* 0x040fe20003fc4070 */
[----:B------:R-:W-:Y:S01]  /*66f0*/  IMAD.HI.U32 R10, R4, R70, RZ ;  /* 0x00000046040a7227 */ /* 0x000fe200078e00ff */
[----:B------:R-:W-:-:S03]  /*6700*/  ISETP.GT.U32.AND P3, PT, R7, R75, PT ;  /* 0x0000004b0700720c */ /* 0x000fc60003f64070 */
[----:B------:R-:W-:Y:S02]  /*6710*/  IMAD.MOV R10, RZ, RZ, -R10 ;  /* 0x000000ffff0a7224 */ /* 0x000fe400078e0a0a */
[----:B------:R-:W-:-:S04]  /*6720*/  IMAD.HI.U32 R3, R4, R74, RZ ;  /* 0x0000004a04037227 */ /* 0x000fc800078e00ff */
[C---:B------:R-:W-:Y:S02]  /*6730*/  IMAD R70, R7.reuse, R10, R70 ;  /* 0x0000000a07467224 */ /* 0x040fe400078e0246 */
[--C-:B------:R-:W-:Y:S01]  /*6740*/  @!P6 IMAD.IADD R20, R20, 0x1, -R7.reuse ;  /* 0x000000011414e824 */ /* 0x100fe200078e0a07 */
[----:B------:R-:W-:Y:S01]  /*6750*/  ISETP.GT.U32.AND P6, PT, R7, R68, PT ;  /* 0x000000440700720c */ /* 0x000fe20003fc4070 */
[----:B------:R-:W-:Y:S01]  /*6760*/  @!P3 IMAD.IADD R75, R75, 0x1, -R7 ;  /* 0x000000014b4bb824 */ /* 0x000fe200078e0a07 */
[----:B------:R-:W-:Y:S01]  /*6770*/  ISETP.GT.U32.AND P3, PT, R7, R70, PT ;  /* 0x000000460700720c */ /* 0x000fe20003f64070 */
[----:B------:R-:W-:-:S04]  /*6780*/  IMAD.HI.U32 R10, R4, R19, RZ ;  /* 0x00000013040a7227 */ /* 0x000fc800078e00ff */
[----:B------:R-:W-:Y:S02]  /*6790*/  IMAD.MOV R10, RZ, RZ, -R10 ;  /* 0x000000ffff0a7224 */ /* 0x000fe400078e0a0a */
[----:B------:R-:W-:Y:S02]  /*67a0*/  IMAD.MOV R3, RZ, RZ, -R3 ;  /* 0x000000ffff037224 */ /* 0x000fe400078e0a03 */
[C---:B------:R-:W-:Y:S02]  /*67b0*/  IMAD R19, R7.reuse, R10, R19 ;  /* 0x0000000a07137224 */ /* 0x040fe400078e0213 */
[--C-:B------:R-:W-:Y:S02]  /*67c0*/  @!P6 IMAD.IADD R68, R68, 0x1, -R7.reuse ;  /* 0x000000014444e824 */ /* 0x100fe400078e0a07 */
[----:B------:R-:W-:Y:S01]  /*67d0*/  @!P3 IMAD.IADD R70, R70, 0x1, -R7 ;  /* 0x000000014646b824 */ /* 0x000fe200078e0a07 */
[C---:B------:R-:W-:Y:S01]  /*67e0*/  ISETP.GT.U32.AND P6, PT, R7.reuse, R19, PT ;  /* 0x000000130700720c */ /* 0x040fe20003fc4070 */
[----:B------:R-:W-:Y:S01]  /*67f0*/  @!P4 IMAD.MOV R76, RZ, RZ, -R76 ;  /* 0x000000ffff4cc224 */ /* 0x000fe200078e0a4c */
[C---:B------:R-:W-:Y:S01]  /*6800*/  ISETP.GT.U32.AND P4, PT, R7.reuse, R20, PT ;  /* 0x000000140700720c */ /* 0x040fe20003f84070 */
[C---:B------:R-:W-:Y:S01]  /*6810*/  IMAD R74, R7.reuse, R3, R74 ;  /* 0x00000003074a7224 */ /* 0x040fe200078e024a */
[----:B------:R-:W-:Y:S01]  /*6820*/  ISETP.GT.U32.AND P3, PT, R7, R70, PT ;  /* 0x000000460700720c */ /* 0x000fe20003f64070 */
[----:B------:R-:W-:-:S04]  /*6830*/  IMAD.HI.U32 R3, R4, R90, RZ ;  /* 0x0000005a04037227 */ /* 0x000fc800078e00ff */
[----:B------:R-:W-:Y:S02]  /*6840*/  IMAD.MOV R3, RZ, RZ, -R3 ;  /* 0x000000ffff037224 */ /* 0x000fe400078e0a03 */
[----:B------:R-:W-:Y:S01]  /*6850*/  @!P1 IMAD.MOV R66, RZ, RZ, -R66 ;  /* 0x000000ffff429224 */ /* 0x000fe200078e0a42 */
[C---:B------:R-:W-:Y:S01]  /*6860*/  ISETP.GT.U32.AND P1, PT, R7.reuse, R75, PT ;  /* 0x0000004b0700720c */ /* 0x040fe20003f24070 */
[----:B------:R-:W-:Y:S02]  /*6870*/  IMAD R90, R7, R3, R90 ;  /* 0x00000003075a7224 */ /* 0x000fe400078e025a */
[--C-:B------:R-:W-:Y:S01]  /*6880*/  @!P6 IMAD.IADD R19, R19, 0x1, -R7.reuse ;  /* 0x000000011313e824 */ /* 0x100fe200078e0a07 */
[----:B------:R-:W-:Y:S01]  /*6890*/  ISETP.GE.AND P6, PT, R15, RZ, PT ;  /* 0x000000ff0f00720c */ /* 0x000fe20003fc6270 */
[----:B------:R-:W-:Y:S01]  /*68a0*/  @!P4 IMAD.IADD R20, R20, 0x1, -R7 ;  /* 0x000000011414c824 */ /* 0x000fe200078e0a07 */
[----:B------:R-:W-:Y:S01]  /*68b0*/  ISETP.GT.U32.AND P4, PT, R7, R90, PT ;  /* 0x0000005a0700720c */ /* 0x000fe20003f84070 */
[----:B------:R-:W-:Y:S01]  /*68c0*/  IMAD.HI.U32 R3, R4, R73, RZ ;  /* 0x0000004904037227 */ /* 0x000fe200078e00ff */
[----:B------:R-:W-:-:S03]  /*68d0*/  LOP3.LUT R15, R11, 0xa8, RZ, 0xfc, !PT ;  /* 0x000000a80b0f7812 */ /* 0x000fc600078efcff */
[----:B------:R-:W-:Y:S01]  /*68e0*/  @!P3 IMAD.IADD R70, R70, 0x1, -R7 ;  /* 0x000000014646b824 */ /* 0x000fe200078e0a07 */
[----:B------:R-:W-:Y:S01]  /*68f0*/  ISETP.GE.AND P3, PT, R16, RZ, PT ;  /* 0x000000ff1000720c */ /* 0x000fe20003f66270 */
[----:B------:R-:W-:Y:S01]  /*6900*/  IMAD.MOV R10, RZ, RZ, -R3 ;  /* 0x000000ffff0a7224 */ /* 0x000fe200078e0a03 */
[----:B------:R-:W-:Y:S01]  /*6910*/  IABS R72, R15 ;  /* 0x0000000f00487213 */ /* 0x000fe20000000000 */
[----:B------:R-:W-:Y:S01]  /*6920*/  @!P5 IMAD.MOV R21, RZ, RZ, -R21 ;  /* 0x000000ffff15d224 */ /* 0x000fe200078e0a15 */
[C---:B------:R-:W-:Y:S01]  /*6930*/  ISETP.GT.U32.AND P5, PT, R7.reuse, R74, PT ;  /* 0x0000004a0700720c */ /* 0x040fe20003fa4070 */
[----:B------:R-:W-:Y:S02]  /*6940*/  IMAD R73, R7, R10, R73 ;  /* 0x0000000a07497224 */ /* 0x000fe400078e0249 */
[----:B------:R-:W-:Y:S02]  /*6950*/  @!P6 IMAD.MOV R70, RZ, RZ, -R70 ;  /* 0x000000ffff46e224 */ /* 0x000fe400078e0a46 */
[--C-:B------:R-:W-:Y:S01]  /*6960*/  @!P1 IMAD.IADD R75, R75, 0x1, -R7.reuse ;  /* 0x000000014b4b9824 */ /* 0x100fe200078e0a07 */
[C---:B------:R-:W-:Y:S01]  /*6970*/  ISETP.GT.U32.AND P6, PT, R7.reuse, R73, PT ;  /* 0x000000490700720c */ /* 0x040fe20003fc4070 */
[----:B------:R-:W-:Y:S01]  /*6980*/  @!P4 IMAD.IADD R90, R90, 0x1, -R7 ;  /* 0x000000015a5ac824 */ /* 0x000fe200078e0a07 */
[----:B------:R-:W-:Y:S01]  /*6990*/  ISETP.GE.AND P1, PT, R12, RZ, PT ;  /* 0x000000ff0c00720c */ /* 0x000fe20003f26270 */
[----:B------:R-:W-:Y:S01]  /*69a0*/  @!P3 IMAD.MOV R75, RZ, RZ, -R75 ;  /* 0x000000ffff4bb224 */ /* 0x000fe200078e0a4b */
[C---:B------:R-:W-:Y:S01]  /*69b0*/  ISETP.GT.U32.AND P4, PT, R7.reuse, R19, PT ;  /* 0x000000130700720c */ /* 0x040fe20003f84070 */
[----:B------:R-:W-:Y:S01]  /*69c0*/  IMAD.HI.U32 R3, R4, R18, RZ ;  /* 0x0000001204037227 */ /* 0x000fe200078e00ff */
[----:B------:R-:W-:-:S03]  /*69d0*/  ISETP.GT.U32.AND P3, PT, R7, R90, PT ;  /* 0x0000005a0700720c */ /* 0x000fc60003f64070 */
[----:B------:R-:W-:Y:S01]  /*69e0*/  @!P5 IMAD.IADD R74, R74, 0x1, -R7 ;  /* 0x000000014a4ad824 */ /* 0x000fe200078e0a07 */
[----:B------:R-:W-:Y:S01]  /*69f0*/  ISETP.GE.AND P5, PT, R13, RZ, PT ;  /* 0x000000ff0d00720c */ /* 0x000fe20003fa6270 */
[----:B------:R-:W-:Y:S01]  /*6a00*/  IMAD.MOV R3, RZ, RZ, -R3 ;  /* 0x000000ffff037224 */ /* 0x000fe200078e0a03 */
[----:B------:R-:W-:Y:S01]  /*6a10*/  LOP3.LUT R13, R11, 0xa4, RZ, 0xfc, !PT ;  /* 0x000000a40b0d7812 */ /* 0x000fe200078efcff */
[--C-:B------:R-:W-:Y:S02]  /*6a20*/  @!P6 IMAD.IADD R73, R73, 0x1, -R7.reuse ;  /* 0x000000014949e824 */ /* 0x100fe400078e0a07 */
[----:B------:R-:W-:Y:S01]  /*6a30*/  @!P1 IMAD.MOV R68, RZ, RZ, -R68 ;  /* 0x000000ffff449224 */ /* 0x000fe200078e0a44 */
[----:B------:R-:W-:Y:S01]  /*6a40*/  IABS R91, R13 ;  /* 0x0000000d005b7213 */ /* 0x000fe20000000000 */
[C---:B------:R-:W-:Y:S01]  /*6a50*/  IMAD R18, R7.reuse, R3, R18 ;  /* 0x0000000307127224 */ /* 0x040fe200078e0212 */
[C---:B------:R-:W-:Y:S01]  /*6a60*/  ISETP.GT.U32.AND P1, PT, R7.reuse, R74, PT ;  /* 0x0000004a0700720c */ /* 0x040fe20003f24070 */
[----:B------:R-:W-:Y:S01]  /*6a70*/  @!P3 IMAD.IADD R90, R90, 0x1, -R7 ;  /* 0x000000015a5ab824 */ /* 0x000fe200078e0a07 */
[C---:B------:R-:W-:Y:S01]  /*6a80*/  ISETP.GT.U32.AND P6, PT, R7.reuse, R73, PT ;  /* 0x000000490700720c */ /* 0x040fe20003fc4070 */
[----:B------:R-:W-:Y:S01]  /*6a90*/  IMAD.HI.U32 R3, R4, R91, RZ ;  /* 0x0000005b04037227 */ /* 0x000fe200078e00ff */
[----:B------:R-:W-:-:S03]  /*6aa0*/  ISETP.GT.U32.AND P3, PT, R7, R18, PT ;  /* 0x000000120700720c */ /* 0x000fc60003f64070 */
[----:B------:R-:W-:Y:S02]  /*6ab0*/  IMAD.MOV R10, RZ, RZ, -R3 ;  /* 0x000000ffff0a7224 */ /* 0x000fe400078e0a03 */
[----:B------:R-:W-:Y:S01]  /*6ac0*/  @!P5 IMAD.MOV R20, RZ, RZ, -R20 ;  /* 0x000000ffff14d224 */ /* 0x000fe200078e0a14 */
[----:B------:R-:W-:Y:S01]  /*6ad0*/  ISETP.GE.AND P5, PT, R17, RZ, PT ;  /* 0x000000ff1100720c */ /* 0x000fe20003fa6270 */
[----:B------:R-:W-:Y:S02]  /*6ae0*/  IMAD R91, R7, R10, R91 ;  /* 0x0000000a075b7224 */ /* 0x000fe400078e025b */
[----:B------:R-:W-:Y:S01]  /*6af0*/  @!P1 IMAD.IADD R74, R74, 0x1, -R7 ;  /* 0x000000014a4a9824 */ /* 0x000fe200078e0a07 */
[----:B------:R-:W-:Y:S01]  /*6b00*/  ISETP.GE.AND P1, PT, R22, RZ, PT ;  /* 0x000000ff1600720c */ /* 0x000fe20003f26270 */
[----:B------:R-:W-:Y:S01]  /*6b10*/  IMAD.HI.U32 R3, R4, R72, RZ ;  /* 0x0000004804037227 */ /* 0x000fe200078e00ff */
[----:B------:R-:W-:-:S03]  /*6b20*/  LOP3.LUT R22, R11, 0xaa, RZ, 0xfc, !PT ;  /* 0x000000aa0b167812 */ /* 0x000fc600078efcff */
[--C-:B------:R-:W-:Y:S01]  /*6b30*/  @!P6 IMAD.IADD R73, R73, 0x1, -R7.reuse ;  /* 0x000000014949e824 */ /* 0x100fe200078e0a07 */
[----:B------:R-:W-:Y:S01]  /*6b40*/  ISETP.GT.U32.AND P6, PT, R7, R91, PT ;  /* 0x0000005b0700720c */ /* 0x000fe20003fc4070 */
[--C-:B------:R-:W-:Y:S01]  /*6b50*/  @!P4 IMAD.IADD R19, R19, 0x1, -R7.reuse ;  /* 0x000000011313c824 */ /* 0x100fe200078e0a07 */
[----:B------:R-:W-:Y:S01]  /*6b60*/  ISETP.GE.AND P4, PT, R25, RZ, PT ;  /* 0x000000ff1900720c */ /* 0x000fe20003f86270 */
[----:B------:R-:W-:Y:S01]  /*6b70*/  @!P3 IMAD.IADD R18, R18, 0x1, -R7 ;  /* 0x000000011212b824 */ /* 0x000fe200078e0a07 */
[----:B------:R-:W-:Y:S01]  /*6b80*/  LOP3.LUT R25, R11, 0xac, RZ, 0xfc, !PT ;  /* 0x000000ac0b197812 */ /* 0x000fe200078efcff */
[----:B------:R-:W-:Y:S01]  /*6b90*/  IMAD.MOV R3, RZ, RZ, -R3 ;  /* 0x000000ffff037224 */ /* 0x000fe200078e0a03 */
[----:B------:R-:W-:Y:S01]  /*6ba0*/  IABS R17, R22 ;  /* 0x0000001600117213 */ /* 0x000fe20000000000 */
[----:B------:R-:W-:Y:S01]  /*6bb0*/  @!P5 IMAD.MOV R74, RZ, RZ, -R74 ;  /* 0x000000ffff4ad224 */ /* 0x000fe200078e0a4a */
[C---:B------:R-:W-:Y:S01]  /*6bc0*/  ISETP.GT.U32.AND P3, PT, R7.reuse, R18, PT ;  /* 0x000000120700720c */ /* 0x040fe20003f64070 */
[----:B------:R-:W-:Y:S01]  /*6bd0*/  IMAD R72, R7, R3, R72 ;  /* 0x0000000307487224 */ /* 0x000fe200078e0248 */
[----:B------:R-:W-:Y:S01]  /*6be0*/  IABS R93, R25 ;  /* 0x00000019005d7213 */ /* 0x000fe20000000000 */
[----:B------:R-:W-:Y:S01]  /*6bf0*/  IMAD.HI.U32 R3, R4, R17, RZ ;  /* 0x0000001104037227 */ /* 0x000fe200078e00ff */
[----:B------:R-:W-:-:S02]  /*6c00*/  ISETP.GE.AND P5, PT, R27, RZ, PT ;  /* 0x000000ff1b00720c */ /* 0x000fc40003fa6270 */
[----:B------:R-:W-:Y:S01]  /*6c10*/  LOP3.LUT R27, R11, 0xb0, RZ, 0xfc, !PT ;  /* 0x000000b00b1b7812 */ /* 0x000fe200078efcff */
[----:B------:R-:W-:-:S03]  /*6c20*/  IMAD.HI.U32 R10, R4, R93, RZ ;  /* 0x0000005d040a7227 */ /* 0x000fc600078e00ff */
[----:B------:R-:W-:Y:S01]  /*6c30*/  IABS R71, R27 ;  /* 0x0000001b00477213 */ /* 0x000fe20000000000 */
[----:B------:R-:W-:Y:S02]  /*6c40*/  IMAD.MOV R16, RZ, RZ, -R3 ;  /* 0x000000ffff107224 */ /* 0x000fe400078e0a03 */
[----:B------:R-:W-:Y:S01]  /*6c50*/  @!P6 IMAD.IADD R91, R91, 0x1, -R7 ;  /* 0x000000015b5be824 */ /* 0x000fe200078e0a07 */
[----:B------:R-:W-:Y:S01]  /*6c60*/  ISETP.GE.AND P6, PT, R29, RZ, PT ;  /* 0x000000ff1d00720c */ /* 0x000fe20003fc6270 */
[----:B------:R-:W-:Y:S01]  /*6c70*/  IMAD.MOV R10, RZ, RZ, -R10 ;  /* 0x000000ffff0a7224 */ /* 0x000fe200078e0a0a */
[----:B------:R-:W-:Y:S01]  /*6c80*/  LOP3.LUT R29, R11, 0xc8, RZ, 0xfc, !PT ;  /* 0x000000c80b1d7812 */ /* 0x000fe200078efcff */
[C---:B------:R-:W-:Y:S01]  /*6c90*/  IMAD R17, R7.reuse, R16, R17 ;  /* 0x0000001007117224 */ /* 0x040fe200078e0211 */
[----:B------:R-:W-:Y:S01]  /*6ca0*/  IABS R16, R31 ;  /* 0x0000001f00107213 */ /* 0x000fe20000000000 */
[----:B------:R-:W-:Y:S01]  /*6cb0*/  @!P3 IMAD.IADD R18, R18, 0x1, -R7 ;  /* 0x000000011212b824 */ /* 0x000fe200078e0a07 */
[C---:B------:R-:W-:Y:S01]  /*6cc0*/  ISETP.GT.U32.AND P3, PT, R7.reuse, R72, PT ;  /* 0x000000480700720c */ /* 0x040fe20003f64070 */
[C---:B------:R-:W-:Y:S01]  /*6cd0*/  IMAD R93, R7.reuse, R10, R93 ;  /* 0x0000000a075d7224 */ /* 0x040fe200078e025d */
[----:B------:R-:W-:Y:S01]  /*6ce0*/  IABS R64, R29 ;  /* 0x0000001d00407213 */ /* 0x000fe20000000000 */
[----:B------:R-:W-:Y:S01]  /*6cf0*/  @!P4 IMAD.MOV R90, RZ, RZ, -R90 ;  /* 0x000000ffff5ac224 */ /* 0x000fe200078e0a5a */
[C---:B------:R-:W-:Y:S01]  /*6d00*/  ISETP.GT.U32.AND P4, PT, R7.reuse, R17, PT ;  /* 0x000000110700720c */ /* 0x040fe20003f84070 */
[----:B------:R-:W-:Y:S01]  /*6d10*/  @!P1 IMAD.MOV R19, RZ, RZ, -R19 ;  /* 0x000000ffff139224 */ /* 0x000fe200078e0a13 */
[C---:B------:R-:W-:Y:S01]  /*6d20*/  ISETP.GT.U32.AND P1, PT, R7.reuse, R91, PT ;  /* 0x0000005b0700720c */ /* 0x040fe20003f24070 */
[----:B------:R-:W-:Y:S01]  /*6d30*/  @!P5 IMAD.MOV R73, RZ, RZ, -R73 ;  /* 0x000000ffff49d224 */ /* 0x000fe200078e0a49 */
[----:B------:R-:W-:Y:S01]  /*6d40*/  ISETP.GT.U32.AND P5, PT, R7, R93, PT ;  /* 0x0000005d0700720c */ /* 0x000fe20003fa4070 */
[----:B------:R-:W-:-:S04]  /*6d50*/  IMAD.HI.U32 R12, R4, R71, RZ ;  /* 0x00000047040c7227 */ /* 0x000fc800078e00ff */
[----:B------:R-:W-:Y:S01]  /*6d60*/  @!P6 IMAD.MOV R18, RZ, RZ, -R18 ;  /* 0x000000ffff12e224 */ /* 0x000fe200078e0a12 */
[----:B------:R-:W-:Y:S01]  /*6d70*/  ISETP.GE.AND P6, PT, R13, RZ, PT ;  /* 0x000000ff0d00720c */ /* 0x000fe20003fc6270 */
[----:B------:R-:W-:Y:S02]  /*6d80*/  IMAD.MOV R12, RZ, RZ, -R12 ;  /* 0x000000ffff0c7224 */ /* 0x000fe400078e0a0c */
[----:B------:R-:W-:Y:S02]  /*6d90*/  @!P3 IMAD.IADD R72, R72, 0x1, -R7 ;  /* 0x000000014848b824 */ /* 0x000fe400078e0a07 */
[----:B------:R-:W-:Y:S01]  /*6da0*/  IMAD R71, R7, R12, R71 ;  /* 0x0000000c07477224 */ /* 0x000fe200078e0247 */
[----:B------:R-:W-:Y:S01]  /*6db0*/  LOP3.LUT R12, R11, 0xb4, RZ, 0xfc, !PT ;  /* 0x000000b40b0c7812 */ /* 0x000fe200078efcff */
[----:B------:R-:W-:Y:S01]  /*6dc0*/  @!P4 IMAD.IADD R17, R17, 0x1, -R7 ;  /* 0x000000011111c824 */ /* 0x000fe200078e0a07 */
[----:B------:R-:W-:Y:S01]  /*6dd0*/  ISETP.GT.U32.AND P3, PT, R7, R72, PT ;  /* 0x000000480700720c */ /* 0x000fe20003f64070 */
[----:B------:R-:W-:Y:S01]  /*6de0*/  IMAD.HI.U32 R3, R4, R16, RZ ;  /* 0x0000001004037227 */ /* 0x000fe200078e00ff */
[----:B------:R-:W-:-:S02]  /*6df0*/  IABS R94, R12 ;  /* 0x0000000c005e7213 */ /* 0x000fc40000000000 */
[----:B------:R-:W-:Y:S01]  /*6e00*/  ISETP.GE.AND P4, PT, R22, RZ, PT ;  /* 0x000000ff1600720c */ /* 0x000fe20003f86270 */
[--C-:B------:R-:W-:Y:S01]  /*6e10*/  @!P1 IMAD.IADD R91, R91, 0x1, -R7.reuse ;  /* 0x000000015b5b9824 */ /* 0x100fe200078e0a07 */
[----:B------:R-:W-:Y:S01]  /*6e20*/  ISETP.GT.U32.AND P1, PT, R7, R71, PT ;  /* 0x000000470700720c */ /* 0x000fe20003f24070 */
[----:B------:R-:W-:Y:S01]  /*6e30*/  @!P5 IMAD.IADD R93, R93, 0x1, -R7 ;  /* 0x000000015d5dd824 */ /* 0x000fe200078e0a07 */
[----:B------:R-:W-:Y:S01]  /*6e40*/  ISETP.GT.U32.AND P5, PT, R7, R17, PT ;  /* 0x000000110700720c */ /* 0x000fe20003fa4070 */
[----:B------:R-:W-:Y:S01]  /*6e50*/  IMAD.MOV R3, RZ, RZ, -R3 ;  /* 0x000000ffff037224 */ /* 0x000fe200078e0a03 */
[----:B------:R-:W-:Y:S01]  /*6e60*/  LOP3.LUT R22, R11, 0xba, RZ, 0xfc, !PT ;  /* 0x000000ba0b167812 */ /* 0x000fe200078efcff */
[----:B------:R-:W-:Y:S01]  /*6e70*/  @!P6 IMAD.MOV R91, RZ, RZ, -R91 ;  /* 0x000000ffff5be224 */ /* 0x000fe200078e0a5b */
[C---:B------:R-:W-:Y:S01]  /*6e80*/  ISETP.GT.U32.AND P6, PT, R7.reuse, R93, PT ;  /* 0x0000005d0700720c */ /* 0x040fe20003fc4070 */
[----:B------:R-:W-:Y:S01]  /*6e90*/  IMAD R16, R7, R3, R16 ;  /* 0x0000000307107224 */ /* 0x000fe200078e0210 */
[----:B------:R-:W-:Y:S01]  /*6ea0*/  IABS R13, R22 ;  /* 0x00000016000d7213 */ /* 0x000fe20000000000 */
[----:B------:R-:W-:-:S04]  /*6eb0*/  IMAD.HI.U32 R3, R4, R94, RZ ;  /* 0x0000005e04037227 */ /* 0x000fc800078e00ff */
[----:B------:R-:W-:Y:S02]  /*6ec0*/  IMAD.MOV R3, RZ, RZ, -R3 ;  /* 0x000000ffff037224 */ /* 0x000fe400078e0a03 */
[--C-:B------:R-:W-:Y:S01]  /*6ed0*/  @!P3 IMAD.IADD R72, R72, 0x1, -R7.reuse ;  /* 0x000000014848b824 */ /* 0x100fe200078e0a07 */
[----:B------:R-:W-:Y:S01]  /*6ee0*/  ISETP.GE.AND P3, PT, R15, RZ, PT ;  /* 0x000000ff0f00720c */ /* 0x000fe20003f66270 */
[--C-:B------:R-:W-:Y:S01]  /*6ef0*/  @!P5 IMAD.IADD R17, R17, 0x1, -R7.reuse ;  /* 0x000000011111d824 */ /* 0x100fe200078e0a07 */
[C---:B------:R-:W-:Y:S01]  /*6f00*/  ISETP.GT.U32.AND P5, PT, R7.reuse, R16, PT ;  /* 0x000000100700720c */ /* 0x040fe20003fa4070 */
[----:B------:R-:W-:Y:S01]  /*6f10*/  IMAD R94, R7, R3, R94 ;  /* 0x00000003075e7224 */ /* 0x000fe200078e025e */
[----:B------:R-:W-:Y:S01]  /*6f20*/  LOP3.LUT R15, R11, 0xb8, RZ, 0xfc, !PT ;  /* 0x000000b80b0f7812 */ /* 0x000fe200078efcff */
[--C-:B------:R-:W-:Y:S02]  /*6f30*/  @!P6 IMAD.IADD R93, R93, 0x1, -R7.reuse ;  /* 0x000000015d5de824 */ /* 0x100fe400078e0a07 */
[----:B------:R-:W-:Y:S01]  /*6f40*/  @!P1 IMAD.IADD R71, R71, 0x1, -R7 ;  /* 0x0000000147479824 */ /* 0x000fe200078e0a07 */
[----:B------:R-:W-:Y:S01]  /*6f50*/  ISETP.GT.U32.AND P6, PT, R7, R94, PT ;  /* 0x0000005e0700720c */ /* 0x000fe20003fc4070 */
[----:B------:R-:W-:Y:S01]  /*6f60*/  @!P4 IMAD.MOV R17, RZ, RZ, -R17 ;  /* 0x000000ffff11c224 */ /* 0x000fe200078e0a11 */
[----:B------:R-:W-:-:S02]  /*6f70*/  IABS R69, R15 ;  /* 0x0000000f00457213 */ /* 0x000fc40000000000 */
[----:B------:R-:W-:Y:S01]  /*6f80*/  ISETP.GT.U32.AND P1, PT, R7, R71, PT ;  /* 0x000000470700720c */ /* 0x000fe20003f24070 */
[----:B------:R-:W-:Y:S01]  /*6f90*/  @!P3 IMAD.MOV R72, RZ, RZ, -R72 ;  /* 0x000000ffff48b224 */ /* 0x000fe200078e0a48 */
[----:B------:R-:W-:Y:S01]  /*6fa0*/  ISETP.GE.AND P3, PT, R25, RZ, PT ;  /* 0x000000ff1900720c */ /* 0x000fe20003f66270 */
[----:B------:R-:W-:Y:S01]  /*6fb0*/  IMAD.HI.U32 R3, R4, R69, RZ ;  /* 0x0000004504037227 */ /* 0x000fe200078e00ff */
[----:B------:R-:W-:-:S03]  /*6fc0*/  LOP3.LUT R25, R11, 0xbc, RZ, 0xfc, !PT ;  /* 0x000000bc0b197812 */ /* 0x000fc600078efcff */
[----:B------:R-:W-:Y:S01]  /*6fd0*/  @!P5 IMAD.IADD R16, R16, 0x1, -R7 ;  /* 0x000000011010d824 */ /* 0x000fe200078e0a07 */
[----:B------:R-:W-:Y:S01]  /*6fe0*/  IABS R95, R25 ;  /* 0x00000019005f7213 */ /* 0x000fe20000000000 */
[----:B------:R-:W-:Y:S01]  /*6ff0*/  IMAD.MOV R10, RZ, RZ, -R3 ;  /* 0x000000ffff0a7224 */ /* 0x000fe200078e0a03 */
[----:B------:R-:W-:Y:S01]  /*7000*/  ISETP.GE.AND P5, PT, R31, RZ, PT ;  /* 0x000000ff1f00720c */ /* 0x000fe20003fa6270 */
[----:B------:R-:W-:Y:S01]  /*7010*/  @!P6 IMAD.IADD R94, R94, 0x1, -R7 ;  /* 0x000000015e5ee824 */ /* 0x000fe200078e0a07 */
[----:B------:R-:W-:Y:S01]  /*7020*/  ISETP.GT.U32.AND P6, PT, R7, R16, PT ;  /* 0x000000100700720c */ /* 0x000fe20003fc4070 */
[----:B------:R-:W-:Y:S01]  /*7030*/  IMAD.HI.U32 R3, R4, R13, RZ ;  /* 0x0000000d04037227 */ /* 0x000fe200078e00ff */
[----:B------:R-:W-:Y:S02]  /*7040*/  LOP3.LUT R31, R11, 0xca, RZ, 0xfc, !PT ;  /* 0x000000ca0b1f7812 */ /* 0x000fe400078efcff */
[C---:B------:R-:W-:Y:S01]  /*7050*/  ISETP.GT.U32.AND P4, PT, R7.reuse, R94, PT ;  /* 0x0000005e0700720c */ /* 0x040fe20003f84070 */
[----:B------:R-:W-:-:S02]  /*7060*/  IMAD R69, R7, R10, R69 ;  /* 0x0000000a07457224 */ /* 0x000fc400078e0245 */
[----:B------:R-:W-:Y:S02]  /*7070*/  IMAD.MOV R10, RZ, RZ, -R3 ;  /* 0x000000ffff0a7224 */ /* 0x000fe400078e0a03 */
[----:B------:R-:W-:-:S04]  /*7080*/  IMAD.HI.U32 R3, R4, R95, RZ ;  /* 0x0000005f04037227 */ /* 0x000fc800078e00ff */
[----:B------:R-:W-:Y:S02]  /*7090*/  IMAD R13, R7, R10, R13 ;  /* 0x0000000a070d7224 */ /* 0x000fe400078e020d */
[----:B------:R-:W-:Y:S02]  /*70a0*/  IMAD.MOV R10, RZ, RZ, -R3 ;  /* 0x000000ffff0a7224 */ /* 0x000fe400078e0a03 */
[----:B------:R-:W-:Y:S01]  /*70b0*/  @!P6 IMAD.IADD R16, R16, 0x1, -R7 ;  /* 0x000000011010e824 */ /* 0x000fe200078e0a07 */
[----:B------:R-:W-:Y:S01]  /*70c0*/  ISETP.GE.AND P6, PT, R15, RZ, PT ;  /* 0x000000ff0f00720c */ /* 0x000fe20003fc6270 */
[----:B------:R-:W-:Y:S01]  /*70d0*/  IMAD R95, R7, R10, R95 ;  /* 0x0000000a075f7224 */ /* 0x000fe200078e025f */
[----:B------:R-:W-:Y:S01]  /*70e0*/  LOP3.LUT R15, R11, 0xc2, RZ, 0xfc, !PT ;  /* 0x000000c20b0f7812 */ /* 0x000fe200078efcff */
[----:B------:R-:W-:Y:S01]  /*70f0*/  @!P1 IMAD.IADD R71, R71, 0x1, -R7 ;  /* 0x0000000147479824 */ /* 0x000fe200078e0a07 */
[----:B------:R-:W-:Y:S01]  /*7100*/  ISETP.GE.AND P1, PT, R27, RZ, PT ;  /* 0x000000ff1b00720c */ /* 0x000fe20003f26270 */
[----:B------:R-:W-:Y:S01]  /*7110*/  @!P3 IMAD.MOV R93, RZ, RZ, -R93 ;  /* 0x000000ffff5db224 */ /* 0x000fe200078e0a5d */
[C---:B------:R-:W-:Y:S01]  /*7120*/  ISETP.GT.U32.AND P3, PT, R7.reuse, R69, PT ;  /* 0x000000450700720c */ /* 0x040fe20003f64070 */
[----:B------:R-:W-:Y:S01]  /*7130*/  @!P5 IMAD.MOV R16, RZ, RZ, -R16 ;  /* 0x000000ffff10d224 */ /* 0x000fe200078e0a10 */
[----:B------:R-:W-:Y:S01]  /*7140*/  ISETP.GT.U32.AND P5, PT, R7, R95, PT ;  /* 0x0000005f0700720c */ /* 0x000fe20003fa4070 */
[----:B------:R-:W-:Y:S01]  /*7150*/  @!P4 IMAD.IADD R94, R94, 0x1, -R7 ;  /* 0x000000015e5ec824 */ /* 0x000fe200078e0a07 */
[----:B------:R-:W-:-:S02]  /*7160*/  LOP3.LUT R27, R11, 0xc0, RZ, 0xfc, !PT ;  /* 0x000000c00b1b7812 */ /* 0x000fc400078efcff */
[----:B------:R-:W-:Y:S02]  /*7170*/  ISETP.GT.U32.AND P4, PT, R7, R13, PT ;  /* 0x0000000d0700720c */ /* 0x000fe40003f84070 */
[----:B------:R-:W-:-:S03]  /*7180*/  IABS R67, R27 ;  /* 0x0000001b00437213 */ /* 0x000fc60000000000 */
[----:B------:R-:W-:Y:S01]  /*7190*/  @!P1 IMAD.MOV R71, RZ, RZ, -R71 ;  /* 0x000000ffff479224 */ /* 0x000fe200078e0a47 */
[----:B------:R-:W-:Y:S01]  /*71a0*/  ISETP.GE.AND P1, PT, R12, RZ, PT ;  /* 0x000000ff0c00720c */ /* 0x000fe20003f26270 */
[--C-:B------:R-:W-:Y:S01]  /*71b0*/  @!P3 IMAD.IADD R69, R69, 0x1, -R7.reuse ;  /* 0x000000014545b824 */ /* 0x100fe200078e0a07 */
[----:B------:R-:W-:Y:S01]  /*71c0*/  IABS R12, R15 ;  /* 0x0000000f000c7213 */ /* 0x000fe20000000000 */
[----:B------:R-:W-:Y:S02]  /*71d0*/  @!P5 IMAD.IADD R95, R95, 0x1, -R7 ;  /* 0x000000015f5fd824 */ /* 0x000fe400078e0a07 */
[----:B------:R-:W-:Y:S01]  /*71e0*/  IMAD.HI.U32 R3, R4, R67, RZ ;  /* 0x0000004304037227 */ /* 0x000fe200078e00ff */
[C---:B------:R-:W-:Y:S02]  /*71f0*/  ISETP.GT.U32.AND P3, PT, R7.reuse, R69, PT ;  /* 0x000000450700720c */ /* 0x040fe40003f64070 */
[----:B------:R-:W-:Y:S01]  /*7200*/  ISETP.GT.U32.AND P5, PT, R7, R95, PT ;  /* 0x0000005f0700720c */ /* 0x000fe20003fa4070 */
[----:B------:R-:W-:-:S02]  /*7210*/  IMAD.MOV R10, RZ, RZ, -R3 ;  /* 0x000000ffff0a7224 */ /* 0x000fc400078e0a03 */
[----:B------:R-:W-:-:S04]  /*7220*/  IMAD.HI.U32 R3, R4, R12, RZ ;  /* 0x0000000c04037227 */ /* 0x000fc800078e00ff */
[----:B------:R-:W-:Y:S02]  /*7230*/  IMAD.MOV R3, RZ, RZ, -R3 ;  /* 0x000000ffff037224 */ /* 0x000fe400078e0a03 */
[C---:B------:R-:W-:Y:S02]  /*7240*/  IMAD R67, R7.reuse, R10, R67 ;  /* 0x0000000a07437224 */ /* 0x040fe400078e0243 */
[----:B------:R-:W-:Y:S02]  /*7250*/  IMAD R12, R7, R3, R12 ;  /* 0x00000003070c7224 */ /* 0x000fe400078e020c */
[--C-:B------:R-:W-:Y:S02]  /*7260*/  @!P4 IMAD.IADD R13, R13, 0x1, -R7.reuse ;  /* 0x000000010d0dc824 */ /* 0x100fe400078e0a07 */
[--C-:B------:R-:W-:Y:S01]  /*7270*/  @!P3 IMAD.IADD R69, R69, 0x1, -R7.reuse ;  /* 0x000000014545b824 */ /* 0x100fe200078e0a07 */
[----:B------:R-:W-:Y:S01]  /*7280*/  ISETP.GT.U32.AND P3, PT, R7, R67, PT ;  /* 0x000000430700720c */ /* 0x000fe20003f64070 */
[----:B------:R-:W-:Y:S01]  /*7290*/  @!P5 IMAD.IADD R95, R95, 0x1, -R7 ;  /* 0x000000015f5fd824 */ /* 0x000fe200078e0a07 */
[C---:B------:R-:W-:Y:S01]  /*72a0*/  ISETP.GT.U32.AND P5, PT, R7.reuse, R12, PT ;  /* 0x0000000c0700720c */ /* 0x040fe20003fa4070 */
[----:B------:R-:W-:Y:S01]  /*72b0*/  @!P1 IMAD.MOV R94, RZ, RZ, -R94 ;  /* 0x000000ffff5e9224 */ /* 0x000fe200078e0a5e */
[----:B------:R-:W-:Y:S01]  /*72c0*/  ISETP.GE.AND P1, PT, R22, RZ, PT ;  /* 0x000000ff1600720c */ /* 0x000fe20003f26270 */
[----:B------:R-:W-:Y:S01]  /*72d0*/  @!P6 IMAD.MOV R69, RZ, RZ, -R69 ;  /* 0x000000ffff45e224 */ /* 0x000fe200078e0a45 */
[----:B------:R-:W-:-:S02]  /*72e0*/  ISETP.GT.U32.AND P4, PT, R7, R13, PT ;  /* 0x0000000d0700720c */ /* 0x000fc40003f84070 */
[----:B------:R-:W-:Y:S02]  /*72f0*/  LOP3.LUT R22, R11, 0xc4, RZ, 0xfc, !PT ;  /* 0x000000c40b167812 */ /* 0x000fe400078efcff */
[----:B------:R-:W-:Y:S02]  /*7300*/  ISETP.GE.AND P6, PT, R25, RZ, PT ;  /* 0x000000ff1900720c */ /* 0x000fe40003fc6270 */
[----:B------:R-:W-:Y:S01]  /*7310*/  IABS R97, R22 ;  /* 0x0000001600617213 */ /* 0x000fe20000000000 */
[--C-:B------:R-:W-:Y:S01]  /*7320*/  @!P3 IMAD.IADD R67, R67, 0x1, -R7.reuse ;  /* 0x000000014343b824 */ /* 0x100fe200078e0a07 */
[----:B------:R-:W-:Y:S01]  /*7330*/  LOP3.LUT R25, R11, 0xd0, RZ, 0xfc, !PT ;  /* 0x000000d00b197812 */ /* 0x000fe200078efcff */
[----:B------:R-:W-:Y:S02]  /*7340*/  @!P5 IMAD.IADD R12, R12, 0x1, -R7 ;  /* 0x000000010c0cd824 */ /* 0x000fe400078e0a07 */
[----:B------:R-:W-:Y:S01]  /*7350*/  IMAD.HI.U32 R3, R4, R97, RZ ;  /* 0x0000006104037227 */ /* 0x000fe200078e00ff */
[----:B------:R-:W-:-:S02]  /*7360*/  ISETP.GT.U32.AND P3, PT, R7, R67, PT ;  /* 0x000000430700720c */ /* 0x000fc40003f64070 */
[----:B------:R-:W-:Y:S01]  /*7370*/  ISETP.GT.U32.AND P5, PT, R7, R12, PT ;  /* 0x0000000c0700720c */ /* 0x000fe20003fa4070 */
[----:B------:R-:W-:Y:S01]  /*7380*/  @!P4 IMAD.IADD R13, R13, 0x1, -R7 ;  /* 0x000000010d0dc824 */ /* 0x000fe200078e0a07 */
[----:B------:R-:W-:Y:S01]  /*7390*/  ISETP.GE.AND P4, PT, R27, RZ, PT ;  /* 0x000000ff1b00720c */ /* 0x000fe20003f86270 */
[----:B------:R-:W-:Y:S01]  /*73a0*/  IMAD.MOV R10, RZ, RZ, -R3 ;  /* 0x000000ffff0a7224 */ /* 0x000fe200078e0a03 */
[----:B------:R-:W-:Y:S01]  /*73b0*/  IABS R63, R25 ;  /* 0x00000019003f7213 */ /* 0x000fe20000000000 */
[----:B------:R-:W-:Y:S01]  /*73c0*/  @!P1 IMAD.MOV R13, RZ, RZ, -R13 ;  /* 0x000000ffff0d9224 */ /* 0x000fe200078e0a0d */
[----:B------:R-:W-:Y:S01]  /*73d0*/  ISETP.GE.AND P1, PT, R15, RZ, PT ;  /* 0x000000ff0f00720c */ /* 0x000fe20003f26270 */
[----:B------:R-:W-:Y:S01]  /*73e0*/  IMAD R97, R7, R10, R97 ;  /* 0x0000000a07617224 */ /* 0x000fe200078e0261 */
[----:B------:R-:W-:Y:S01]  /*73f0*/  LOP3.LUT R15, R11, 0xd2, RZ, 0xfc, !PT ;  /* 0x000000d20b0f7812 */ /* 0x000fe200078efcff */
[----:B------:R-:W-:-:S03]  /*7400*/  IMAD.HI.U32 R3, R4, R64, RZ ;  /* 0x0000004004037227 */ /* 0x000fc600078e00ff */
[----:B------:R-:W-:Y:S01]  /*7410*/  IABS R27, R15 ;  /* 0x0000000f001b7213 */ /* 0x000fe20000000000 */
[----:B------:R-:W-:-:S04]  /*7420*/  IMAD.HI.U32 R10, R4, R98, RZ ;  /* 0x00000062040a7227 */ /* 0x000fc800078e00ff */
[----:B------:R-:W-:Y:S02]  /*7430*/  IMAD.MOV R3, RZ, RZ, -R3 ;  /* 0x000000ffff037224 */ /* 0x000fe400078e0a03 */
[----:B------:R-:W-:Y:S02]  /*7440*/  IMAD.MOV R10, RZ, RZ, -R10 ;  /* 0x000000ffff0a7224 */ /* 0x000fe400078e0a0a */
[--C-:B------:R-:W-:Y:S01]  /*7450*/  @!P3 IMAD.IADD R67, R67, 0x1, -R7.reuse ;  /* 0x000000014343b824 */ /* 0x100fe200078e0a07 */
[C---:B------:R-:W-:Y:S01]  /*7460*/  ISETP.GT.U32.AND P3, PT, R7.reuse, R97, PT ;  /* 0x000000610700720c */ /* 0x040fe20003f64070 */
[----:B------:R-:W-:Y:S02]  /*7470*/  IMAD R64, R7, R3, R64 ;  /* 0x0000000307407224 */ /* 0x000fe400078e0240 */
[----:B------:R-:W-:Y:S01]  /*7480*/  @!P5 IMAD.IADD R12, R12, 0x1, -R7 ;  /* 0x000000010c0cd824 */ /* 0x000fe200078e0a07 */
[----:B------:R-:W-:Y:S01]  /*7490*/  ISETP.GE.AND P5, PT, R29, RZ, PT ;  /* 0x000000ff1d00720c */ /* 0x000fe20003fa6270 */
[----:B------:R-:W-:-:S02]  /*74a0*/  IMAD R98, R7, R10, R98 ;  /* 0x0000000a07627224 */ /* 0x000fc400078e0262 */
[----:B------:R-:W-:Y:S01]  /*74b0*/  @!P6 IMAD.MOV R95, RZ, RZ, -R95 ;  /* 0x000000ffff5fe224 */ /* 0x000fe200078e0a5f */
[----:B------:R-:W-:Y:S01]  /*74c0*/  ISETP.GE.AND P6, PT, R22, RZ, PT ;  /* 0x000000ff1600720c */ /* 0x000fe20003fc6270 */
[----:B------:R-:W-:Y:S01]  /*74d0*/  @!P4 IMAD.MOV R67, RZ, RZ, -R67 ;  /* 0x000000ffff43c224 */ /* 0x000fe200078e0a43 */
[----:B------:R-:W-:Y:S01]  /*74e0*/  IABS R22, R31 ;  /* 0x0000001f00167213 */ /* 0x000fe20000000000 */
[----:B------:R-:W-:Y:S01]  /*74f0*/  @!P1 IMAD.MOV R12, RZ, RZ, -R12 ;  /* 0x000000ffff0c9224 */ /* 0x000fe200078e0a0c */
[----:B------:R-:W-:Y:S01]  /*7500*/  ISETP.GT.U32.AND P4, PT, R7, R64, PT ;  /* 0x000000400700720c */ /* 0x000fe20003f84070 */
[----:B------:R-:W-:Y:S01]  /*7510*/  @!P3 IMAD.IADD R97, R97, 0x1, -R7 ;  /* 0x000000016161b824 */ /* 0x000fe200078e0a07 */
[----:B------:R-:W-:Y:S01]  /*7520*/  ISETP.GT.U32.AND P1, PT, R7, R98, PT ;  /* 0x000000620700720c */ /* 0x000fe20003f24070 */
[----:B------:R-:W-:-:S03]  /*7530*/  IMAD.HI.U32 R3, R4, R22, RZ ;  /* 0x0000001604037227 */ /* 0x000fc600078e00ff */
[----:B------:R-:W-:Y:S01]  /*7540*/  ISETP.GT.U32.AND P3, PT, R7, R97, PT ;  /* 0x000000610700720c */ /* 0x000fe20003f64070 */
[----:B------:R-:W-:Y:S02]  /*7550*/  IMAD.MOV R3, RZ, RZ, -R3 ;  /* 0x000000ffff037224 */ /* 0x000fe400078e0a03 */
[----:B------:R-:W-:-:S04]  /*7560*/  IMAD.HI.U32 R10, R4, R27, RZ ;  /* 0x0000001b040a7227 */ /* 0x000fc800078e00ff */
[C---:B------:R-:W-:Y:S02]  /*7570*/  IMAD R22, R7.reuse, R3, R22 ;  /* 0x0000000307167224 */ /* 0x040fe400078e0216 */
[--C-:B------:R-:W-:Y:S02]  /*7580*/  @!P4 IMAD.IADD R64, R64, 0x1, -R7.reuse ;  /* 0x000000014040c824 */ /* 0x100fe400078e0a07 */
[----:B------:R-:W-:Y:S02]  /*7590*/  @!P1 IMAD.IADD R98, R98, 0x1, -R7 ;  /* 0x0000000162629824 */ /* 0x000fe400078e0a07 */
[----:B------:R-:W-:Y:S01]  /*75a0*/  IMAD.HI.U32 R3, R4, R63, RZ ;  /* 0x0000003f04037227 */ /* 0x000fe200078e00ff */
[C---:B------:R-:W-:Y:S02]  /*75b0*/  ISETP.GT.U32.AND P4, PT, R7.reuse, R64, PT ;  /* 0x000000400700720c */ /* 0x040fe40003f84070 */
[----:B------:R-:W-:Y:S01]  /*75c0*/  ISETP.GT.U32.AND P1, PT, R7, R98, PT ;  /* 0x000000620700720c */ /* 0x000fe20003f24070 */
[----:B------:R-:W-:-:S02]  /*75d0*/  IMAD.MOV R60, RZ, RZ, -R3 ;  /* 0x000000ffff3c7224 */ /* 0x000fc400078e0a03 */
[----:B------:R-:W-:Y:S02]  /*75e0*/  IMAD.MOV R10, RZ, RZ, -R10 ;  /* 0x000000ffff0a7224 */ /* 0x000fe400078e0a0a */
[----:B------:R-:W-:-:S04]  /*75f0*/  IMAD.HI.U32 R3, R4, R100, RZ ;  /* 0x0000006404037227 */ /* 0x000fc800078e00ff */
[----:B------:R-:W-:Y:S02]  /*7600*/  IMAD R27, R7, R10, R27 ;  /* 0x0000000a071b7224 */ /* 0x000fe400078e021b */
[----:B------:R-:W-:Y:S02]  /*7610*/  IMAD.MOV R10, RZ, RZ, -R3 ;  /* 0x000000ffff0a7224 */ /* 0x000fe400078e0a03 */
[--C-:B------:R-:W-:Y:S01]  /*7620*/  @!P3 IMAD.IADD R97, R97, 0x1, -R7.reuse ;  /* 0x000000016161b824 */ /* 0x100fe200078e0a07 */
[C---:B------:R-:W-:Y:S01]  /*7630*/  ISETP.GT.U32.AND P3, PT, R7.reuse, R22, PT ;  /* 0x000000160700720c */ /* 0x040fe20003f64070 */
[C---:B------:R-:W-:Y:S02]  /*7640*/  IMAD R100, R7.reuse, R10, R100 ;  /* 0x0000000a07647224 */ /* 0x040fe400078e0264 */
[--C-:B------:R-:W-:Y:S02]  /*7650*/  @!P4 IMAD.IADD R64, R64, 0x1, -R7.reuse ;  /* 0x000000014040c824 */ /* 0x100fe400078e0a07 */
[----:B------:R-:W-:Y:S01]  /*7660*/  @!P1 IMAD.IADD R98, R98, 0x1, -R7 ;  /* 0x0000000162629824 */ /* 0x000fe200078e0a07 */
[----:B------:R-:W-:Y:S01]  /*7670*/  ISETP.GT.U32.AND P1, PT, R7, R100, PT ;  /* 0x000000640700720c */ /* 0x000fe20003f24070 */
[----:B------:R-:W-:Y:S01]  /*7680*/  @!P6 IMAD.MOV R97, RZ, RZ, -R97 ;  /* 0x000000ffff61e224 */ /* 0x000fe200078e0a61 */
[----:B------:R-:W-:Y:S01]  /*7690*/  ISETP.GE.AND P6, PT, R31, RZ, PT ;  /* 0x000000ff1f00720c */ /* 0x000fe20003fc6270 */
[----:B------:R-:W-:Y:S01]  /*76a0*/  @!P5 IMAD.MOV R64, RZ, RZ, -R64 ;  /* 0x000000ffff40d224 */ /* 0x000fe200078e0a40 */
[C---:B------:R-:W-:Y:S01]  /*76b0*/  ISETP.GT.U32.AND P5, PT, R7.reuse, R27, PT ;  /* 0x0000001b0700720c */ /* 0x040fe20003fa4070 */
[----:B------:R-:W-:Y:S01]  /*76c0*/  IMAD R63, R7, R60, R63 ;  /* 0x0000003c073f7224 */ /* 0x000fe200078e023f */
[C---:B------:R-:W-:Y:S01]  /*76d0*/  LOP3.LUT R31, R11.reuse, 0xd8, RZ, 0xfc, !PT ;  /* 0x000000d80b1f7812 */ /* 0x040fe200078efcff */
[----:B------:R-:W-:Y:S01]  /*76e0*/  @!P3 IMAD.IADD R22, R22, 0x1, -R7 ;  /* 0x000000011616b824 */ /* 0x000fe200078e0a07 */
[----:B------:R-:W-:-:S02]  /*76f0*/  LOP3.LUT R60, R11, 0xda, RZ, 0xfc, !PT ;  /* 0x000000da0b3c7812 */ /* 0x000fc400078efcff */
[----:B------:R-:W-:Y:S02]  /*7700*/  IABS R61, R31 ;  /* 0x0000001f003d7213 */ /* 0x000fe40000000000 */
[----:B------:R-:W-:Y:S01]  /*7710*/  IABS R29, R60 ;  /* 0x0000003c001d7213 */ /* 0x000fe20000000000 */
[--C-:B------:R-:W-:Y:S01]  /*7720*/  @!P1 IMAD.IADD R100, R100, 0x1, -R7.reuse ;  /* 0x0000000164649824 */ /* 0x100fe200078e0a07 */
[C---:B------:R-:W-:Y:S01]  /*7730*/  ISETP.GT.U32.AND P4, PT, R7.reuse, R63, PT ;  /* 0x0000003f0700720c */ /* 0x040fe20003f84070 */
[----:B------:R-:W-:Y:S01]  /*7740*/  IMAD.HI.U32 R3, R4, R61, RZ ;  /* 0x0000003d04037227 */ /* 0x000fe200078e00ff */
[C---:B------:R-:W-:Y:S02]  /*7750*/  ISETP.GT.U32.AND P3, PT, R7.reuse, R22, PT ;  /* 0x000000160700720c */ /* 0x040fe40003f64070 */
[----:B------:R-:W-:Y:S01]  /*7760*/  ISETP.GT.U32.AND P1, PT, R7, R100, PT ;  /* 0x000000640700720c */ /* 0x000fe20003f24070 */
[----:B------:R-:W-:Y:S02]  /*7770*/  @!P5 IMAD.IADD R27, R27, 0x1, -R7 ;  /* 0x000000011b1bd824 */ /* 0x000fe400078e0a07 */
[----:B------:R-:W-:-:S02]  /*7780*/  IMAD.MOV R10, RZ, RZ, -R3 ;  /* 0x000000ffff0a7224 */ /* 0x000fc400078e0a03 */
[----:B------:R-:W-:Y:S01]  /*7790*/  IMAD.HI.U32 R3, R4, R29, RZ ;  /* 0x0000001d04037227 */ /* 0x000fe200078e00ff */
[----:B------:R-:W-:-:S03]  /*77a0*/  ISETP.GT.U32.AND P5, PT, R7, R27, PT ;  /* 0x0000001b0700720c */ /* 0x000fc60003fa4070 */
[----:B------:R-:W-:Y:S02]  /*77b0*/  IMAD R61, R7, R10, R61 ;  /* 0x0000000a073d7224 */ /* 0x000fe400078e023d */
[----:B------:R-:W-:Y:S01]  /*77c0*/  IMAD.MOV R10, RZ, RZ, -R3 ;  /* 0x000000ffff0a7224 */ /* 0x000fe200078e0a03 */
[----:B------:R-:W-:Y:S01]  /*77d0*/  LOP3.LUT R3, R11, 0xdc, RZ, 0xfc, !PT ;  /* 0x000000dc0b037812 */ /* 0x000fe200078efcff */
[----:B------:R-:W-:Y:S02]  /*77e0*/  @!P4 IMAD.IADD R63, R63, 0x1, -R7 ;  /* 0x000000013f3fc824 */ /* 0x000fe400078e0a07 */
[C---:B------:R-:W-:Y:S01]  /*77f0*/  IMAD R29, R7.reuse, R10, R29 ;  /* 0x0000000a071d7224 */ /* 0x040fe200078e021d */
[----:B------:R-:W-:Y:S01]  /*7800*/  IABS R106, R3 ;  /* 0x00000003006a7213 */ /* 0x000fe20000000000 */
[--C-:B------:R-:W-:Y:S01]  /*7810*/  @!P1 IMAD.IADD R100, R100, 0x1, -R7.reuse ;  /* 0x0000000164649824 */ /* 0x100fe200078e0a07 */
[----:B------:R-:W-:Y:S01]  /*7820*/  ISETP.GT.U32.AND P4, PT, R7, R63, PT ;  /* 0x0000003f0700720c */ /* 0x000fe20003f84070 */
[--C-:B------:R-:W-:Y:S01]  /*7830*/  @!P5 IMAD.IADD R27, R27, 0x1, -R7.reuse ;  /* 0x000000011b1bd824 */ /* 0x100fe200078e0a07 */
[----:B------:R-:W-:Y:S01]  /*7840*/  ISETP.GT.U32.AND P1, PT, R7, R29, PT ;  /* 0x0000001d0700720c */ /* 0x000fe20003f24070 */
[----:B------:R-:W-:Y:S01]  /*7850*/  @!P3 IMAD.IADD R22, R22, 0x1, -R7 ;  /* 0x000000011616b824 */ /* 0x000fe200078e0a07 */
[----:B------:R-:W-:Y:S01]  /*7860*/  ISETP.GE.AND P5, PT, R65, RZ, PT ;  /* 0x000000ff4100720c */ /* 0x000fe20003fa6270 */
[----:B------:R-:W-:Y:S01]  /*7870*/  IMAD.HI.U32 R65, R4, R107, RZ ;  /* 0x0000006b04417227 */ /* 0x000fe200078e00ff */
[----:B------:R-:W-:-:S02]  /*7880*/  ISETP.GE.AND P3, PT, R62, RZ, PT ;  /* 0x000000ff3e00720c */ /* 0x000fc40003f66270 */
[----:B------:R-:W-:Y:S01]  /*7890*/  LOP3.LUT R10, R11, 0xe0, RZ, 0xfc, !PT ;  /* 0x000000e00b0a7812 */ /* 0x000fe200078efcff */
[----:B------:R-:W-:Y:S01]  /*78a0*/  @!P6 IMAD.MOV R22, RZ, RZ, -R22 ;  /* 0x000000ffff16e224 */ /* 0x000fe200078e0a16 */
[----:B------:R-:W-:Y:S02]  /*78b0*/  ISETP.GE.AND P6, PT, R25, RZ, PT ;  /* 0x000000ff1900720c */ /* 0x000fe40003fc6270 */
[----:B------:R-:W-:Y:S01]  /*78c0*/  LOP3.LUT R25, R11, 0xe2, RZ, 0xfc, !PT ;  /* 0x000000e20b197812 */ /* 0x000fe200078efcff */
[--C-:B------:R-:W-:Y:S01]  /*78d0*/  @!P4 IMAD.IADD R63, R63, 0x1, -R7.reuse ;  /* 0x000000013f3fc824 */ /* 0x100fe200078e0a07 */
[----:B------:R-:W-:Y:S01]  /*78e0*/  ISETP.GT.U32.AND P4, PT, R7, R61, PT ;  /* 0x0000003d0700720c */ /* 0x000fe20003f84070 */
[----:B------:R-:W-:Y:S02]  /*78f0*/  @!P1 IMAD.IADD R29, R29, 0x1, -R7 ;  /* 0x000000011d1d9824 */ /* 0x000fe400078e0a07 */
[----:B------:R-:W-:Y:S01]  /*7900*/  @!P5 IMAD.MOV R100, RZ, RZ, -R100 ;  /* 0x000000ffff64d224 */ /* 0x000fe200078e0a64 */
[----:B------:R-:W-:Y:S01]  /*7910*/  ISETP.GE.AND P5, PT, R3, RZ, PT ;  /* 0x000000ff0300720c */ /* 0x000fe20003fa6270 */
        /* <DEDUP_REMOVED lines=8> */
[----:B------:R-:W-:Y:S01]  /*79a0*/  IABS R60, R10 ;  /* 0x0000000a003c7213 */ /* 0x000fe20000000000 */
[----:B------:R-:W-:Y:S01]  /*79b0*/  @!P6 IMAD.MOV R63, RZ, RZ, -R63 ;  /* 0x000000ffff3fe224 */ /* 0x000fe200078e0a3f */
[----:B------:R-:W-:Y:S01]  /*79c0*/  ISETP.GE.AND P6, PT, R31, RZ, PT ;  /* 0x000000ff1f00720c */ /* 0x000fe20003fc6270 */
[----:B------:R-:W-:Y:S01]  /*79d0*/  @!P1 IMAD.IADD R29, R29, 0x1, -R7 ;  /* 0x000000011d1d9824 */ /* 0x000fe200078e0a07 */
[----:B------:R-:W-:-:S02]  /*79e0*/  ISETP.GT.U32.AND P1, PT, R7, R106, PT ;  /* 0x0000006a0700720c */ /* 0x000fc40003f24070 */
[----:B------:R-:W-:Y:S01]  /*79f0*/  IABS R31, R25 ;  /* 0x00000019001f7213 */ /* 0x000fe20000000000 */
[----:B------:R-:W-:Y:S01]  /*7a00*/  @!P3 IMAD.MOV R27, RZ, RZ, -R27 ;  /* 0x000000ffff1bb224 */ /* 0x000fe200078e0a1b */
[----:B------:R-:W-:-:S03]  /*7a10*/  ISETP.GT.U32.AND P3, PT, R7, R61, PT ;  /* 0x0000003d0700720c */ /* 0x000fc60003f64070 */
[----:B------:R-:W-:-:S04]  /*7a20*/  IMAD.HI.U32 R15, R4, R31, RZ ;  /* 0x0000001f040f7227 */ /* 0x000fc800078e00ff */
[----:B------:R-:W-:Y:S01]  /*7a30*/  IMAD.MOV R62, RZ, RZ, -R15 ;  /* 0x000000ffff3e7224 */ /* 0x000fe200078e0a0f */
[----:B------:R-:W-:Y:S01]  /*7a40*/  LOP3.LUT R15, R11, 0xe4, RZ, 0xfc, !PT ;  /* 0x000000e40b0f7812 */ /* 0x000fe200078efcff */
[----:B------:R-:W-:Y:S02]  /*7a50*/  @!P1 IMAD.IADD R106, R106, 0x1, -R7 ;  /* 0x000000016a6a9824 */ /* 0x000fe400078e0a07 */
[----:B------:R-:W-:Y:S01]  /*7a60*/  IMAD R31, R7, R62, R31 ;  /* 0x0000003e071f7224 */ /* 0x000fe200078e021f */
[----:B------:R-:W-:Y:S01]  /*7a70*/  IABS R108, R15 ;  /* 0x0000000f006c7213 */ /* 0x000fe20000000000 */
[----:B------:R-:W-:Y:S01]  /*7a80*/  @!P3 IMAD.IADD R61, R61, 0x1, -R7 ;  /* 0x000000013d3db824 */ /* 0x000fe200078e0a07 */
[----:B------:R-:W-:Y:S01]  /*7a90*/  ISETP.GE.AND P3, PT, R10, RZ, PT ;  /* 0x000000ff0a00720c */ /* 0x000fe20003f66270 */
[----:B------:R-:W-:Y:S01]  /*7aa0*/  IMAD.HI.U32 R10, R4, R60, RZ ;  /* 0x0000003c040a7227 */ /* 0x000fe200078e00ff */
[----:B------:R-:W-:Y:S02]  /*7ab0*/  ISETP.GT.U32.AND P1, PT, R7, R106, PT ;  /* 0x0000006a0700720c */ /* 0x000fe40003f24070 */
[----:B------:R-:W-:Y:S01]  /*7ac0*/  IABS R62, R130 ;  /* 0x00000082003e7213 */ /* 0x000fe20000000000 */
[----:B------:R-:W-:-:S02]  /*7ad0*/  IMAD.MOV R10, RZ, RZ, -R10 ;  /* 0x000000ffff0a7224 */ /* 0x000fc400078e0a0a */
[----:B------:R-:W-:Y:S02]  /*7ae0*/  @!P4 IMAD.MOV R29, RZ, RZ, -R29 ;  /* 0x000000ffff1dc224 */ /* 0x000fe400078e0a1d */
[----:B------:R-:W-:Y:S02]  /*7af0*/  IMAD R60, R7, R10, R60 ;  /* 0x0000000a073c7224 */ /* 0x000fe400078e023c */
[----:B------:R-:W-:-:S03]  /*7b00*/  IMAD.HI.U32 R3, R4, R108, RZ ;  /* 0x0000006c04037227 */ /* 0x000fc600078e00ff */
[C---:B------:R-:W-:Y:S01]  /*7b10*/  ISETP.GT.U32.AND P4, PT, R7.reuse, R60, PT ;  /* 0x0000003c0700720c */ /* 0x040fe20003f84070 */
[----:B------:R-:W-:Y:S01]  /*7b20*/  @!P1 IMAD.IADD R106, R106, 0x1, -R7 ;  /* 0x000000016a6a9824 */ /* 0x000fe200078e0a07 */
[----:B------:R-:W-:Y:S01]  /*7b30*/  ISETP.GT.U32.AND P1, PT, R7, R31, PT ;  /* 0x0000001f0700720c */ /* 0x000fe20003f24070 */
[----:B------:R-:W-:Y:S02]  /*7b40*/  IMAD.MOV R3, RZ, RZ, -R3 ;  /* 0x000000ffff037224 */ /* 0x000fe400078e0a03 */
[----:B------:R-:W-:Y:S01]  /*7b50*/  @!P6 IMAD.MOV R61, RZ, RZ, -R61 ;  /* 0x000000ffff3de224 */ /* 0x000fe200078e0a3d */
[----:B------:R-:W-:Y:S01]  /*7b60*/  ISETP.GE.AND P6, PT, R25, RZ, PT ;  /* 0x000000ff1900720c */ /* 0x000fe20003fc6270 */
[----:B------:R-:W-:-:S04]  /*7b70*/  IMAD.HI.U32 R10, R4, R62, RZ ;  /* 0x0000003e040a7227 */ /* 0x000fc800078e00ff */
[----:B------:R-:W-:-:S04]  /*7b80*/  IMAD.HI.U32 R25, R4, R81, RZ ;  /* 0x0000005104197227 */ /* 0x000fc800078e00ff */
[--C-:B------:R-:W-:Y:S02]  /*7b90*/  @!P4 IMAD.IADD R60, R60, 0x1, -R7.reuse ;  /* 0x000000013c3cc824 */ /* 0x100fe400078e0a07 */
[----:B------:R-:W-:Y:S02]  /*7ba0*/  @!P1 IMAD.IADD R31, R31, 0x1, -R7 ;  /* 0x000000011f1f9824 */ /* 0x000fe400078e0a07 */
[C---:B------:R-:W-:Y:S01]  /*7bb0*/  IMAD R108, R7.reuse, R3, R108 ;  /* 0x00000003076c7224 */ /* 0x040fe200078e026c */
[C---:B------:R-:W-:Y:S01]  /*7bc0*/  ISETP.GT.U32.AND P4, PT, R7.reuse, R60, PT ;  /* 0x0000003c0700720c */ /* 0x040fe20003f84070 */
[----:B------:R-:W-:Y:S01]  /*7bd0*/  IMAD.MOV R10, RZ, RZ, -R10 ;  /* 0x000000ffff0a7224 */ /* 0x000fe200078e0a0a */
[C---:B------:R-:W-:Y:S01]  /*7be0*/  ISETP.GT.U32.AND P1, PT, R7.reuse, R31, PT ;  /* 0x0000001f0700720c */ /* 0x040fe20003f24070 */
[----:B------:R-:W-:Y:S02]  /*7bf0*/  IMAD.MOV R102, RZ, RZ, -R25 ;  /* 0x000000ffff667224 */ /* 0x000fe400078e0a19 */
[----:B------:R-:W-:Y:S01]  /*7c00*/  @!P5 IMAD.MOV R106, RZ, RZ, -R106 ;  /* 0x000000ffff6ad224 */ /* 0x000fe200078e0a6a */
[C---:B------:R-:W-:Y:S01]  /*7c10*/  ISETP.GT.U32.AND P5, PT, R7.reuse, R108, PT ;  /* 0x0000006c0700720c */ /* 0x040fe20003fa4070 */
[----:B------:R-:W-:-:S02]  /*7c20*/  IMAD R62, R7, R10, R62 ;  /* 0x0000000a073e7224 */ /* 0x000fc400078e023e */
[C---:B------:R-:W-:Y:S01]  /*7c30*/  IMAD R25, R7.reuse, R102, R81 ;  /* 0x0000006607197224 */ /* 0x040fe200078e0251 */
[----:B------:R-:W-:Y:S01]  /*7c40*/  IABS R81, R113 ;  /* 0x0000007100517213 */ /* 0x000fe20000000000 */
[----:B------:R-:W-:Y:S02]  /*7c50*/  IMAD.MOV R10, RZ, RZ, -R65 ;  /* 0x000000ffff0a7224 */ /* 0x000fe400078e0a41 */
[--C-:B------:R-:W-:Y:S01]  /*7c60*/  @!P4 IMAD.IADD R60, R60, 0x1, -R7.reuse ;  /* 0x000000013c3cc824 */ /* 0x100fe200078e0a07 */
[----:B------:R-:W-:Y:S01]  /*7c70*/  ISETP.GT.U32.AND P4, PT, R7, R62, PT ;  /* 0x0000003e0700720c */ /* 0x000fe20003f84070 */
[----:B------:R-:W-:Y:S01]  /*7c80*/  @!P1 IMAD.IADD R31, R31, 0x1, -R7 ;  /* 0x000000011f1f9824 */ /* 0x000fe200078e0a07 */
[C---:B------:R-:W-:Y:S01]  /*7c90*/  ISETP.GT.U32.AND P1, PT, R7.reuse, R25, PT ;  /* 0x000000190700720c */ /* 0x040fe20003f24070 */
[----:B------:R-:W-:Y:S02]  /*7ca0*/  IMAD R107, R7, R10, R107 ;  /* 0x0000000a076b7224 */ /* 0x000fe400078e026b */
[----:B------:R-:W-:-:S02]  /*7cb0*/  @!P5 IMAD.IADD R108, R108, 0x1, -R7 ;  /* 0x000000016c6cd824 */ /* 0x000fc400078e0a07 */
[C---:B------:R-:W-:Y:S01]  /*7cc0*/  IMAD R65, R7.reuse, R80, R103 ;  /* 0x0000005007417224 */ /* 0x040fe200078e0267 */
[----:B------:R-:W-:Y:S01]  /*7cd0*/  ISETP.GT.U32.AND P5, PT, R7, R107, PT ;  /* 0x0000006b0700720c */ /* 0x000fe20003fa4070 */
[----:B------:R-:W-:Y:S01]  /*7ce0*/  IMAD.HI.U32 R3, R4, R131, RZ ;  /* 0x0000008304037227 */ /* 0x000fe200078e00ff */
[----:B------:R-:W-:-:S03]  /*7cf0*/  LOP3.LUT R80, R11, 0xfc, RZ, 0xfc, !PT ;  /* 0x000000fc0b507812 */ /* 0x000fc600078efcff */
[--C-:B------:R-:W-:Y:S01]  /*7d00*/  @!P4 IMAD.IADD R62, R62, 0x1, -R7.reuse ;  /* 0x000000013e3ec824 */ /* 0x100fe200078e0a07 */
[----:B------:R-:W-:Y:S01]  /*7d10*/  ISETP.GT.U32.AND P4, PT, R7, R65, PT ;  /* 0x000000410700720c */ /* 0x000fe20003f84070 */
[----:B------:R-:W-:Y:S01]  /*7d20*/  @!P1 IMAD.IADD R25, R25, 0x1, -R7 ;  /* 0x0000000119199824 */ /* 0x000fe200078e0a07 */
[----:B------:R-:W-:Y:S01]  /*7d30*/  ISETP.GT.U32.AND P1, PT, R7, R108, PT ;  /* 0x0000006c0700720c */ /* 0x000fe20003f24070 */
[----:B------:R-:W-:Y:S01]  /*7d40*/  IMAD.HI.U32 R10, R4, R133, RZ ;  /* 0x00000085040a7227 */ /* 0x000fe200078e00ff */
[----:B------:R-:W-:-:S03]  /*7d50*/  IABS R103, R80 ;  /* 0x0000005000677213 */ /* 0x000fc60000000000 */
[----:B------:R-:W-:Y:S02]  /*7d60*/  IMAD.MOV R132, RZ, RZ, -R3 ;  /* 0x000000ffff847224 */ /* 0x000fe400078e0a03 */
[----:B------:R-:W-:Y:S01]  /*7d70*/  @!P5 IMAD.IADD R107, R107, 0x1, -R7 ;  /* 0x000000016b6bd824 */ /* 0x000fe200078e0a07 */
[C---:B------:R-:W-:Y:S01]  /*7d80*/  ISETP.GT.U32.AND P5, PT, R7.reuse, R62, PT ;  /* 0x0000003e0700720c */ /* 0x040fe20003fa4070 */
[----:B------:R-:W-:Y:S01]  /*7d90*/  @!P3 IMAD.MOV R60, RZ, RZ, -R60 ;  /* 0x000000ffff3cb224 */ /* 0x000fe200078e0a3c */
[----:B------:R-:W-:Y:S01]  /*7da0*/  ISETP.GT.U32.AND P3, PT, R7, R25, PT ;  /* 0x000000190700720c */ /* 0x000fe20003f64070 */
[----:B------:R-:W-:Y:S02]  /*7db0*/  IMAD.MOV R134, RZ, RZ, -R10 ;  /* 0x000000ffff867224 */ /* 0x000fe400078e0a0a */
[----:B------:R-:W-:-:S04]  /*7dc0*/  IMAD.HI.U32 R102, R4, R111, RZ ;  /* 0x0000006f04667227 */ /* 0x000fc800078e00ff */
[C---:B------:R-:W-:Y:S02]  /*7dd0*/  IMAD R10, R7.reuse, R132, R131 ;  /* 0x00000084070a7224 */ /* 0x040fe400078e0283 */
[----:B------:R-:W-:Y:S01]  /*7de0*/  @!P6 IMAD.MOV R31, RZ, RZ, -R31 ;  /* 0x000000ffff1fe224 */ /* 0x000fe200078e0a1f */
[----:B------:R-:W-:Y:S01]  /*7df0*/  ISETP.GT.U32.AND P6, PT, R7, R107, PT ;  /* 0x0000006b0700720c */ /* 0x000fe20003fc4070 */
[----:B------:R-:W-:-:S04]  /*7e00*/  IMAD.HI.U32 R3, R4, R81, RZ ;  /* 0x0000005104037227 */ /* 0x000fc800078e00ff */
[----:B------:R-:W-:Y:S02]  /*7e10*/  IMAD.MOV R136, RZ, RZ, -R102 ;  /* 0x000000ffff887224 */ /* 0x000fe400078e0a66 */
[--C-:B------:R-:W-:Y:S02]  /*7e20*/  @!P4 IMAD.IADD R65, R65, 0x1, -R7.reuse ;  /* 0x000000014141c824 */ /* 0x100fe400078e0a07 */
[----:B------:R-:W-:Y:S01]  /*7e30*/  @!P1 IMAD.IADD R108, R108, 0x1, -R7 ;  /* 0x000000016c6c9824 */ /* 0x000fe200078e0a07 */
[C---:B------:R-:W-:Y:S01]  /*7e40*/  ISETP.GT.U32.AND P1, PT, R7.reuse, R10, PT ;  /* 0x0000000a0700720c */ /* 0x040fe20003f24070 */
[----:B------:R-:W-:Y:S01]  /*7e50*/  IMAD.MOV R132, RZ, RZ, -R3 ;  /* 0x000000ffff847224 */ /* 0x000fe200078e0a03 */
[C---:B------:R-:W-:Y:S01]  /*7e60*/  ISETP.GT.U32.AND P4, PT, R7.reuse, R65, PT ;  /* 0x000000410700720c */ /* 0x040fe20003f84070 */
[C---:B------:R-:W-:Y:S01]  /*7e70*/  IMAD R102, R7.reuse, R134, R133 ;  /* 0x0000008607667224 */ /* 0x040fe200078e0285 */
[----:B------:R-:W-:Y:S01]  /*7e80*/  SHF.R.S32.HI R3, RZ, 0x6, R236 ;  /* 0x00000006ff037819 */ /* 0x000fe200000114ec */
[----:B------:R-:W-:-:S02]  /*7e90*/  IMAD R111, R7, R136, R111 ;  /* 0x00000088076f7224 */ /* 0x000fc400078e026f */
[----:B------:R-:W-:Y:S01]  /*7ea0*/  IMAD.HI.U32 R131, R4, R103, RZ ;  /* 0x0000006704837227 */ /* 0x000fe200078e00ff */
[----:B------:R-:W-:-:S03]  /*7eb0*/  SGXT R3, R3, 0x1 ;  /* 0x000000010303781a */ /* 0x000fc60000000200 */
[C---:B------:R-:W-:Y:S02]  /*7ec0*/  IMAD R81, R7.reuse, R132, R81 ;  /* 0x0000008407517224 */ /* 0x040fe400078e0251 */
[--C-:B------:R-:W-:Y:S01]  /*7ed0*/  @!P5 IMAD.IADD R62, R62, 0x1, -R7.reuse ;  /* 0x000000013e3ed824 */ /* 0x100fe200078e0a07 */
[----:B------:R-:W-:Y:S01]  /*7ee0*/  ISETP.GT.U32.AND P5, PT, R7, R102, PT ;  /* 0x000000660700720c */ /* 0x000fe20003fa4070 */
[----:B------:R-:W-:Y:S01]  /*7ef0*/  @!P3 IMAD.IADD R25, R25, 0x1, -R7 ;  /* 0x000000011919b824 */ /* 0x000fe200078e0a07 */
[----:B------:R-:W-:Y:S01]  /*7f00*/  ISETP.GT.U32.AND P3, PT, R7, R111, PT ;  /* 0x0000006f0700720c */ /* 0x000fe20003f64070 */
[----:B------:R-:W-:Y:S01]  /*7f10*/  IMAD.MOV R134, RZ, RZ, -R131 ;  /* 0x000000ffff867224 */ /* 0x000fe200078e0a83 */
[----:B------:R-:W-:Y:S01]  /*7f20*/  SHF.R.U32.HI R131, RZ, 0x8, R14 ;  /* 0x00000008ff837819 */ /* 0x000fe2000001160e */
[----:B------:R-:W-:Y:S01]  /*7f30*/  @!P6 IMAD.IADD R107, R107, 0x1, -R7 ;  /* 0x000000016b6be824 */ /* 0x000fe200078e0a07 */
[C---:B------:R-:W-:Y:S01]  /*7f40*/  ISETP.GT.U32.AND P6, PT, R7.reuse, R81, PT ;  /* 0x000000510700720c */ /* 0x040fe20003fc4070 */
[----:B------:R-:W-:-:S02]  /*7f50*/  IMAD R103, R7, R134, R103 ;  /* 0x0000008607677224 */ /* 0x000fc400078e0267 */
[--C-:B------:R-:W-:Y:S01]  /*7f60*/  @!P1 IMAD.IADD R10, R10, 0x1, -R7.reuse ;  /* 0x000000010a0a9824 */ /* 0x100fe200078e0a07 */
[----:B------:R-:W-:Y:S01]  /*7f70*/  ISETP.GE.AND P1, PT, R15, RZ, PT ;  /* 0x000000ff0f00720c */ /* 0x000fe20003f26270 */
[--C-:B------:R-:W-:Y:S01]  /*7f80*/  @!P4 IMAD.IADD R65, R65, 0x1, -R7.reuse ;  /* 0x000000014141c824 */ /* 0x100fe200078e0a07 */
[C---:B------:R-:W-:Y:S01]  /*7f90*/  ISETP.GT.U32.AND P4, PT, R7.reuse, R103, PT ;  /* 0x000000670700720c */ /* 0x040fe20003f84070 */
[--C-:B------:R-:W-:Y:S01]  /*7fa0*/  @!P5 IMAD.IADD R102, R102, 0x1, -R7.reuse ;  /* 0x000000016666d824 */ /* 0x100fe200078e0a07 */
[----:B------:R-:W-:Y:S01]  /*7fb0*/  ISETP.GT.U32.AND P5, PT, R7, R10, PT ;  /* 0x0000000a0700720c */ /* 0x000fe20003fa4070 */
[--C-:B------:R-:W-:Y:S01]  /*7fc0*/  @!P3 IMAD.IADD R111, R111, 0x1, -R7.reuse ;  /* 0x000000016f6fb824 */ /* 0x100fe200078e0a07 */
[----:B------:R-:W-:Y:S01]  /*7fd0*/  SHF.R.U32.HI R15, RZ, 0x4, R14 ;  /* 0x00000004ff0f7819 */ /* 0x000fe2000001160e */
[----:B------:R-:W-:Y:S01]  /*7fe0*/  IMAD.SHL.U32 R132, R137, 0x4, RZ ;  /* 0x0000000489847824 */ /* 0x000fe200078e00ff */
[----:B------:R-:W-:Y:S01]  /*7ff0*/  ISETP.GT.U32.AND P3, PT, R7, R102, PT ;  /* 0x000000660700720c */ /* 0x000fe20003f64070 */
[----:B------:R-:W-:Y:S01]  /*8000*/  @!P6 IMAD.IADD R81, R81, 0x1, -R7 ;  /* 0x000000015151e824 */ /* 0x000fe200078e0a07 */
[----:B------:R-:W-:-:S02]  /*8010*/  ISETP.GT.U32.AND P6, PT, R7, R111, PT ;  /* 0x0000006f0700720c */ /* 0x000fc40003fc4070 */
[----:B------:R-:W-:Y:S01]  /*8020*/  SHF.R.U32.HI R14, RZ, 0xc, R14 ;  /* 0x0000000cff0e7819 */ /* 0x000fe2000001160e */
[----:B------:R-:W-:Y:S01]  /*8030*/  @!P1 IMAD.MOV R108, RZ, RZ, -R108 ;  /* 0x000000ffff6c9224 */ /* 0x000fe200078e0a6c */
[----:B------:R-:W-:Y:S01]  /*8040*/  ISETP.GT.U32.AND P1, PT, R7, R81, PT ;  /* 0x000000510700720c */ /* 0x000fe20003f24070 */
[----:B------:R-:W-:Y:S01]  /*8050*/  @!P4 IMAD.IADD R103, R103, 0x1, -R7 ;  /* 0x000000016767c824 */ /* 0x000fe200078e0a07 */
[----:B------:R-:W-:Y:S01]  /*8060*/  LOP3.LUT R3, R132, 0x110, R3, 0x78, !PT ;  /* 0x0000011084037812 */ /* 0x000fe200078e7803 */
[--C-:B------:R-:W-:Y:S01]  /*8070*/  @!P5 IMAD.IADD R10, R10, 0x1, -R7.reuse ;  /* 0x000000010a0ad824 */ /* 0x100fe200078e0a07 */
[----:B------:R-:W-:Y:S01]  /*8080*/  LOP3.LUT P5, RZ, R15, 0x1, RZ, 0xc0, !PT ;  /* 0x000000010fff7812 */ /* 0x000fe200078ac0ff */
[----:B------:R-:W-:Y:S01]  /*8090*/  IMAD R15, R126, 0x4c, RZ ;  /* 0x0000004c7e0f7824 */ /* 0x000fe200078e02ff */
[----:B------:R-:W-:Y:S01]  /*80a0*/  ISETP.GT.U32.AND P4, PT, R7, R103, PT ;  /* 0x000000670700720c */ /* 0x000fe20003f84070 */
[--C-:B------:R-:W-:Y:S01]  /*80b0*/  @!P3 IMAD.IADD R102, R102, 0x1, -R7.reuse ;  /* 0x000000016666b824 */ /* 0x100fe200078e0a07 */
[----:B------:R-:W-:Y:S01]  /*80c0*/  LOP3.LUT P3, RZ, R131, 0x1, RZ, 0xc0, !PT ;  /* 0x0000000183ff7812 */ /* 0x000fe2000786c0ff */
[--C-:B------:R-:W-:Y:S01]  /*80d0*/  @!P6 IMAD.IADD R111, R111, 0x1, -R7.reuse ;  /* 0x000000016f6fe824 */ /* 0x100fe200078e0a07 */
[----:B------:R-:W-:Y:S01]  /*80e0*/  LOP3.LUT P6, RZ, R14, 0x1, RZ, 0xc0, !PT ;  /* 0x000000010eff7812 */ /* 0x000fe200078cc0ff */
[----:B------:R-:W-:Y:S01]  /*80f0*/  IMAD R14, R126, 0x13, RZ ;  /* 0x000000137e0e7824 */ /* 0x000fe200078e02ff */
[----:B------:R-:W-:Y:S01]  /*8100*/  SHF.R.U64 R131, R120, 0x1c, RZ ;  /* 0x0000001c78837819 */ /* 0x000fe200000012ff */
[----:B------:R-:W-:Y:S01]  /*8110*/  @!P1 IMAD.IADD R81, R81, 0x1, -R7 ;  /* 0x0000000151519824 */ /* 0x000fe200078e0a07 */
[----:B------:R-:W-:Y:S01]  /*8120*/  IADD3 R141, P1, R15, R139, RZ ;  /* 0x0000008b0f8d7210 */ /* 0x000fe20007f3e0ff */
[----:B------:R-:W-:-:S02]  /*8130*/  IMAD R15, R126, 0x5c, RZ ;  /* 0x0000005c7e0f7824 */ /* 0x000fc400078e02ff */
[----:B------:R-:W-:Y:S01]  /*8140*/  IMAD R132, R126, 0x6c, RZ ;  /* 0x0000006c7e847824 */ /* 0x000fe200078e02ff */
[-C--:B------:R-:W-:Y:S01]  /*8150*/  LEA.HI.X.SX32 R142, R14, R138.reuse, 0x2, P1 ;  /* 0x0000008a0e8e7211 */ /* 0x080fe200008f16ff */
[----:B------:R-:W-:Y:S01]  /*8160*/  @!P4 IMAD.IADD R103, R103, 0x1, -R7 ;  /* 0x000000016767c824 */ /* 0x000fe200078e0a07 */
[----:B------:R-:W-:Y:S01]  /*8170*/  LOP3.LUT P1, RZ, R131, 0x1, RZ, 0xc0, !PT ;  /* 0x0000000183ff7812 */ /* 0x000fe2000782c0ff */
[----:B------:R-:W-:Y:S01]  /*8180*/  IMAD R131, R126, 0x17, RZ ;  /* 0x000000177e837824 */ /* 0x000fe200078e02ff */
[-C--:B------:R-:W-:Y:S01]  /*8190*/  IADD3 R140, P4, R15, R139.reuse, RZ ;  /* 0x0000008b0f8c7210 */ /* 0x080fe20007f9e0ff */
[----:B------:R-:W-:Y:S01]  /*81a0*/  IMAD.MOV.U32 R14, RZ, RZ, R141 ;  /* 0x000000ffff0e7224 */ /* 0x000fe200078e008d */
[----:B------:R-:W-:Y:S01]  /*81b0*/  STL [R1+0x420], R141 ;  /* 0x0004208d01007387 */ /* 0x000fe20000100800 */
[----:B------:R-:W-:Y:S01]  /*81c0*/  IMAD.MOV.U32 R15, RZ, RZ, R142 ;  /* 0x000000ffff0f7224 */ /* 0x000fe200078e008e */
[----:B------:R-:W-:Y:S02]  /*81d0*/  LEA.HI.X.SX32 R133, R131, R138, 0x2, P4 ;  /* 0x0000008a83857211 */ /* 0x000fe400020f16ff */
[----:B------:R-:W-:Y:S01]  /*81e0*/  ISETP.GE.AND P4, PT, R130, RZ, PT ;  /* 0x000000ff8200720c */ /* 0x000fe20003f86270 */
[----:B------:R-:W-:Y:S01]  /*81f0*/  IMAD R130, R126, 0x1b, RZ ;  /* 0x0000001b7e827824 */ /* 0x000fe200078e02ff */
[----:B------:R1:W-:Y:S01]  /*8200*/  LDGSTS.E [R135+0x12600], [R14.64], P6 ;  /* 0x126000000e877fae */ /* 0x0003e2000b121846 */
[----:B------:R-:W-:-:S02]  /*8210*/  IADD3 R132, P6, R132, R139, RZ ;  /* 0x0000008b84847210 */ /* 0x000fc40007fde0ff */
[----:B------:R-:W-:Y:S01]  /*8220*/  SHF.R.U64 R131, R120, 0x18, RZ ;  /* 0x0000001878837819 */ /* 0x000fe200000012ff */
[----:B------:R-:W-:Y:S04]  /*8230*/  STL [R1+0x41c], R142 ;  /* 0x00041c8e01007387 */ /* 0x000fe80000100800 */
[----:B------:R-:W-:Y:S03]  /*8240*/  STL [R1+0x440], R140 ;  /* 0x0004408c01007387 */ /* 0x000fe60000100800 */
[----:B------:R-:W-:Y:S01]  /*8250*/  @!P4 IMAD.MOV R62, RZ, RZ, -R62 ;  /* 0x000000ffff3ec224 */ /* 0x000fe200078e0a3e */
[----:B------:R2:W-:Y:S01]  /*8260*/  STL [R1+0x43c], R133 ;  /* 0x00043c8501007387 */ /* 0x0005e20000100800 */
[----:B-1----:R-:W-:Y:S01]  /*8270*/  IMAD.MOV.U32 R14, RZ, RZ, R140 ;  /* 0x000000ffff0e7224 */ /* 0x002fe200078e008c */
[----:B------:R-:W-:Y:S01]  /*8280*/  ISETP.GE.AND P4, PT, R128, RZ, PT ;  /* 0x000000ff8000720c */ /* 0x000fe20003f86270 */
[----:B------:R-:W-:Y:S01]  /*8290*/  IMAD.MOV.U32 R15, RZ, RZ, R133 ;  /* 0x000000ffff0f7224 */ /* 0x000fe200078e0085 */
[----:B------:R1:W-:Y:S01]  /*82a0*/  STL [R1+0x460], R132 ;  /* 0x0004608401007387 */ /* 0x0003e20000100800 */
[----:B------:R-:W-:-:S03]  /*82b0*/  IMAD R128, R126, 0x8c, RZ ;  /* 0x0000008c7e807824 */ /* 0x000fc600078e02ff */
[----:B------:R3:W-:Y:S01]  /*82c0*/  LDGSTS.E [R135+0x12e00], [R14.64], P3 ;  /* 0x12e000000e877fae */ /* 0x0007e20009921846 */
[----:B------:R-:W-:Y:S02]  /*82d0*/  LOP3.LUT P3, RZ, R131, 0x1, RZ, 0xc0, !PT ;  /* 0x0000000183ff7812 */ /* 0x000fe4000786c0ff */
[----:B--2---:R-:W-:Y:S01]  /*82e0*/  LEA.HI.X.SX32 R133, R130, R138, 0x2, P6 ;  /* 0x0000008a82857211 */ /* 0x004fe200030f16ff */
[C---:B------:R-:W-:Y:S01]  /*82f0*/  IMAD R130, R126.reuse, 0x7c, RZ ;  /* 0x0000007c7e827824 */ /* 0x040fe200078e02ff */
[----:B------:R-:W-:Y:S01]  /*8300*/  ISETP.GE.AND P6, PT, R129, RZ, PT ;  /* 0x000000ff8100720c */ /* 0x000fe20003fc6270 */
[----:B------:R-:W-:Y:S02]  /*8310*/  IMAD R129, R126, 0x1f, RZ ;  /* 0x0000001f7e817824 */ /* 0x000fe400078e02ff */
[----:B------:R-:W-:Y:S01]  /*8320*/  STL [R1+0x45c], R133 ;  /* 0x00045c8501007387 */ /* 0x000fe20000100800 */
[----:B------:R-:W-:Y:S02]  /*8330*/  @!P4 IMAD.MOV R107, RZ, RZ, -R107 ;  /* 0x000000ffff6bc224 */ /* 0x000fe400078e0a6b */
[----:B---3--:R-:W-:-:S02]  /*8340*/  IMAD.MOV.U32 R14, RZ, RZ, R132 ;  /* 0x000000ffff0e7224 */ /* 0x008fc400078e0084 */
[----:B------:R-:W-:-:S05]  /*8350*/  IMAD.MOV.U32 R15, RZ, RZ, R133 ;  /* 0x000000ffff0f7224 */ /* 0x000fca00078e0085 */
[----:B------:R-:W-:Y:S01]  /*8360*/  @!P6 IMAD.MOV R25, RZ, RZ, -R25 ;  /* 0x000000ffff19e224 */ /* 0x000fe200078e0a19 */
[----:B------:R2:W-:Y:S01]  /*8370*/  LDGSTS.E [R135+0x13600], [R14.64], P5 ;  /* 0x136000000e877fae */ /* 0x0005e2000a921846 */
[----:B------:R-:W-:Y:S02]  /*8380*/  IADD3 R131, P5, R130, R139, RZ ;  /* 0x0000008b82837210 */ /* 0x000fe40007fbe0ff */
[----:B------:R-:W-:Y:S02]  /*8390*/  SHF.R.U64 R130, R120, 0x14, RZ ;  /* 0x0000001478827819 */ /* 0x000fe400000012ff */
[----:B-1----:R-:W-:Y:S01]  /*83a0*/  LEA.HI.X.SX32 R132, R129, R138, 0x2, P5 ;  /* 0x0000008a81847211 */ /* 0x002fe200028f16ff */
[----:B------:R1:W-:Y:S01]  /*83b0*/  STL [R1+0x480], R131 ;  /* 0x0004808301007387 */ /* 0x0003e20000100800 */
[----:B------:R-:W-:Y:S01]  /*83c0*/  ISETP.GE.AND P6, PT, R127, RZ, PT ;  /* 0x000000ff7f00720c */ /* 0x000fe20003fc6270 */
[----:B------:R-:W-:Y:S01]  /*83d0*/  IMAD R127, R126, 0x23, RZ ;  /* 0x000000237e7f7824 */ /* 0x000fe200078e02ff */
[----:B------:R-:W-:Y:S01]  /*83e0*/  LOP3.LUT P5, RZ, R130, 0x1, RZ, 0xc0, !PT ;  /* 0x0000000182ff7812 */ /* 0x000fe200078ac0ff */
[----:B------:R-:W-:Y:S01]  /*83f0*/  STL [R1+0x47c], R132 ;  /* 0x00047c8401007387 */ /* 0x000fe20000100800 */
[----:B------:R-:W-:Y:S01]  /*8400*/  SHF.R.U64 R129, R120, 0x10, RZ ;  /* 0x0000001078817819 */ /* 0x000fe200000012ff */
[----:B--2---:R-:W-:-:S02]  /*8410*/  IMAD.MOV.U32 R14, RZ, RZ, R131 ;  /* 0x000000ffff0e7224 */ /* 0x004fc400078e0083 */
[----:B------:R-:W-:-:S05]  /*8420*/  IMAD.MOV.U32 R15, RZ, RZ, R132 ;  /* 0x000000ffff0f7224 */ /* 0x000fca00078e0084 */
[----:B------:R2:W-:Y:S01]  /*8430*/  LDGSTS.E [R135+0x13e00], [R14.64], !P0 ;  /* 0x13e000000e877fae */ /* 0x0005e2000c121846 */
[----:B------:R-:W-:Y:S01]  /*8440*/  IADD3 R130, P0, R128, R139, RZ ;  /* 0x0000008b80827210 */ /* 0x000fe20007f1e0ff */
[----:B------:R-:W-:Y:S01]  /*8450*/  @!P6 IMAD.MOV R65, RZ, RZ, -R65 ;  /* 0x000000ffff41e224 */ /* 0x000fe200078e0a41 */
[----:B------:R-:W-:Y:S02]  /*8460*/  SHF.R.U64 R128, R120, 0xc, RZ ;  /* 0x0000000c78807819 */ /* 0x000fe400000012ff */
[----:B-1----:R-:W-:Y:S01]  /*8470*/  LEA.HI.X.SX32 R131, R127, R138, 0x2, P0 ;  /* 0x0000008a7f837211 */ /* 0x002fe200000f16ff */
[----:B------:R-:W-:Y:S01]  /*8480*/  IMAD R127, R126, 0x9c, RZ ;  /* 0x0000009c7e7f7824 */ /* 0x000fe200078e02ff */
[----:B------:R-:W-:Y:S01]  /*8490*/  LOP3.LUT P4, RZ, R128, 0x1, RZ, 0xc0, !PT ;  /* 0x0000000180ff7812 */ /* 0x000fe2000788c0ff */
[----:B------:R1:W-:Y:S01]  /*84a0*/  STL [R1+0x4a0], R130 ;  /* 0x0004a08201007387 */ /* 0x0003e20000100800 */
[----:B------:R-:W-:Y:S01]  /*84b0*/  LOP3.LUT P0, RZ, R129, 0x1, RZ, 0xc0, !PT ;  /* 0x0000000181ff7812 */ /* 0x000fe2000780c0ff */
[----:B--2---:R-:W-:-:S02]  /*84c0*/  IMAD.MOV.U32 R14, RZ, RZ, R130 ;  /* 0x000000ffff0e7224 */ /* 0x004fc400078e0082 */
[----:B------:R-:W-:Y:S01]  /*84d0*/  STL [R1+0x49c], R131 ;  /* 0x00049c8301007387 */ /* 0x000fe20000100800 */
[----:B------:R-:W-:-:S05]  /*84e0*/  IMAD.MOV.U32 R15, RZ, RZ, R131 ;  /* 0x000000ffff0f7224 */ /* 0x000fca00078e0083 */
[----:B------:R2:W-:Y:S01]  /*84f0*/  LDGSTS.E [R135+0x14600], [R14.64], P1 ;  /* 0x146000000e877fae */ /* 0x0005e20008921846 */
[----:B------:R-:W-:Y:S02]  /*8500*/  IADD3 R128, P1, R127, R139, RZ ;  /* 0x0000008b7f807210 */ /* 0x000fe40007f3e0ff */
[C---:B------:R-:W-:Y:S02]  /*8510*/  SHF.R.U64 R127, R120.reuse, 0x8, RZ ;  /* 0x00000008787f7819 */ /* 0x040fe400000012ff */
[----:B------:R-:W-:Y:S01]  /*8520*/  SHF.R.U64 R120, R120, 0x4, RZ ;  /* 0x0000000478787819 */ /* 0x000fe200000012ff */
[----:B------:R3:W-:Y:S01]  /*8530*/  STL [R1+0x4c0], R128 ;  /* 0x0004c08001007387 */ /* 0x0007e20000100800 */
[C---:B--2---:R-:W-:Y:S02]  /*8540*/  IMAD R14, R126.reuse, 0x27, RZ ;  /* 0x000000277e0e7824 */ /* 0x044fe400078e02ff */
[----:B------:R-:W-:-:S03]  /*8550*/  IMAD R15, R126, 0xac, RZ ;  /* 0x000000ac7e0f7824 */ /* 0x000fc600078e02ff */
[----:B-1----:R-:W-:Y:S01]  /*8560*/  LEA.HI.X.SX32 R130, R14, R138, 0x2, P1 ;  /* 0x0000008a0e827211 */ /* 0x002fe200008f16ff */
[----:B------:R-:W-:Y:S01]  /*8570*/  IMAD.MOV.U32 R14, RZ, RZ, R128 ;  /* 0x000000ffff0e7224 */ /* 0x000fe200078e0080 */
[----:B------:R-:W-:Y:S02]  /*8580*/  IADD3 R129, P6, R15, R139, RZ ;  /* 0x0000008b0f817210 */ /* 0x000fe40007fde0ff */
[----:B------:R-:W-:Y:S01]  /*8590*/  LOP3.LUT P1, RZ, R127, 0x1, RZ, 0xc0, !PT ;  /* 0x000000017fff7812 */ /* 0x000fe2000782c0ff */
[----:B------:R-:W-:Y:S01]  /*85a0*/  IMAD.MOV.U32 R15, RZ, RZ, R130 ;  /* 0x000000ffff0f7224 */ /* 0x000fe200078e0082 */
[----:B------:R-:W-:Y:S01]  /*85b0*/  STL [R1+0x4bc], R130 ;  /* 0x0004bc8201007387 */ /* 0x000fe20000100800 */
[----:B------:R-:W-:-:S03]  /*85c0*/  IMAD R127, R126, 0x2b, RZ ;  /* 0x0000002b7e7f7824 */ /* 0x000fc600078e02ff */
[----:B------:R1:W-:Y:S01]  /*85d0*/  LDGSTS.E [R135+0x14e00], [R14.64], P3 ;  /* 0x14e000000e877fae */ /* 0x0003e20009921846 */
[----:B------:R-:W-:Y:S01]  /*85e0*/  ISETP.GE.AND P3, PT, R121, RZ, PT ;  /* 0x000000ff7900720c */ /* 0x000fe20003f66270 */
[C---:B------:R-:W-:Y:S01]  /*85f0*/  IMAD R121, R126.reuse, 0x2f, RZ ;  /* 0x0000002f7e797824 */ /* 0x040fe200078e02ff */
[----:B------:R-:W-:Y:S01]  /*8600*/  LEA.HI.X.SX32 R127, R127, R138, 0x2, P6 ;  /* 0x0000008a7f7f7211 */ /* 0x000fe200030f16ff */
[----:B------:R-:W-:Y:S04]  /*8610*/  STL [R1+0x4e0], R129 ;  /* 0x0004e08101007387 */ /* 0x000fe80000100800 */
[----:B------:R2:W-:Y:S01]  /*8620*/  STL [R1+0x4dc], R127 ;  /* 0x0004dc7f01007387 */ /* 0x0005e20000100800 */
[----:B-1----:R-:W-:Y:S02]  /*8630*/  IMAD R14, R126, 0xbc, RZ ;  /* 0x000000bc7e0e7824 */ /* 0x002fe400078e02ff */
[----:B------:R-:W-:-:S03]  /*8640*/  IMAD.MOV.U32 R15, RZ, RZ, R127 ;  /* 0x000000ffff0f7224 */ /* 0x000fc600078e007f */
[----:B------:R-:W-:Y:S01]  /*8650*/  @!P3 IMAD.MOV R10, RZ, RZ, -R10 ;  /* 0x000000ffff0ab224 */ /* 0x000fe200078e0a0a */
[----:B---3--:R-:W-:Y:S01]  /*8660*/  IADD3 R128, P6, R14, R139, RZ ;  /* 0x0000008b0e807210 */ /* 0x008fe20007fde0ff */
[----:B------:R-:W-:Y:S01]  /*8670*/  IMAD.MOV.U32 R14, RZ, RZ, R129 ;  /* 0x000000ffff0e7224 */ /* 0x000fe200078e0081 */
[----:B------:R-:W-:Y:S01]  /*8680*/  ISETP.GE.AND P3, PT, R113, RZ, PT ;  /* 0x000000ff7100720c */ /* 0x000fe20003f66270 */
[----:B------:R-:W-:Y:S01]  /*8690*/  IMAD R113, R126, 0xec, RZ ;  /* 0x000000ec7e717824 */ /* 0x000fe200078e02ff */
[----:B------:R-:W-:Y:S01]  /*86a0*/  LEA.HI.X.SX32 R121, R121, R138, 0x2, P6 ;  /* 0x0000008a79797211 */ /* 0x000fe200030f16ff */
[----:B------:R-:W-:Y:S04]  /*86b0*/  STL [R1+0x500], R128 ;  /* 0x0005008001007387 */ /* 0x000fe80000100800 */
[----:B------:R1:W-:Y:S01]  /*86c0*/  LDGSTS.E [R135+0x15600], [R14.64], P5 ;  /* 0x156000000e877fae */ /* 0x0003e2000a921846 */
[----:B------:R-:W-:Y:S01]  /*86d0*/  LOP3.LUT P5, RZ, R120, 0x1, RZ, 0xc0, !PT ;  /* 0x0000000178ff7812 */ /* 0x000fe200078ac0ff */
[----:B------:R-:W-:-:S02]  /*86e0*/  IMAD R120, R126, 0x33, RZ ;  /* 0x000000337e787824 */ /* 0x000fc400078e02ff */
[----:B------:R3:W-:Y:S01]  /*86f0*/  STL [R1+0x4fc], R121 ;  /* 0x0004fc7901007387 */ /* 0x0007e20000100800 */
[----:B-1----:R-:W-:Y:S02]  /*8700*/  IMAD R14, R126, 0xcc, RZ ;  /* 0x000000cc7e0e7824 */ /* 0x002fe400078e02ff */
[----:B------:R-:W-:-:S03]  /*8710*/  IMAD.MOV.U32 R15, RZ, RZ, R121 ;  /* 0x000000ffff0f7224 */ /* 0x000fc600078e0079 */
[----:B--2---:R-:W-:Y:S01]  /*8720*/  IADD3 R127, P6, R14, R139, RZ ;  /* 0x0000008b0e7f7210 */ /* 0x004fe20007fde0ff */
[----:B------:R-:W-:-:S03]  /*8730*/  IMAD.MOV.U32 R14, RZ, RZ, R128 ;  /* 0x000000ffff0e7224 */ /* 0x000fc600078e0080 */
[----:B------:R-:W-:Y:S01]  /*8740*/  LEA.HI.X.SX32 R120, R120, R138, 0x2, P6 ;  /* 0x0000008a78787211 */ /* 0x000fe200030f16ff */
[----:B------:R1:W-:Y:S01]  /*8750*/  STL [R1+0x520], R127 ;  /* 0x0005207f01007387 */ /* 0x0003e20000100800 */
[----:B------:R-:W-:Y:S01]  /*8760*/  ISETP.GE.AND P6, PT, R112, RZ, PT ;  /* 0x000000ff7000720c */ /* 0x000fe20003fc6270 */
[----:B------:R-:W-:Y:S02]  /*8770*/  IMAD R112, R126, 0x37, RZ ;  /* 0x000000377e707824 */ /* 0x000fe400078e02ff */
[----:B------:R2:W-:Y:S01]  /*8780*/  LDGSTS.E [R135+0x15e00], [R14.64], P0 ;  /* 0x15e000000e877fae */ /* 0x0005e20008121846 */
[----:B------:R-:W-:Y:S01]  /*8790*/  ISETP.GE.AND P0, PT, R114, RZ, PT ;  /* 0x000000ff7200720c */ /* 0x000fe20003f06270 */
[----:B------:R-:W-:Y:S02]  /*87a0*/  IMAD.MOV.U32 R114, RZ, RZ, 0x3f ;  /* 0x0000003fff727424 */ /* 0x000fe400078e00ff */
[----:B------:R4:W-:Y:S03]  /*87b0*/  STL [R1+0x51c], R120 ;  /* 0x00051c7801007387 */ /* 0x0009e60000100800 */
[----:B------:R-:W-:Y:S01]  /*87c0*/  IADD3 R114, R114, c[0x0][0x180], RZ ;  /* 0x0000600072727a10 */ /* 0x000fe20007ffe0ff */
[----:B--2---:R-:W-:-:S02]  /*87d0*/  IMAD.MOV.U32 R14, RZ, RZ, R127 ;  /* 0x000000ffff0e7224 */ /* 0x004fc400078e007f */
[----:B------:R-:W-:-:S04]  /*87e0*/  IMAD.MOV.U32 R15, RZ, RZ, R120 ;  /* 0x000000ffff0f7224 */ /* 0x000fc800078e0078 */
[----:B------:R-:W-:Y:S01]  /*87f0*/  @!P0 IMAD.MOV R102, RZ, RZ, -R102 ;  /* 0x000000ffff668224 */ /* 0x000fe200078e0a66 */
[----:B------:R-:W-:Y:S01]  /*8800*/  ISETP.GT.AND P0, PT, R114, 0x3f, PT ;  /* 0x0000003f7200780c */ /* 0x000fe20003f04270 */
[----:B------:R2:W-:Y:S02]  /*8810*/  LDGSTS.E [R135+0x16600], [R14.64], P4 ;  /* 0x166000000e877fae */ /* 0x0005e4000a121846 */
[----:B--2---:R-:W-:Y:S02]  /*8820*/  IMAD R14, R126, 0xdc, RZ ;  /* 0x000000dc7e0e7824 */ /* 0x004fe400078e02ff */
[----:B------:R-:W-:Y:S01]  /*8830*/  IMAD.MOV.U32 R15, RZ, RZ, R111 ;  /* 0x000000ffff0f7224 */ /* 0x000fe200078e006f */
[----:B------:R-:W-:Y:S02]  /*8840*/  SEL R111, RZ, 0x4, !P0 ;  /* 0x00000004ff6f7807 */ /* 0x000fe40004000000 */
[-C--:B---3--:R-:W-:Y:S01]  /*8850*/  IADD3 R121, P4, R14, R139.reuse, RZ ;  /* 0x0000008b0e797210 */ /* 0x088fe20007f9e0ff */
[----:B------:R-:W-:Y:S01]  /*8860*/  @!P6 IMAD.MOV R15, RZ, RZ, -R15 ;  /* 0x000000ffff0fe224 */ /* 0x000fe200078e0a0f */
[----:B------:R-:W-:Y:S01]  /*8870*/  ISETP.GE.AND P6, PT, R137, c[0x0][0x180], PT ;  /* 0x0000600089007a0c */ /* 0x000fe20003fc6270 */
[----:B------:R-:W-:Y:S01]  /*8880*/  IMAD.MOV.U32 R14, RZ, RZ, R81 ;  /* 0x000000ffff0e7224 */ /* 0x000fe200078e0051 */
[-C--:B-1----:R-:W-:Y:S01]  /*8890*/  LEA.HI.X.SX32 R127, R112, R138.reuse, 0x2, P4 ;  /* 0x0000008a707f7211 */ /* 0x082fe200020f16ff */
[----:B------:R-:W-:Y:S01]  /*88a0*/  IMAD R112, R126, 0x3b, RZ ;  /* 0x0000003b7e707824 */ /* 0x000fe200078e02ff */
[----:B------:R-:W-:Y:S01]  /*88b0*/  SEL R111, R111, RZ, !P6 ;  /* 0x000000ff6f6f7207 */ /* 0x000fe20007000000 */
[----:B------:R-:W-:Y:S01]  /*88c0*/  @!P3 IMAD.MOV R14, RZ, RZ, -R14 ;  /* 0x000000ffff0eb224 */ /* 0x000fe200078e0a0e */
[----:B----4-:R-:W-:Y:S01]  /*88d0*/  IADD3 R120, P6, R113, R139, RZ ;  /* 0x0000008b71787210 */ /* 0x010fe20007fde0ff */
[----:B------:R-:W-:Y:S01]  /*88e0*/  IMAD.MOV.U32 R81, RZ, RZ, R127 ;  /* 0x000000ffff517224 */ /* 0x000fe200078e007f */
[----:B------:R-:W-:Y:S01]  /*88f0*/  ISETP.GE.AND P4, PT, R80, RZ, PT ;  /* 0x000000ff5000720c */ /* 0x000fe20003f86270 */
[----:B------:R-:W-:Y:S01]  /*8900*/  IMAD.MOV.U32 R80, RZ, RZ, R121 ;  /* 0x000000ffff507224 */ /* 0x000fe200078e0079 */
[----:B------:R-:W-:Y:S01]  /*8910*/  ISETP.NE.U32.AND P3, PT, R111, RZ, PT ;  /* 0x000000ff6f00720c */ /* 0x000fe20003f65070 */
[----:B------:R-:W-:Y:S01]  /*8920*/  STL [R1+0x540], R121 ;  /* 0x0005407901007387 */ /* 0x000fe20000100800 */
[----:B------:R-:W-:Y:S01]  /*8930*/  LEA.HI.X.SX32 R111, R112, R138, 0x2, P6 ;  /* 0x0000008a706f7211 */ /* 0x000fe200030f16ff */
[----:B------:R-:W-:Y:S01]  /*8940*/  IMAD R113, R137, c[0x0][0x18c], RZ ;  /* 0x0000630089717a24 */ /* 0x000fe200078e02ff */
[----:B------:R-:W-:Y:S01]  /*8950*/  ISETP.GE.AND P6, PT, R104, RZ, PT ;  /* 0x000000ff6800720c */ /* 0x000fe20003fc6270 */
[----:B------:R1:W-:Y:S01]  /*8960*/  LDGSTS.E [R135+0x16e00], [R80.64], P1 ;  /* 0x16e0000050877fae */ /* 0x0003e20008921846 */
[----:B------:R-:W-:Y:S01]  /*8970*/  IMAD R104, R126, 0xfc, RZ ;  /* 0x000000fc7e687824 */ /* 0x000fe200078e02ff */
[----:B------:R-:W-:-:S02]  /*8980*/  ISETP.GE.AND P1, PT, R105, RZ, PT ;  /* 0x000000ff6900720c */ /* 0x000fc40003f26270 */
[----:B------:R-:W-:Y:S01]  /*8990*/  STL [R1+0x53c], R127 ;  /* 0x00053c7f01007387 */ /* 0x000fe20000100800 */
[----:B------:R-:W-:Y:S01]  /*89a0*/  LOP3.LUT R112, R11, 0x76, RZ, 0xfc, !PT ;  /* 0x000000760b707812 */ /* 0x000fe200078efcff */
[----:B------:R-:W-:Y:S01]  /*89b0*/  @!P4 IMAD.MOV R103, RZ, RZ, -R103 ;  /* 0x000000ffff67c224 */ /* 0x000fe200078e0a67 */
[----:B------:R-:W-:Y:S01]  /*89c0*/  ISETP.NE.AND P4, PT, RZ, c[0x0][0x17c], PT ;  /* 0x00005f00ff007a0c */ /* 0x000fe20003f85270 */
[----:B------:R2:W-:Y:S01]  /*89d0*/  STL [R1+0x560], R120 ;  /* 0x0005607801007387 */ /* 0x0005e20000100800 */
[----:B-1----:R-:W-:-:S03]  /*89e0*/  IMAD.MOV.U32 R80, RZ, RZ, R120 ;  /* 0x000000ffff507224 */ /* 0x002fc600078e0078 */
[----:B------:R1:W-:Y:S01]  /*89f0*/  STL [R1+0x55c], R111 ;  /* 0x00055c6f01007387 */ /* 0x0003e20000100800 */
[----:B------:R-:W-:Y:S02]  /*8a00*/  IMAD.MOV.U32 R81, RZ, RZ, R111 ;  /* 0x000000ffff517224 */ /* 0x000fe400078e006f */
[----:B------:R-:W-:Y:S02]  /*8a10*/  @!P6 IMAD.MOV R9, RZ, RZ, -R9 ;  /* 0x000000ffff09e224 */ /* 0x000fe400078e0a09 */
[----:B------:R-:W-:Y:S01]  /*8a20*/  @!P1 IMAD.MOV R8, RZ, RZ, -R8 ;  /* 0x000000ffff089224 */ /* 0x000fe200078e0a08 */
[----:B------:R3:W-:Y:S01]  /*8a30*/  LDGSTS.E [R135+0x17600], [R80.64], P5 ;  /* 0x1760000050877fae */ /* 0x0007e2000a921846 */
[----:B--2---:R-:W-:Y:S02]  /*8a40*/  IADD3 R120, P5, R104, R139, RZ ;  /* 0x0000008b68787210 */ /* 0x004fe40007fbe0ff */
[----:B------:R-:W-:Y:S02]  /*8a50*/  IABS R104, R112 ;  /* 0x0000007000687213 */ /* 0x000fe40000000000 */
[----:B-1----:R-:W-:Y:S01]  /*8a60*/  LOP3.LUT R111, RZ, c[0x0][0x17c], RZ, 0x33, !PT ;  /* 0x00005f00ff6f7a12 */ /* 0x002fe200078e33ff */
[----:B------:R-:W-:Y:S03]  /*8a70*/  STL [R1+0x580], R120 ;  /* 0x0005807801007387 */ /* 0x000fe60000100800 */
[----:B------:R-:W-:-:S02]  /*8a80*/  SEL R105, R111, R101, !P4 ;  /* 0x000000656f697207 */ /* 0x000fc40006000000 */
[C---:B------:R-:W-:Y:S01]  /*8a90*/  SEL R101, R111.reuse, R99, !P4 ;  /* 0x000000636f657207 */ /* 0x040fe20006000000 */
[----:B---3--:R-:W-:Y:S01]  /*8aa0*/  IMAD R80, R126, 0x3f, RZ ;  /* 0x0000003f7e507824 */ /* 0x008fe200078e02ff */
[----:B------:R-:W-:Y:S01]  /*8ab0*/  SEL R99, R111, R5, !P4 ;  /* 0x000000056f637207 */ /* 0x000fe20006000000 */
[----:B------:R-:W-:Y:S01]  /*8ac0*/  IMAD R105, R105, c[0x0][0x190], RZ ;  /* 0x0000640069697a24 */ /* 0x000fe200078e02ff */
[----:B------:R-:W-:Y:S01]  /*8ad0*/  SEL R96, R111, R96, !P4 ;  /* 0x000000606f607207 */ /* 0x000fe20006000000 */
[----:B------:R-:W-:Y:S01]  /*8ae0*/  IMAD R101, R101, c[0x0][0x190], RZ ;  /* 0x0000640065657a24 */ /* 0x000fe200078e02ff */
[----:B------:R-:W-:Y:S01]  /*8af0*/  LEA.HI.X.SX32 R80, R80, R138, 0x2, P5 ;  /* 0x0000008a50507211 */ /* 0x000fe200028f16ff */
[----:B------:R-:W-:Y:S01]  /*8b00*/  IMAD R99, R99, c[0x0][0x190], RZ ;  /* 0x0000640063637a24 */ /* 0x000fe200078e02ff */
[----:B------:R-:W-:Y:S01]  /*8b10*/  ISETP.GE.AND P5, PT, R2, RZ, PT ;  /* 0x000000ff0200720c */ /* 0x000fe20003fa6270 */
[----:B------:R-:W-:Y:S01]  /*8b20*/  IMAD R96, R96, c[0x0][0x190], RZ ;  /* 0x0000640060607a24 */ /* 0x000fe200078e02ff */
[C---:B------:R-:W-:Y:S01]  /*8b30*/  SEL R92, R111.reuse, R92, !P4 ;  /* 0x0000005c6f5c7207 */ /* 0x040fe20006000000 */
[----:B------:R1:W-:Y:S01]  /*8b40*/  STL [R1+0x57c], R80 ;  /* 0x00057c5001007387 */ /* 0x0003e20000100800 */
[----:B------:R-:W-:Y:S01]  /*8b50*/  IMAD.MOV.U32 R81, RZ, RZ, R80 ;  /* 0x000000ffff517224 */ /* 0x000fe200078e0050 */
[----:B------:R-:W-:-:S02]  /*8b60*/  SEL R89, R111, R89, !P4 ;  /* 0x000000596f597207 */ /* 0x000fc40006000000 */
[----:B------:R-:W-:Y:S01]  /*8b70*/  IMAD R92, R92, c[0x0][0x190], RZ ;  /* 0x000064005c5c7a24 */ /* 0x000fe200078e02ff */
[----:B------:R-:W-:Y:S02]  /*8b80*/  SEL R88, R111, R88, !P4 ;  /* 0x000000586f587207 */ /* 0x000fe40006000000 */
[----:B------:R-:W-:Y:S01]  /*8b90*/  IMAD R89, R89, c[0x0][0x190], RZ ;  /* 0x0000640059597a24 */ /* 0x000fe200078e02ff */
[C---:B------:R-:W-:Y:S01]  /*8ba0*/  SEL R87, R111.reuse, R87, !P4 ;  /* 0x000000576f577207 */ /* 0x040fe20006000000 */
[----:B-1----:R-:W-:Y:S01]  /*8bb0*/  IMAD.MOV.U32 R80, RZ, RZ, R120 ;  /* 0x000000ffff507224 */ /* 0x002fe200078e0078 */
[C---:B------:R-:W-:Y:S01]  /*8bc0*/  SEL R86, R111.reuse, R86, !P4 ;  /* 0x000000566f567207 */ /* 0x040fe20006000000 */
[----:B------:R-:W-:Y:S01]  /*8bd0*/  IMAD R88, R88, c[0x0][0x190], RZ ;  /* 0x0000640058587a24 */ /* 0x000fe200078e02ff */
[----:B------:R-:W-:Y:S01]  /*8be0*/  SEL R85, R111, R85, !P4 ;  /* 0x000000556f557207 */ /* 0x000fe20006000000 */
[----:B------:R-:W-:Y:S01]  /*8bf0*/  IMAD R87, R87, c[0x0][0x190], RZ ;  /* 0x0000640057577a24 */ /* 0x000fe200078e02ff */
[----:B------:R1:W-:Y:S01]  /*8c00*/  LDGSTS.E [R135+0x17e00], [R80.64], !P2 ;  /* 0x17e0000050877fae */ /* 0x0003e2000d121846 */
[----:B------:R-:W-:Y:S01]  /*8c10*/  LEA R2, P2, R113, c[0x0][0x168], 0x2 ;  /* 0x00005a0071027a11 */ /* 0x000fe200078410ff */
[----:B------:R-:W-:Y:S01]  /*8c20*/  IMAD R86, R86, c[0x0][0x190], RZ ;  /* 0x0000640056567a24 */ /* 0x000fe200078e02ff */
[----:B------:R-:W-:Y:S01]  /*8c30*/  SEL R84, R111, R84, !P4 ;  /* 0x000000546f547207 */ /* 0x000fe20006000000 */
[----:B------:R-:W0:Y:S01]  /*8c40*/  LDGDEPBAR ;  /* 0x00000000000079af */ /* 0x000e220000000000 */
[----:B------:R-:W-:Y:S01]  /*8c50*/  IMAD R85, R85, c[0x0][0x190], RZ ;  /* 0x0000640055557a24 */ /* 0x000fe200078e02ff */
[----:B------:R-:W-:-:S02]  /*8c60*/  SEL R83, R111, R83, !P4 ;  /* 0x000000536f537207 */ /* 0x000fc40006000000 */
[----:B------:R-:W-:Y:S01]  /*8c70*/  IMAD R84, R84, c[0x0][0x190], RZ ;  /* 0x0000640054547a24 */ /* 0x000fe200078e02ff */
[----:B------:R-:W-:Y:S02]  /*8c80*/  SEL R82, R111, R82, !P4 ;  /* 0x000000526f527207 */ /* 0x000fe40006000000 */
[----:B------:R-:W-:Y:S01]  /*8c90*/  IMAD R83, R83, c[0x0][0x190], RZ ;  /* 0x0000640053537a24 */ /* 0x000fe200078e02ff */
[----:B-1----:R-:W-:Y:S01]  /*8ca0*/  SEL R80, R111, R0, !P4 ;  /* 0x000000006f507207 */ /* 0x002fe20006000000 */
[----:B------:R-:W-:Y:S01]  /*8cb0*/  IMAD.HI.U32 R81, R4, R104, RZ ;  /* 0x0000006804517227 */ /* 0x000fe200078e00ff */
[----:B------:R-:W-:Y:S02]  /*8cc0*/  LEA.HI.X.SX32 R0, R113, c[0x0][0x16c], 0x2, P2 ;  /* 0x00005b0071007a11 */ /* 0x000fe400010f16ff */
[----:B------:R-:W-:Y:S01]  /*8cd0*/  LEA R128, P2, R105, R2, 0x2 ;  /* 0x0000000269807211 */ /* 0x000fe200078410ff */
[----:B------:R-:W-:Y:S01]  /*8ce0*/  IMAD R80, R80, c[0x0][0x190], RZ ;  /* 0x0000640050507a24 */ /* 0x000fe200078e02ff */
[----:B------:R-:W-:Y:S01]  /*8cf0*/  SEL R79, R111, R79, !P4 ;  /* 0x0000004f6f4f7207 */ /* 0x000fe20006000000 */
[----:B------:R-:W-:Y:S01]  /*8d00*/  IMAD.MOV R81, RZ, RZ, -R81 ;  /* 0x000000ffff517224 */ /* 0x000fe200078e0a51 */
[----:B------:R-:W-:Y:S01]  /*8d10*/  LEA.HI.X.SX32 R129, R105, R0, 0x2, P2 ;  /* 0x0000000069817211 */ /* 0x000fe200010f16ff */
[----:B------:R-:W-:Y:S01]  /*8d20*/  STL [R1+0x588], R128 ;  /* 0x0005888001007387 */ /* 0x000fe20000100800 */
[C---:B------:R-:W-:Y:S01]  /*8d30*/  LEA R121, P2, R80.reuse, R2, 0x2 ;  /* 0x0000000250797211 */ /* 0x040fe200078410ff */
[----:B------:R-:W-:Y:S01]  /*8d40*/  IMAD R5, R7, R81, R104 ;  /* 0x0000005107057224 */ /* 0x000fe200078e0268 */
[----:B------:R-:W-:Y:S01]  /*8d50*/  SEL R77, R111, R77, !P4 ;  /* 0x0000004d6f4d7207 */ /* 0x000fe20006000000 */
[----:B------:R-:W-:Y:S01]  /*8d60*/  IMAD.MOV.U32 R81, RZ, RZ, R129 ;  /* 0x000000ffff517224 */ /* 0x000fe200078e0081 */
[----:B------:R-:W-:Y:S01]  /*8d70*/  LEA.HI.X.SX32 R127, R80, R0, 0x2, P2 ;  /* 0x00000000507f7211 */ /* 0x000fe200010f16ff */
[----:B------:R-:W-:Y:S01]  /*8d80*/  IMAD.MOV.U32 R80, RZ, RZ, R128 ;  /* 0x000000ffff507224 */ /* 0x000fe200078e0080 */
[----:B------:R-:W-:Y:S01]  /*8d90*/  LEA R120, P2, R101, R2, 0x2 ;  /* 0x0000000265787211 */ /* 0x000fe200078410ff */
[----:B------:R-:W-:Y:S01]  /*8da0*/  STL [R1+0x584], R129 ;  /* 0x0005848101007387 */ /* 0x000fe20000100800 */
[----:B------:R-:W-:Y:S01]  /*8db0*/  IMAD R82, R82, c[0x0][0x190], RZ ;  /* 0x0000640052527a24 */ /* 0x000fe200078e02ff */
[----:B------:R-:W-:-:S02]  /*8dc0*/  SEL R75, R111, R75, !P4 ;  /* 0x0000004b6f4b7207 */ /* 0x000fc40006000000 */
[----:B------:R1:W-:Y:S01]  /*8dd0*/  LDGSTS.E [R3], [R80.64], P3 ;  /* 0x0000000050037fae */ /* 0x0003e20009921846 */
[----:B------:R-:W-:Y:S02]  /*8de0*/  LEA.HI.X.SX32 R104, R101, R0, 0x2, P2 ;  /* 0x0000000065687211 */ /* 0x000fe400010f16ff */
[----:B------:R-:W-:Y:S01]  /*8df0*/  LEA R113, P2, R99, R2, 0x2 ;  /* 0x0000000263717211 */ /* 0x000fe200078410ff */
[----:B------:R-:W-:Y:S01]  /*8e00*/  STL [R1+0x5a8], R121 ;  /* 0x0005a87901007387 */ /* 0x000fe20000100800 */
[----:B------:R-:W-:Y:S02]  /*8e10*/  SEL R73, R111, R73, !P4 ;  /* 0x000000496f497207 */ /* 0x000fe40006000000 */
[----:B------:R-:W-:Y:S01]  /*8e20*/  LEA.HI.X.SX32 R101, R99, R0, 0x2, P2 ;  /* 0x0000000063657211 */ /* 0x000fe200010f16ff */
[----:B------:R-:W-:Y:S01]  /*8e30*/  STL [R1+0x5a4], R127 ;  /* 0x0005a47f01007387 */ /* 0x000fe20000100800 */
[C---:B------:R-:W-:Y:S02]  /*8e40*/  LEA R105, P2, R96.reuse, R2, 0x2 ;  /* 0x0000000260697211 */ /* 0x040fe400078410ff */
[----:B------:R-:W-:Y:S01]  /*8e50*/  SEL R71, R111, R71, !P4 ;  /* 0x000000476f477207 */ /* 0x000fe20006000000 */
[----:B-1----:R-:W-:Y:S01]  /*8e60*/  IMAD.MOV.U32 R80, RZ, RZ, R121 ;  /* 0x000000ffff507224 */ /* 0x002fe200078e0079 */
[----:B------:R-:W-:Y:S01]  /*8e70*/  STL [R1+0x5c8], R120 ;  /* 0x0005c87801007387 */ /* 0x000fe20000100800 */
[----:B------:R-:W-:Y:S01]  /*8e80*/  IMAD.MOV.U32 R81, RZ, RZ, R127 ;  /* 0x000000ffff517224 */ /* 0x000fe200078e007f */
[----:B------:R-:W-:Y:S01]  /*8e90*/  LEA.HI.X.SX32 R99, R96, R0, 0x2, P2 ;  /* 0x0000000060637211 */ /* 0x000fe200010f16ff */
[----:B------:R-:W-:Y:S01]  /*8ea0*/  IMAD R71, R71, c[0x0][0x190], RZ ;  /* 0x0000640047477a24 */ /* 0x000fe200078e02ff */
[----:B------:R1:W-:Y:S01]  /*8eb0*/  STL [R1+0x5c4], R104 ;  /* 0x0005c46801007387 */ /* 0x0003e20000100800 */
[----:B------:R-:W-:-:S02]  /*8ec0*/  SEL R69, R111, R69, !P4 ;  /* 0x000000456f457207 */ /* 0x000fc40006000000 */
[C---:B------:R-:W-:Y:S01]  /*8ed0*/  SEL R67, R111.reuse, R67, !P4 ;  /* 0x000000436f437207 */ /* 0x040fe20006000000 */
[----:B------:R2:W-:Y:S01]  /*8ee0*/  LDGSTS.E [R3+0x800], [R80.64], P3 ;  /* 0x0080000050037fae */ /* 0x0005e20009921846 */
[----:B------:R-:W-:Y:S01]  /*8ef0*/  SEL R64, R111, R64, !P4 ;  /* 0x000000406f407207 */ /* 0x000fe20006000000 */
[----:B------:R-:W-:Y:S01]  /*8f00*/  IMAD R69, R69, c[0x0][0x190], RZ ;  /* 0x0000640045457a24 */ /* 0x000fe200078e02ff */
[----:B------:R-:W-:Y:S01]  /*8f10*/  SEL R63, R111, R63, !P4 ;  /* 0x0000003f6f3f7207 */ /* 0x000fe20006000000 */
[----:B------:R-:W-:Y:S01]  /*8f20*/  STL [R1+0x5e8], R113 ;  /* 0x0005e87101007387 */ /* 0x000fe20000100800 */
[----:B------:R-:W-:Y:S01]  /*8f30*/  IMAD R67, R67, c[0x0][0x190], RZ ;  /* 0x0000640043437a24 */ /* 0x000fe200078e02ff */
[C---:B------:R-:W-:Y:S01]  /*8f40*/  SEL R61, R111.reuse, R61, !P4 ;  /* 0x0000003d6f3d7207 */ /* 0x040fe20006000000 */
[----:B------:R-:W-:Y:S01]  /*8f50*/  IMAD R64, R64, c[0x0][0x190], RZ ;  /* 0x0000640040407a24 */ /* 0x000fe200078e02ff */
[----:B------:R3:W-:Y:S01]  /*8f60*/  STL [R1+0x5e4], R101 ;  /* 0x0005e46501007387 */ /* 0x0007e20000100800 */
[----:B------:R-:W-:-:S02]  /*8f70*/  SEL R62, R111, R62, !P4 ;  /* 0x0000003e6f3e7207 */ /* 0x000fc40006000000 */
[----:B------:R-:W-:Y:S01]  /*8f80*/  SEL R65, R111, R65, !P4 ;  /* 0x000000416f417207 */ /* 0x000fe20006000000 */
[----:B--2---:R-:W-:Y:S01]  /*8f90*/  IMAD.MOV.U32 R80, RZ, RZ, R120 ;  /* 0x000000ffff507224 */ /* 0x004fe200078e0078 */
[----:B------:R-:W-:Y:S01]  /*8fa0*/  STL [R1+0x608], R105 ;  /* 0x0006086901007387 */ /* 0x000fe20000100800 */
[----:B------:R-:W-:Y:S01]  /*8fb0*/  IMAD.MOV.U32 R81, RZ, RZ, R104 ;  /* 0x000000ffff517224 */ /* 0x000fe200078e0068 */
[----:B-1----:R-:W-:Y:S01]  /*8fc0*/  LEA R104, P2, R92, R2, 0x2 ;  /* 0x000000025c687211 */ /* 0x002fe200078410ff */
[----:B------:R-:W-:Y:S01]  /*8fd0*/  IMAD R62, R62, c[0x0][0x190], RZ ;  /* 0x000064003e3e7a24 */ /* 0x000fe200078e02ff */
[----:B------:R1:W-:Y:S01]  /*8fe0*/  STL [R1+0x604], R99 ;  /* 0x0006046301007387 */ /* 0x0003e20000100800 */
[----:B------:R-:W-:Y:S01]  /*8ff0*/  IMAD R65, R65, c[0x0][0x190], RZ ;  /* 0x0000640041417a24 */ /* 0x000fe200078e02ff */
[----:B------:R-:W-:Y:S02]  /*9000*/  LEA.HI.X.SX32 R96, R92, R0, 0x2, P2 ;  /* 0x000000005c607211 */ /* 0x000fe400010f16ff */
[----:B------:R2:W-:Y:S01]  /*9010*/  LDGSTS.E [R3+0x1000], [R80.64], P3 ;  /* 0x0100000050037fae */ /* 0x0005e20009921846 */
[----:B------:R-:W-:-:S02]  /*9020*/  SEL R15, R111, R15, !P4 ;  /* 0x0000000f6f0f7207 */ /* 0x000fc40006000000 */
[C---:B------:R-:W-:Y:S01]  /*9030*/  SEL R52, R111.reuse, R52, !P4 ;  /* 0x000000346f347207 */ /* 0x040fe20006000000 */
[----:B------:R-:W-:Y:S01]  /*9040*/  STL [R1+0x628], R104 ;  /* 0x0006286801007387 */ /* 0x000fe20000100800 */
[----:B------:R-:W-:Y:S01]  /*9050*/  SEL R50, R111, R50, !P4 ;  /* 0x000000326f327207 */ /* 0x000fe20006000000 */
[----:B------:R-:W-:Y:S01]  /*9060*/  IMAD R15, R15, c[0x0][0x190], RZ ;  /* 0x000064000f0f7a24 */ /* 0x000fe200078e02ff */
[C---:B------:R-:W-:Y:S01]  /*9070*/  SEL R48, R111.reuse, R48, !P4 ;  /* 0x000000306f307207 */ /* 0x040fe20006000000 */
[----:B------:R4:W-:Y:S01]  /*9080*/  STL [R1+0x624], R96 ;  /* 0x0006246001007387 */ /* 0x0009e20000100800 */
[----:B------:R-:W-:Y:S01]  /*9090*/  IMAD R52, R52, c[0x0][0x190], RZ ;  /* 0x0000640034347a24 */ /* 0x000fe200078e02ff */
[C---:B------:R-:W-:Y:S01]  /*90a0*/  SEL R46, R111.reuse, R46, !P4 ;  /* 0x0000002e6f2e7207 */ /* 0x040fe20006000000 */
[----:B------:R-:W-:Y:S01]  /*90b0*/  IMAD R50, R50, c[0x0][0x190], RZ ;  /* 0x0000640032327a24 */ /* 0x000fe200078e02ff */
[C---:B------:R-:W-:Y:S01]  /*90c0*/  SEL R44, R111.reuse, R44, !P4 ;  /* 0x0000002c6f2c7207 */ /* 0x040fe20006000000 */
[----:B--2---:R-:W-:Y:S01]  /*90d0*/  IMAD.MOV.U32 R80, RZ, RZ, R113 ;  /* 0x000000ffff507224 */ /* 0x004fe200078e0071 */
[----:B------:R-:W-:Y:S01]  /*90e0*/  SEL R42, R111, R42, !P4 ;  /* 0x0000002a6f2a7207 */ /* 0x000fe20006000000 */
[----:B------:R-:W-:Y:S01]  /*90f0*/  IMAD.MOV.U32 R81, RZ, RZ, R101 ;  /* 0x000000ffff517224 */ /* 0x000fe200078e0065 */
[----:B---3--:R-:W-:Y:S01]  /*9100*/  LEA R101, P2, R89, R2, 0x2 ;  /* 0x0000000259657211 */ /* 0x008fe200078410ff */
[----:B------:R-:W-:Y:S01]  /*9110*/  IMAD R48, R48, c[0x0][0x190], RZ ;  /* 0x0000640030307a24 */ /* 0x000fe200078e02ff */
[----:B------:R-:W-:Y:S01]  /*9120*/  SEL R40, R111, R40, !P4 ;  /* 0x000000286f287207 */ /* 0x000fe20006000000 */
[----:B------:R-:W-:Y:S01]  /*9130*/  IMAD R46, R46, c[0x0][0x190], RZ ;  /* 0x000064002e2e7a24 */ /* 0x000fe200078e02ff */
[----:B------:R2:W-:Y:S01]  /*9140*/  LDGSTS.E [R3+0x1800], [R80.64], P3 ;  /* 0x0180000050037fae */ /* 0x0005e20009921846 */
[----:B------:R-:W-:Y:S01]  /*9150*/  LEA.HI.X.SX32 R92, R89, R0, 0x2, P2 ;  /* 0x00000000595c7211 */ /* 0x000fe200010f16ff */
[----:B------:R-:W-:Y:S01]  /*9160*/  IMAD R44, R44, c[0x0][0x190], RZ ;  /* 0x000064002c2c7a24 */ /* 0x000fe200078e02ff */
[C---:B------:R-:W-:Y:S01]  /*9170*/  SEL R38, R111.reuse, R38, !P4 ;  /* 0x000000266f267207 */ /* 0x040fe20006000000 */
[----:B------:R-:W-:Y:S01]  /*9180*/  STL [R1+0x648], R101 ;  /* 0x0006486501007387 */ /* 0x000fe20000100800 */
[----:B------:R-:W-:Y:S01]  /*9190*/  IMAD R42, R42, c[0x0][0x190], RZ ;  /* 0x000064002a2a7a24 */ /* 0x000fe200078e02ff */
[C---:B------:R-:W-:Y:S01]  /*91a0*/  SEL R36, R111.reuse, R36, !P4 ;  /* 0x000000246f247207 */ /* 0x040fe20006000000 */
[----:B------:R-:W-:Y:S01]  /*91b0*/  IMAD R40, R40, c[0x0][0x190], RZ ;  /* 0x0000640028287a24 */ /* 0x000fe200078e02ff */
[----:B------:R3:W-:Y:S01]  /*91c0*/  STL [R1+0x644], R92 ;  /* 0x0006445c01007387 */ /* 0x0007e20000100800 */
[----:B------:R-:W-:Y:S01]  /*91d0*/  IMAD R38, R38, c[0x0][0x190], RZ ;  /* 0x0000640026267a24 */ /* 0x000fe200078e02ff */
[C---:B------:R-:W-:Y:S01]  /*91e0*/  SEL R34, R111.reuse, R34, !P4 ;  /* 0x000000226f227207 */ /* 0x040fe20006000000 */
[----:B--2---:R-:W-:Y:S01]  /*91f0*/  IMAD.MOV.U32 R80, RZ, RZ, R105 ;  /* 0x000000ffff507224 */ /* 0x004fe200078e0069 */
[----:B------:R-:W-:Y:S01]  /*9200*/  SEL R33, R111, R33, !P4 ;  /* 0x000000216f217207 */ /* 0x000fe20006000000 */
[----:B------:R-:W-:Y:S01]  /*9210*/  IMAD.MOV.U32 R81, RZ, RZ, R99 ;  /* 0x000000ffff517224 */ /* 0x000fe200078e0063 */
[----:B-1----:R-:W-:-:S02]  /*9220*/  LEA R99, P2, R88, R2, 0x2 ;  /* 0x0000000258637211 */ /* 0x002fc400078410ff */
[C---:B------:R-:W-:Y:S02]  /*9230*/  SEL R30, R111.reuse, R30, !P4 ;  /* 0x0000001e6f1e7207 */ /* 0x040fe40006000000 */
[----:B------:R1:W-:Y:S01]  /*9240*/  LDGSTS.E [R3+0x2000], [R80.64], P3 ;  /* 0x0200000050037fae */ /* 0x0003e20009921846 */
[----:B------:R-:W-:Y:S02]  /*9250*/  LEA.HI.X.SX32 R89, R88, R0, 0x2, P2 ;  /* 0x0000000058597211 */ /* 0x000fe400010f16ff */
[C---:B------:R-:W-:Y:S01]  /*9260*/  SEL R28, R111.reuse, R28, !P4 ;  /* 0x0000001c6f1c7207 */ /* 0x040fe20006000000 */
[----:B------:R-:W-:Y:S01]  /*9270*/  STL [R1+0x668], R99 ;  /* 0x0006686301007387 */ /* 0x000fe20000100800 */
[----:B------:R-:W-:Y:S01]  /*9280*/  IMAD R30, R30, c[0x0][0x190], RZ ;  /* 0x000064001e1e7a24 */ /* 0x000fe200078e02ff */
[C---:B------:R-:W-:Y:S02]  /*9290*/  SEL R26, R111.reuse, R26, !P4 ;  /* 0x0000001a6f1a7207 */ /* 0x040fe40006000000 */
[----:B------:R2:W-:Y:S01]  /*92a0*/  STL [R1+0x664], R89 ;  /* 0x0006645901007387 */ /* 0x0005e20000100800 */
[----:B------:R-:W-:Y:S01]  /*92b0*/  IMAD R28, R28, c[0x0][0x190], RZ ;  /* 0x000064001c1c7a24 */ /* 0x000fe200078e02ff */
[C---:B------:R-:W-:Y:S01]  /*92c0*/  SEL R24, R111.reuse, R24, !P4 ;  /* 0x000000186f187207 */ /* 0x040fe20006000000 */
[----:B------:R-:W-:Y:S01]  /*92d0*/  IMAD R26, R26, c[0x0][0x190], RZ ;  /* 0x000064001a1a7a24 */ /* 0x000fe200078e02ff */
[C---:B------:R-:W-:Y:S01]  /*92e0*/  SEL R21, R111.reuse, R21, !P4 ;  /* 0x000000156f157207 */ /* 0x040fe20006000000 */
[----:B-1----:R-:W-:Y:S01]  /*92f0*/  IMAD.MOV.U32 R80, RZ, RZ, R104 ;  /* 0x000000ffff507224 */ /* 0x002fe200078e0068 */
[----:B------:R-:W-:Y:S01]  /*9300*/  SEL R23, R111, R23, !P4 ;  /* 0x000000176f177207 */ /* 0x000fe20006000000 */
[----:B------:R-:W-:Y:S01]  /*9310*/  IMAD.MOV.U32 R81, RZ, RZ, R96 ;  /* 0x000000ffff517224 */ /* 0x000fe200078e0060 */
[----:B----4-:R-:W-:Y:S01]  /*9320*/  LEA R96, P2, R87, R2, 0x2 ;  /* 0x0000000257607211 */ /* 0x010fe200078410ff */
[----:B------:R-:W-:Y:S01]  /*9330*/  IMAD R24, R24, c[0x0][0x190], RZ ;  /* 0x0000640018187a24 */ /* 0x000fe200078e02ff */
[----:B------:R-:W-:Y:S01]  /*9340*/  SEL R19, R111, R19, !P4 ;  /* 0x000000136f137207 */ /* 0x000fe20006000000 */
[----:B------:R-:W-:Y:S01]  /*9350*/  IMAD R23, R23, c[0x0][0x190], RZ ;  /* 0x0000640017177a24 */ /* 0x000fe200078e02ff */
[----:B------:R1:W-:Y:S01]  /*9360*/  LDGSTS.E [R3+0x2800], [R80.64], P3 ;  /* 0x0280000050037fae */ /* 0x0003e20009921846 */
[----:B------:R-:W-:-:S02]  /*9370*/  LEA.HI.X.SX32 R88, R87, R0, 0x2, P2 ;  /* 0x0000000057587211 */ /* 0x000fc400010f16ff */
[C---:B------:R-:W-:Y:S01]  /*9380*/  SEL R17, R111.reuse, R17, !P4 ;  /* 0x000000116f117207 */ /* 0x040fe20006000000 */
[----:B------:R-:W-:Y:S01]  /*9390*/  STL [R1+0x688], R96 ;  /* 0x0006886001007387 */ /* 0x000fe20000100800 */
[C---:B------:R-:W-:Y:S02]  /*93a0*/  SEL R13, R111.reuse, R13, !P4 ;  /* 0x0000000d6f0d7207 */ /* 0x040fe40006000000 */
[C---:B------:R-:W-:Y:S01]  /*93b0*/  SEL R22, R111.reuse, R22, !P4 ;  /* 0x000000166f167207 */ /* 0x040fe20006000000 */
[----:B------:R4:W-:Y:S01]  /*93c0*/  STL [R1+0x684], R88 ;  /* 0x0006845801007387 */ /* 0x0009e20000100800 */
[C---:B------:R-:W-:Y:S02]  /*93d0*/  SEL R27, R111.reuse, R27, !P4 ;  /* 0x0000001b6f1b7207 */ /* 0x040fe40006000000 */
[C---:B------:R-:W-:Y:S01]  /*93e0*/  SEL R29, R111.reuse, R29, !P4 ;  /* 0x0000001d6f1d7207 */ /* 0x040fe20006000000 */
[----:B-1----:R-:W-:Y:S01]  /*93f0*/  IMAD.MOV.U32 R80, RZ, RZ, R101 ;  /* 0x000000ffff507224 */ /* 0x002fe200078e0065 */
[C---:B------:R-:W-:Y:S01]  /*9400*/  SEL R31, R111.reuse, R31, !P4 ;  /* 0x0000001f6f1f7207 */ /* 0x040fe20006000000 */
        /* <DEDUP_REMOVED lines=8> */
[----:B------:R-:W-:Y:S01]  /*9490*/  SEL R10, R111, R10, !P4 ;  /* 0x0000000a6f0a7207 */ /* 0x000fe20006000000 */
[----:B------:R-:W-:Y:S01]  /*94a0*/  STL [R1+0x6a8], R92 ;  /* 0x0006a85c01007387 */ /* 0x000fe20000100800 */
[----:B------:R-:W-:Y:S01]  /*94b0*/  IMAD R31, R31, c[0x0][0x190], RZ ;  /* 0x000064001f1f7a24 */ /* 0x000fe200078e02ff */
[----:B------:R-:W-:Y:S01]  /*94c0*/  SEL R14, R111, R14, !P4 ;  /* 0x0000000e6f0e7207 */ /* 0x000fe20006000000 */
[----:B------:R-:W-:Y:S01]  /*94d0*/  IMAD R25, R25, c[0x0][0x190], RZ ;  /* 0x0000640019197a24 */ /* 0x000fe200078e02ff */
        /* <DEDUP_REMOVED lines=8> */
[----:B--2---:R-:W-:Y:S01]  /*9560*/  LEA R89, P2, R85, R2, 0x2 ;  /* 0x0000000255597211 */ /* 0x004fe200078410ff */
        /* <DEDUP_REMOVED lines=9> */
[----:B------:R-:W-:-:S02]  /*9600*/  SEL R45, R111, R45, !P4 ;  /* 0x0000002d6f2d7207 */ /* 0x000fc40006000000 */
[----:B------:R2:W-:Y:S01]  /*9610*/  STL [R1+0x6c4], R86 ;  /* 0x0006c45601007387 */ /* 0x0005e20000100800 */
[----:B------:R-:W-:Y:S01]  /*9620*/  IMAD R43, R43, c[0x0][0x190], RZ ;  /* 0x000064002b2b7a24 */ /* 0x000fe200078e02ff */
[----:B------:R-:W-:Y:S01]  /*9630*/  SEL R47, R111, R47, !P4 ;  /* 0x0000002f6f2f7207 */ /* 0x000fe20006000000 */
[----:B------:R-:W-:Y:S01]  /*9640*/  IMAD R45, R45, c[0x0][0x190], RZ ;  /* 0x000064002d2d7a24 */ /* 0x000fe200078e02ff */
[C---:B------:R-:W-:Y:S01]  /*9650*/  SEL R49, R111.reuse, R49, !P4 ;  /* 0x000000316f317207 */ /* 0x040fe20006000000 */
[----:B-1----:R-:W-:Y:S01]  /*9660*/  IMAD.MOV.U32 R80, RZ, RZ, R96 ;  /* 0x000000ffff507224 */ /* 0x002fe200078e0060 */
[----:B------:R-:W-:Y:S01]  /*9670*/  SEL R51, R111, R51, !P4 ;  /* 0x000000336f337207 */ /* 0x000fe20006000000 */
[----:B------:R-:W-:Y:S01]  /*9680*/  IMAD.MOV.U32 R81, RZ, RZ, R88 ;  /* 0x000000ffff517224 */ /* 0x000fe200078e0058 */
[C---:B----4-:R-:W-:Y:S01]  /*9690*/  LEA R88, P2, R84.reuse, R2, 0x2 ;  /* 0x0000000254587211 */ /* 0x050fe200078410ff */
        /* <DEDUP_REMOVED lines=38> */
[----:B------:R-:W-:Y:S02]  /*9900*/  IMAD R70, R70, c[0x0][0x190], RZ ;  /* 0x0000640046467a24 */ /* 0x000fe400078e02ff */
[----:B------:R-:W-:Y:S01]  /*9910*/  IMAD R90, R90, c[0x0][0x190], RZ ;  /* 0x000064005a5a7a24 */ /* 0x000fe200078e02ff */
[----:B------:R1:W-:Y:S01]  /*9920*/  LDGSTS.E [R3+0x5000], [R80.64], P3 ;  /* 0x0500000050037fae */ /* 0x0003e20009921846 */
[----:B------:R-:W-:-:S03]  /*9930*/  LEA.HI.X.SX32 R83, R82, R0, 0x2, P2 ;  /* 0x0000000052537211 */ /* 0x000fc600010f16ff */
[----:B------:R-:W-:Y:S04]  /*9940*/  STL [R1+0x728], R86 ;  /* 0x0007285601007387 */ /* 0x000fe80000100800 */
[----:B------:R2:W-:Y:S01]  /*9950*/  STL [R1+0x724], R83 ;  /* 0x0007245301007387 */ /* 0x0005e20000100800 */
[----:B-1----:R-:W-:Y:S01]  /*9960*/  SEL R80, R111, R78, !P4 ;  /* 0x0000004e6f507207 */ /* 0x002fe20006000000 */
[----:B------:R-:W-:Y:S02]  /*9970*/  IMAD R81, R79, c[0x0][0x190], RZ ;  /* 0x000064004f517a24 */ /* 0x000fe400078e02ff */
[----:B------:R-:W-:Y:S02]  /*9980*/  IMAD.MOV.U32 R78, RZ, RZ, R88 ;  /* 0x000000ffff4e7224 */ /* 0x000fe400078e0058 */
[----:B------:R-:W-:Y:S01]  /*9990*/  IMAD.MOV.U32 R79, RZ, RZ, R85 ;  /* 0x000000ffff4f7224 */ /* 0x000fe200078e0055 */
[----:B----4-:R-:W-:Y:S01]  /*99a0*/  LEA R85, P2, R81, R2, 0x2 ;  /* 0x0000000251557211 */ /* 0x010fe200078410ff */
[----:B------:R-:W-:-:S03]  /*99b0*/  IMAD R80, R80, c[0x0][0x190], RZ ;  /* 0x0000640050507a24 */ /* 0x000fc600078e02ff */
[----:B------:R1:W-:Y:S01]  /*99c0*/  LDGSTS.E [R3+0x5800], [R78.64], P3 ;  /* 0x058000004e037fae */ /* 0x0003e20009921846 */
[----:B------:R-:W-:-:S03]  /*99d0*/  LEA.HI.X.SX32 R82, R81, R0, 0x2, P2 ;  /* 0x0000000051527211 */ /* 0x000fc600010f16ff */
[----:B------:R-:W-:Y:S04]  /*99e0*/  STL [R1+0x7d8], R85 ;  /* 0x0007d85501007387 */ /* 0x000fe80000100800 */
[----:B------:R4:W-:Y:S01]  /*99f0*/  STL [R1+0x794], R82 ;  /* 0x0007945201007387 */ /* 0x0009e20000100800 */
[----:B-1----:R-:W-:Y:S02]  /*9a00*/  IMAD.MOV.U32 R78, RZ, RZ, R87 ;  /* 0x000000ffff4e7224 */ /* 0x002fe400078e0057 */
[----:B------:R-:W-:Y:S01]  /*9a10*/  IMAD.MOV.U32 R79, RZ, RZ, R84 ;  /* 0x000000ffff4f7224 */ /* 0x000fe200078e0054 */
[----:B---3--:R-:W-:-:S04]  /*9a20*/  LEA R84, P2, R80, R2, 0x2 ;  /* 0x0000000250547211 */ /* 0x008fc800078410ff */
        /* <DEDUP_REMOVED lines=8> */
[----:B--2---:R-:W-:Y:S01]  /*9ab0*/  LEA R83, P2, R78, R2, 0x2 ;  /* 0x000000024e537211 */ /* 0x004fe200078410ff */
[----:B------:R-:W-:-:S03]  /*9ac0*/  IMAD R79, R79, c[0x0][0x190], RZ ;  /* 0x000064004f4f7a24 */ /* 0x000fc600078e02ff */
[----:B------:R1:W-:Y:S01]  /*9ad0*/  LDGSTS.E [R3+0x6800], [R76.64], P3 ;  /* 0x068000004c037fae */ /* 0x0003e20009921846 */
[----:B------:R-:W-:-:S03]  /*9ae0*/  LEA.HI.X.SX32 R80, R78, R0, 0x2, P2 ;  /* 0x000000004e507211 */ /* 0x000fc600010f16ff */
[----:B------:R-:W-:Y:S04]  /*9af0*/  STL [R1+0x808], R83 ;  /* 0x0008085301007387 */ /* 0x000fe80000100800 */
[----:B------:R2:W-:Y:S01]  /*9b00*/  STL [R1+0x804], R80 ;  /* 0x0008045001007387 */ /* 0x0005e20000100800 */
[----:B-1----:R-:W-:Y:S02]  /*9b10*/  IMAD.MOV.U32 R76, RZ, RZ, R85 ;  /* 0x000000ffff4c7224 */ /* 0x002fe400078e0055 */
[----:B------:R-:W-:Y:S01]  /*9b20*/  IMAD.MOV.U32 R77, RZ, RZ, R82 ;  /* 0x000000ffff4d7224 */ /* 0x000fe200078e0052 */
[----:B----4-:R-:W-:-:S04]  /*9b30*/  LEA R82, P2, R79, R2, 0x2 ;  /* 0x000000024f527211 */ /* 0x010fc800078410ff */
        /* <DEDUP_REMOVED lines=8> */
[----:B---3--:R-:W-:Y:S01]  /*9bc0*/  LEA R81, P2, R77, R2, 0x2 ;  /* 0x000000024d517211 */ /* 0x008fe200078410ff */
[----:B------:R-:W-:-:S03]  /*9bd0*/  IMAD R76, R76, c[0x0][0x190], RZ ;  /* 0x000064004c4c7a24 */ /* 0x000fc600078e02ff */
[----:B------:R1:W-:Y:S01]  /*9be0*/  LDGSTS.E [R3+0x7800], [R74.64], P3 ;  /* 0x078000004a037fae */ /* 0x0003e20009921846 */
[----:B------:R-:W-:-:S03]  /*9bf0*/  LEA.HI.X.SX32 R79, R77, R0, 0x2, P2 ;  /* 0x000000004d4f7211 */ /* 0x000fc600010f16ff */
[----:B------:R-:W-:Y:S04]  /*9c00*/  STL [R1+0x838], R81 ;  /* 0x0008385101007387 */ /* 0x000fe80000100800 */
[----:B------:R3:W-:Y:S01]  /*9c10*/  STL [R1+0x834], R79 ;  /* 0x0008344f01007387 */ /* 0x0007e20000100800 */
[----:B-1----:R-:W-:Y:S02]  /*9c20*/  IMAD.MOV.U32 R74, RZ, RZ, R83 ;  /* 0x000000ffff4a7224 */ /* 0x002fe400078e0053 */
[----:B------:R-:W-:Y:S01]  /*9c30*/  IMAD.MOV.U32 R75, RZ, RZ, R80 ;  /* 0x000000ffff4b7224 */ /* 0x000fe200078e0050 */
[----:B--2---:R-:W-:-:S04]  /*9c40*/  LEA R80, P2, R76, R2, 0x2 ;  /* 0x000000024c507211 */ /* 0x004fc800078410ff */
        /* <DEDUP_REMOVED lines=10> */
[----:B------:R1:W-:Y:S04]  /*9cf0*/  LDGSTS.E [R3+0x8800], [R72.64], P3 ;  /* 0x0880000048037fae */ /* 0x0003e80009921846 */
[----:B------:R-:W-:Y:S01]  /*9d00*/  STL [R1+0x868], R78 ;  /* 0x0008684e01007387 */ /* 0x000fe20000100800 */
[----:B-1----:R-:W-:Y:S02]  /*9d10*/  IMAD.MOV.U32 R72, RZ, RZ, R81 ;  /* 0x000000ffff487224 */ /* 0x002fe400078e0051 */
[----:B------:R-:W-:Y:S01]  /*9d20*/  IMAD.MOV.U32 R73, RZ, RZ, R79 ;  /* 0x000000ffff497224 */ /* 0x000fe200078e004f */
[----:B---3--:R-:W-:Y:S02]  /*9d30*/  LEA.HI.X.SX32 R79, R75, R0, 0x2, P2 ;  /* 0x000000004b4f7211 */ /* 0x008fe400010f16ff */
[----:B------:R-:W-:-:S02]  /*9d40*/  LEA R76, P2, R74, R2, 0x2 ;  /* 0x000000024a4c7211 */ /* 0x000fc400078410ff */
[----:B------:R1:W-:Y:S02]  /*9d50*/  LDGSTS.E [R3+0x9000], [R72.64], P3 ;  /* 0x0900000048037fae */ /* 0x0003e40009921846 */
[----:B------:R-:W-:Y:S02]  /*9d60*/  LEA.HI.X.SX32 R75, R74, R0, 0x2, P2 ;  /* 0x000000004a4b7211 */ /* 0x000fe400010f16ff */
[----:B------:R-:W-:Y:S04]  /*9d70*/  STL [R1+0x864], R79 ;  /* 0x0008644f01007387 */ /* 0x000fe80000100800 */
[----:B------:R-:W-:Y:S01]  /*9d80*/  STL [R1+0x880], R76 ;  /* 0x0008804c01007387 */ /* 0x000fe20000100800 */
[----:B-1----:R-:W-:-:S03]  /*9d90*/  IMAD.MOV.U32 R72, RZ, RZ, R80 ;  /* 0x000000ffff487224 */ /* 0x002fc600078e0050 */
[----:B------:R1:W-:Y:S01]  /*9da0*/  STL [R1+0x87c], R75 ;  /* 0x00087c4b01007387 */ /* 0x0003e20000100800 */
[----:B------:R-:W-:Y:S01]  /*9db0*/  IMAD.MOV.U32 R73, RZ, RZ, R77 ;  /* 0x000000ffff497224 */ /* 0x000fe200078e004d */
[----:B--2---:R-:W-:-:S04]  /*9dc0*/  LEA R77, P2, R71, R2, 0x2 ;  /* 0x00000002474d7211 */ /* 0x004fc800078410ff */
[----:B------:R2:W-:Y:S01]  /*9dd0*/  LDGSTS.E [R3+0x9800], [R72.64], P3 ;  /* 0x0980000048037fae */ /* 0x0005e20009921846 */
[----:B------:R-:W-:Y:S02]  /*9de0*/  LEA.HI.X.SX32 R71, R71, R0, 0x2, P2 ;  /* 0x0000000047477211 */ /* 0x000fe400010f16ff */
[----:B------:R-:W-:Y:S01]  /*9df0*/  LEA R74, P2, R69, R2, 0x2 ;  /* 0x00000002454a7211 */ /* 0x000fe200078410ff */
[----:B------:R3:W-:Y:S04]  /*9e00*/  STL [R1+0x898], R77 ;  /* 0x0008984d01007387 */ /* 0x0007e80000100800 */
[----:B------:R4:W-:Y:S01]  /*9e10*/  STL [R1+0x894], R71 ;  /* 0x0008944701007387 */ /* 0x0009e20000100800 */
[----:B--2---:R-:W-:-:S03]  /*9e20*/  IMAD.MOV.U32 R72, RZ, RZ, R78 ;  /* 0x000000ffff487224 */ /* 0x004fc600078e004e */
[----:B------:R-:W-:Y:S01]  /*9e30*/  STL [R1+0x8b0], R74 ;  /* 0x0008b04a01007387 */ /* 0x000fe20000100800 */
[----:B------:R-:W-:-:S05]  /*9e40*/  IMAD.MOV.U32 R73, RZ, RZ, R79 ;  /* 0x000000ffff497224 */ /* 0x000fca00078e004f */
[----:B------:R2:W-:Y:S02]  /*9e50*/  LDGSTS.E [R3+0xa000], [R72.64], P3 ;  /* 0x0a00000048037fae */ /* 0x0005e40009921846 */
[----:B--2---:R-:W-:Y:S02]  /*9e60*/  IMAD.MOV.U32 R72, RZ, RZ, R76 ;  /* 0x000000ffff487224 */ /* 0x004fe400078e004c */
[----:B------:R-:W-:Y:S01]  /*9e70*/  IMAD.MOV.U32 R73, RZ, RZ, R75 ;  /* 0x000000ffff497224 */ /* 0x000fe200078e004b */
[----:B-1----:R-:W-:Y:S01]  /*9e80*/  LEA.HI.X.SX32 R75, R69, R0, 0x2, P2 ;  /* 0x00000000454b7211 */ /* 0x002fe200010f16ff */
[----:B------:R-:W-:Y:S01]  /*9e90*/  IMAD R69, R63, c[0x0][0x190], RZ ;  /* 0x000064003f457a24 */ /* 0x000fe200078e02ff */
[----:B------:R-:W-:Y:S02]  /*9ea0*/  LEA R76, P2, R67, R2, 0x2 ;  /* 0x00000002434c7211 */ /* 0x000fe400078410ff */
[----:B------:R1:W-:Y:S01]  /*9eb0*/  LDGSTS.E [R3+0xa800], [R72.64], P3 ;  /* 0x0a80000048037fae */ /* 0x0003e20009921846 */
[----:B------:R-:W-:-:S02]  /*9ec0*/  SEL R63, R111, R60, !P4 ;  /* 0x0000003c6f3f7207 */ /* 0x000fc40006000000 */
[----:B------:R-:W-:Y:S01]  /*9ed0*/  IMAD.MOV.U32 R60, RZ, RZ, R76 ;  /* 0x000000ffff3c7224 */ /* 0x000fe200078e004c */
[----:B------:R2:W-:Y:S02]  /*9ee0*/  STL [R1+0x8ac], R75 ;  /* 0x0008ac4b01007387 */ /* 0x0005e40000100800 */
[----:B------:R-:W-:Y:S02]  /*9ef0*/  IMAD R63, R63, c[0x0][0x190], RZ ;  /* 0x000064003f3f7a24 */ /* 0x000fe400078e02ff */
[----:B------:R-:W-:Y:S01]  /*9f00*/  STL [R1+0x8c8], R76 ;  /* 0x0008c84c01007387 */ /* 0x000fe20000100800 */
[----:B-1----:R-:W-:Y:S01]  /*9f10*/  IMAD.MOV.U32 R72, RZ, RZ, R77 ;  /* 0x000000ffff487224 */ /* 0x002fe200078e004d */
[----:B---3--:R-:W-:Y:S01]  /*9f20*/  LEA.HI.X.SX32 R77, R67, R0, 0x2, P2 ;  /* 0x00000000434d7211 */ /* 0x008fe200010f16ff */
[----:B------:R-:W-:Y:S01]  /*9f30*/  IMAD.MOV.U32 R73, RZ, RZ, R71 ;  /* 0x000000ffff497224 */ /* 0x000fe200078e0047 */
[----:B----4-:R-:W-:Y:S01]  /*9f40*/  LEA R71, P2, R64, R2, 0x2 ;  /* 0x0000000240477211 */ /* 0x010fe200078410ff */
[----:B------:R-:W-:-:S02]  /*9f50*/  IMAD R67, R61, c[0x0][0x190], RZ ;  /* 0x000064003d437a24 */ /* 0x000fc400078e02ff */
[----:B------:R-:W-:Y:S01]  /*9f60*/  IMAD.MOV.U32 R61, RZ, RZ, R77 ;  /* 0x000000ffff3d7224 */ /* 0x000fe200078e004d */
[----:B------:R1:W-:Y:S04]  /*9f70*/  LDGSTS.E [R3+0xb000], [R72.64], P3 ;  /* 0x0b00000048037fae */ /* 0x0003e80009921846 */
[----:B------:R-:W-:Y:S04]  /*9f80*/  STL [R1+0x8c4], R77 ;  /* 0x0008c44d01007387 */ /* 0x000fe80000100800 */
[----:B------:R3:W-:Y:S01]  /*9f90*/  STL [R1+0x8e0], R71 ;  /* 0x0008e04701007387 */ /* 0x0007e20000100800 */
[----:B-1----:R-:W-:-:S02]  /*9fa0*/  IMAD.MOV.U32 R72, RZ, RZ, R74 ;  /* 0x000000ffff487224 */ /* 0x002fc400078e004a */
[----:B------:R-:W-:Y:S01]  /*9fb0*/  IMAD.MOV.U32 R73, RZ, RZ, R75 ;  /* 0x000000ffff497224 */ /* 0x000fe200078e004b */
[----:B--2---:R-:W-:Y:S02]  /*9fc0*/  LEA.HI.X.SX32 R75, R64, R0, 0x2, P2 ;  /* 0x00000000404b7211 */ /* 0x004fe400010f16ff */
[C---:B------:R-:W-:Y:S02]  /*9fd0*/  LEA R74, P2, R69.reuse, R2, 0x2 ;  /* 0x00000002454a7211 */ /* 0x040fe400078410ff */
[----:B------:R1:W-:Y:S02]  /*9fe0*/  LDGSTS.E [R3+0xb800], [R72.64], P3 ;  /* 0x0b80000048037fae */ /* 0x0003e40009921846 */
[----:B------:R-:W-:Y:S02]  /*9ff0*/  LEA.HI.X.SX32 R69, R69, R0, 0x2, P2 ;  /* 0x0000000045457211 */ /* 0x000fe400010f16ff */
[----:B------:R2:W-:Y:S01]  /*a000*/  LDGSTS.E [R3+0xc000], [R60.64], P3 ;  /* 0x0c0000003c037fae */ /* 0x0005e20009921846 */
[----:B------:R-:W-:-:S03]  /*a010*/  LEA R64, P2, R67, R2, 0x2 ;  /* 0x0000000243407211 */ /* 0x000fc600078410ff */
[----:B------:R-:W-:Y:S01]  /*a020*/  STL [R1+0x8dc], R75 ;  /* 0x0008dc4b01007387 */ /* 0x000fe20000100800 */
[----:B------:R-:W-:-:S03]  /*a030*/  LEA.HI.X.SX32 R67, R67, R0, 0x2, P2 ;  /* 0x0000000043437211 */ /* 0x000fc600010f16ff */
[----:B------:R-:W-:Y:S01]  /*a040*/  STL [R1+0x8f8], R74 ;  /* 0x0008f84a01007387 */ /* 0x000fe20000100800 */
[----:B--2---:R-:W-:Y:S01]  /*a050*/  IMAD.MOV.U32 R60, RZ, RZ, R71 ;  /* 0x000000ffff3c7224 */ /* 0x004fe200078e0047 */
[C---:B---3--:R-:W-:Y:S01]  /*a060*/  LEA R71, P2, R63.reuse, R2, 0x2 ;  /* 0x000000023f477211 */ /* 0x048fe200078410ff */
[----:B------:R-:W-:Y:S01]  /*a070*/  IMAD.MOV.U32 R61, RZ, RZ, R75 ;  /* 0x000000ffff3d7224 */ /* 0x000fe200078e004b */
[----:B------:R2:W-:Y:S02]  /*a080*/  STL [R1+0x8f4], R69 ;  /* 0x0008f44501007387 */ /* 0x0005e40000100800 */
[----:B------:R-:W-:Y:S02]  /*a090*/  LEA.HI.X.SX32 R63, R63, R0, 0x2, P2 ;  /* 0x000000003f3f7211 */ /* 0x000fe400010f16ff */
[----:B------:R3:W-:Y:S04]  /*a0a0*/  LDGSTS.E [R3+0xc800], [R60.64], P3 ;  /* 0x0c8000003c037fae */ /* 0x0007e80009921846 */
[----:B------:R4:W-:Y:S04]  /*a0b0*/  STL [R1+0x910], R64 ;  /* 0x0009104001007387 */ /* 0x0009e80000100800 */
[----:B------:R5:W-:Y:S01]  /*a0c0*/  STL [R1+0x90c], R67 ;  /* 0x00090c4301007387 */ /* 0x000be20000100800 */
[----:B---3--:R-:W-:-:S03]  /*a0d0*/  IMAD.MOV.U32 R60, RZ, RZ, R74 ;  /* 0x000000ffff3c7224 */ /* 0x008fc600078e004a */
[----:B------:R-:W-:Y:S01]  /*a0e0*/  STL [R1+0x968], R71 ;  /* 0x0009684701007387 */ /* 0x000fe20000100800 */
[----:B------:R-:W-:Y:S01]  /*a0f0*/  IMAD.MOV.U32 R61, RZ, RZ, R69 ;  /* 0x000000ffff3d7224 */ /* 0x000fe200078e0045 */
[C---:B--2---:R-:W-:Y:S02]  /*a100*/  LEA R69, P2, R62.reuse, R2, 0x2 ;  /* 0x000000023e457211 */ /* 0x044fe400078410ff */
[----:B------:R2:W-:Y:S02]  /*a110*/  STL [R1+0x964], R63 ;  /* 0x0009643f01007387 */ /* 0x0005e40000100800 */
[----:B------:R-:W-:Y:S02]  /*a120*/  LEA.HI.X.SX32 R62, R62, R0, 0x2, P2 ;  /* 0x000000003e3e7211 */ /* 0x000fe400010f16ff */
[----:B------:R3:W-:Y:S04]  /*a130*/  LDGSTS.E [R3+0xd000], [R60.64], P3 ;  /* 0x0d0000003c037fae */ /* 0x0007e80009921846 */
[----:B------:R-:W-:Y:S04]  /*a140*/  STL [R1+0x970], R69 ;  /* 0x0009704501007387 */ /* 0x000fe80000100800 */
[----:B------:R1:W-:Y:S01]  /*a150*/  STL [R1+0x96c], R62 ;  /* 0x00096c3e01007387 */ /* 0x0003e20000100800 */
[----:B---3--:R-:W-:Y:S01]  /*a160*/  IMAD.MOV.U32 R60, RZ, RZ, R64 ;  /* 0x000000ffff3c7224 */ /* 0x008fe200078e0040 */
[----:B----4-:R-:W-:Y:S01]  /*a170*/  LEA R64, P2, R65, R2, 0x2 ;  /* 0x0000000241407211 */ /* 0x010fe200078410ff */
[----:B------:R-:W-:-:S03]  /*a180*/  IMAD.MOV.U32 R61, RZ, RZ, R67 ;  /* 0x000000ffff3d7224 */ /* 0x000fc600078e0043 */
[----:B-----5:R-:W-:Y:S01]  /*a190*/  LEA.HI.X.SX32 R67, R65, R0, 0x2, P2 ;  /* 0x0000000041437211 */ /* 0x020fe200010f16ff */
[----:B------:R3:W-:Y:S04]  /*a1a0*/  STL [R1+0x978], R64 ;  /* 0x0009784001007387 */ /* 0x0007e80000100800 */
[----:B------:R4:W-:Y:S04]  /*a1b0*/  LDGSTS.E [R3+0xd800], [R60.64], P3 ;  /* 0x0d8000003c037fae */ /* 0x0009e80009921846 */
[----:B------:R-:W-:Y:S01]  /*a1c0*/  STL [R1+0x974], R67 ;  /* 0x0009744301007387 */ /* 0x000fe20000100800 */
[----:B----4-:R-:W-:-:S02]  /*a1d0*/  IMAD.MOV.U32 R60, RZ, RZ, R71 ;  /* 0x000000ffff3c7224 */ /* 0x010fc400078e0047 */
[----:B------:R-:W-:Y:S01]  /*a1e0*/  IMAD.MOV.U32 R61, RZ, RZ, R63 ;  /* 0x000000ffff3d7224 */ /* 0x000fe200078e003f */
[----:B--2---:R-:W-:-:S04]  /*a1f0*/  LEA R63, P2, R15, R2, 0x2 ;  /* 0x000000020f3f7211 */ /* 0x004fc800078410ff */
[----:B------:R2:W-:Y:S01]  /*a200*/  LDGSTS.E [R3+0xe000], [R60.64], P3 ;  /* 0x0e0000003c037fae */ /* 0x0005e20009921846 */
[----:B------:R-:W-:-:S03]  /*a210*/  LEA.HI.X.SX32 R65, R15, R0, 0x2, P2 ;  /* 0x000000000f417211 */ /* 0x000fc600010f16ff */
[----:B------:R-:W-:Y:S04]  /*a220*/  STL [R1+0x980], R63 ;  /* 0x0009803f01007387 */ /* 0x000fe80000100800 */
[----:B------:R4:W-:Y:S01]  /*a230*/  STL [R1+0x97c], R65 ;  /* 0x00097c4101007387 */ /* 0x0009e20000100800 */
[----:B--2---:R-:W-:Y:S02]  /*a240*/  IMAD.MOV.U32 R60, RZ, RZ, R69 ;  /* 0x000000ffff3c7224 */ /* 0x004fe400078e0045 */
[----:B------:R-:W-:Y:S01]  /*a250*/  IMAD.MOV.U32 R61, RZ, RZ, R62 ;  /* 0x000000ffff3d7224 */ /* 0x000fe200078e003e */
[----:B-1----:R-:W-:-:S04]  /*a260*/  LEA R62, P2, R52, R2, 0x2 ;  /* 0x00000002343e7211 */ /* 0x002fc800078410ff */
[----:B------:R1:W-:Y:S04]  /*a270*/  LDGSTS.E [R3+0xe800], [R60.64], P3 ;  /* 0x0e8000003c037fae */ /* 0x0003e80009921846 */
[----:B------:R-:W-:Y:S01]  /*a280*/  STL [R1+0x590], R62 ;  /* 0x0005903e01007387 */ /* 0x000fe20000100800 */
[----:B-1----:R-:W-:Y:S01]  /*a290*/  IMAD.MOV.U32 R60, RZ, RZ, R64 ;  /* 0x000000ffff3c7224 */ /* 0x002fe200078e0040 */
[----:B---3--:R-:W-:Y:S01]  /*a2a0*/  LEA.HI.X.SX32 R64, R52, R0, 0x2, P2 ;  /* 0x0000000034407211 */ /* 0x008fe200010f16ff */
[----:B------:R-:W-:Y:S01]  /*a2b0*/  IMAD.MOV.U32 R61, RZ, RZ, R67 ;  /* 0x000000ffff3d7224 */ /* 0x000fe200078e0043 */
[C---:B------:R-:W-:Y:S02]  /*a2c0*/  LEA R15, P2, R50.reuse, R2, 0x2 ;  /* 0x00000002320f7211 */ /* 0x040fe400078410ff */
[----:B------:R-:W-:Y:S01]  /*a2d0*/  LOP3.LUT R52, R3, 0x20, RZ, 0x3c, !PT ;  /* 0x0000002003347812 */ /* 0x000fe200078e3cff */
[----:B------:R1:W-:Y:S01]  /*a2e0*/  STL [R1+0x58c], R64 ;  /* 0x00058c4001007387 */ /* 0x0003e20000100800 */
[----:B------:R-:W-:-:S03]  /*a2f0*/  LEA.HI.X.SX32 R50, R50, R0, 0x2, P2 ;  /* 0x0000000032327211 */ /* 0x000fc600010f16ff */
[----:B------:R2:W-:Y:S04]  /*a300*/  LDGSTS.E [R3+0xf000], [R60.64], P3 ;  /* 0x0f0000003c037fae */ /* 0x0005e80009921846 */
[----:B------:R3:W-:Y:S04]  /*a310*/  STL [R1+0x5b0], R15 ;  /* 0x0005b00f01007387 */ /* 0x0007e80000100800 */
[----:B------:R5:W-:Y:S01]  /*a320*/  STL [R1+0x5ac], R50 ;  /* 0x0005ac3201007387 */ /* 0x000be20000100800 */
[----:B--2---:R-:W-:Y:S02]  /*a330*/  IMAD.MOV.U32 R60, RZ, RZ, R63 ;  /* 0x000000ffff3c7224 */ /* 0x004fe400078e003f */
[----:B------:R-:W-:Y:S01]  /*a340*/  IMAD.MOV.U32 R61, RZ, RZ, R65 ;  /* 0x000000ffff3d7224 */ /* 0x000fe200078e0041 */
[----:B----4-:R-:W-:-:S04]  /*a350*/  LEA R65, P2, R48, R2, 0x2 ;  /* 0x0000000230417211 */ /* 0x010fc800078410ff */
[----:B------:R2:W-:Y:S01]  /*a360*/  LDGSTS.E [R3+0xf800], [R60.64], P3 ;  /* 0x0f8000003c037fae */ /* 0x0005e20009921846 */
[----:B------:R-:W-:Y:S02]  /*a370*/  LEA.HI.X.SX32 R67, R48, R0, 0x2, P2 ;  /* 0x0000000030437211 */ /* 0x000fe400010f16ff */
[----:B------:R-:W-:Y:S01]  /*a380*/  LEA R63, P2, R46, R2, 0x2 ;  /* 0x000000022e3f7211 */ /* 0x000fe200078410ff */
[----:B------:R-:W-:Y:S04]  /*a390*/  STL [R1+0x5d0], R65 ;  /* 0x0005d04101007387 */ /* 0x000fe80000100800 */
[----:B------:R-:W-:Y:S01]  /*a3a0*/  STL [R1+0x5cc], R67 ;  /* 0x0005cc4301007387 */ /* 0x000fe20000100800 */
[----:B--2---:R-:W-:-:S03]  /*a3b0*/  IMAD.MOV.U32 R60, RZ, RZ, R62 ;  /* 0x000000ffff3c7224 */ /* 0x004fc600078e003e */
[----:B------:R-:W-:Y:S01]  /*a3c0*/  STL [R1+0x5f0], R63 ;  /* 0x0005f03f01007387 */ /* 0x000fe20000100800 */
[----:B------:R-:W-:Y:S01]  /*a3d0*/  IMAD.MOV.U32 R61, RZ, RZ, R64 ;  /* 0x000000ffff3d7224 */ /* 0x000fe200078e0040 */
[----:B-1----:R-:W-:Y:S02]  /*a3e0*/  LEA.HI.X.SX32 R64, R46, R0, 0x2, P2 ;  /* 0x000000002e407211 */ /* 0x002fe400010f16ff */
[C---:B------:R-:W-:Y:S02]  /*a3f0*/  LEA R48, P2, R44.reuse, R2, 0x2 ;  /* 0x000000022c307211 */ /* 0x040fe400078410ff */
[----:B------:R1:W-:Y:S02]  /*a400*/  LDGSTS.E [R52+0x200], [R60.64], P3 ;  /* 0x002000003c347fae */ /* 0x0003e40009921846 */
[----:B------:R-:W-:Y:S02]  /*a410*/  LEA.HI.X.SX32 R62, R44, R0, 0x2, P2 ;  /* 0x000000002c3e7211 */ /* 0x000fe400010f16ff */
[----:B------:R-:W-:Y:S04]  /*a420*/  STL [R1+0x5ec], R64 ;  /* 0x0005ec4001007387 */ /* 0x000fe80000100800 */
[----:B------:R2:W-:Y:S01]  /*a430*/  STL [R1+0x610], R48 ;  /* 0x0006103001007387 */ /* 0x0005e20000100800 */
[----:B-1----:R-:W-:Y:S01]  /*a440*/  IMAD.MOV.U32 R60, RZ, RZ, R15 ;  /* 0x000000ffff3c7224 */ /* 0x002fe200078e000f */
[C---:B---3--:R-:W-:Y:S01]  /*a450*/  LEA R15, P2, R42.reuse, R2, 0x2 ;  /* 0x000000022a0f7211 */ /* 0x048fe200078410ff */
[----:B------:R-:W-:Y:S01]  /*a460*/  IMAD.MOV.U32 R61, RZ, RZ, R50 ;  /* 0x000000ffff3d7224 */ /* 0x000fe200078e0032 */
[----:B------:R-:W-:Y:S02]  /*a470*/  STL [R1+0x60c], R62 ;  /* 0x00060c3e01007387 */ /* 0x000fe40000100800 */
[----:B------:R-:W-:Y:S01]  /*a480*/  LEA.HI.X.SX32 R46, R42, R0, 0x2, P2 ;  /* 0x000000002a2e7211 */ /* 0x000fe200010f16ff */
[----:B------:R-:W-:Y:S01]  /*a490*/  IMAD R42, R36, c[0x0][0x190], RZ ;  /* 0x00006400242a7a24 */ /* 0x000fe200078e02ff */
[----:B------:R1:W-:Y:S01]  /*a4a0*/  LDGSTS.E [R52+0xa00], [R60.64], P3 ;  /* 0x00a000003c347fae */ /* 0x0003e20009921846 */
[----:B-----5:R-:W-:Y:S01]  /*a4b0*/  LEA R50, P2, R40, R2, 0x2 ;  /* 0x0000000228327211 */ /* 0x020fe200078410ff */
[----:B------:R-:W-:-:S02]  /*a4c0*/  IMAD R36, R34, c[0x0][0x190], RZ ;  /* 0x0000640022247a24 */ /* 0x000fc400078e02ff */
[----:B------:R3:W-:Y:S01]  /*a4d0*/  STL [R1+0x630], R15 ;  /* 0x0006300f01007387 */ /* 0x0007e20000100800 */
[----:B------:R-:W-:Y:S01]  /*a4e0*/  LEA.HI.X.SX32 R40, R40, R0, 0x2, P2 ;  /* 0x0000000028287211 */ /* 0x000fe200010f16ff */
[----:B------:R-:W-:Y:S01]  /*a4f0*/  IMAD R34, R33, c[0x0][0x190], RZ ;  /* 0x0000640021227a24 */ /* 0x000fe200078e02ff */
[C---:B------:R-:W-:Y:S01]  /*a500*/  LEA R44, P2, R38.reuse, R2, 0x2 ;  /* 0x00000002262c7211 */ /* 0x040fe200078410ff */
[----:B------:R4:W-:Y:S02]  /*a510*/  STL [R1+0x62c], R46 ;  /* 0x00062c2e01007387 */ /* 0x0009e40000100800 */
[----:B------:R-:W-:Y:S01]  /*a520*/  IMAD.MOV.U32 R33, RZ, RZ, R40 ;  /* 0x000000ffff217224 */ /* 0x000fe200078e0028 */
[----:B------:R-:W-:Y:S01]  /*a530*/  LEA.HI.X.SX32 R38, R38, R0, 0x2, P2 ;  /* 0x0000000026267211 */ /* 0x000fe200010f16ff */
[----:B-1----:R-:W-:Y:S01]  /*a540*/  IMAD.MOV.U32 R60, RZ, RZ, R65 ;  /* 0x000000ffff3c7224 */ /* 0x002fe200078e0041 */
[----:B------:R-:W-:Y:S01]  /*a550*/  STL [R1+0x650], R50 ;  /* 0x0006503201007387 */ /* 0x000fe20000100800 */
[----:B------:R-:W-:-:S03]  /*a560*/  IMAD.MOV.U32 R61, RZ, RZ, R67 ;  /* 0x000000ffff3d7224 */ /* 0x000fc600078e0043 */
[----:B------:R1:W-:Y:S04]  /*a570*/  STL [R1+0x64c], R40 ;  /* 0x00064c2801007387 */ /* 0x0003e80000100800 */
[----:B------:R5:W-:Y:S04]  /*a580*/  LDGSTS.E [R52+0x1200], [R60.64], P3 ;  /* 0x012000003c347fae */ /* 0x000be80009921846 */
[----:B------:R1:W-:Y:S04]  /*a590*/  STL [R1+0x670], R44 ;  /* 0x0006702c01007387 */ /* 0x0003e80000100800 */
[----:B------:R1:W-:Y:S01]  /*a5a0*/  STL [R1+0x66c], R38 ;  /* 0x00066c2601007387 */ /* 0x0003e20000100800 */
[----:B-----5:R-:W-:-:S02]  /*a5b0*/  IMAD.MOV.U32 R60, RZ, RZ, R63 ;  /* 0x000000ffff3c7224 */ /* 0x020fc400078e003f */
[----:B------:R-:W-:-:S05]  /*a5c0*/  IMAD.MOV.U32 R61, RZ, RZ, R64 ;  /* 0x000000ffff3d7224 */ /* 0x000fca00078e0040 */
[----:B------:R5:W-:Y:S02]  /*a5d0*/  LDGSTS.E [R52+0x1a00], [R60.64], P3 ;  /* 0x01a000003c347fae */ /* 0x000be40009921846 */
[----:B-----5:R-:W-:Y:S01]  /*a5e0*/  IMAD.MOV.U32 R60, RZ, RZ, R48 ;  /* 0x000000ffff3c7224 */ /* 0x020fe200078e0030 */
[----:B--2---:R-:W-:Y:S01]  /*a5f0*/  LEA R48, P2, R42, R2, 0x2 ;  /* 0x000000022a307211 */ /* 0x004fe200078410ff */
[----:B------:R-:W-:-:S03]  /*a600*/  IMAD.MOV.U32 R61, RZ, RZ, R62 ;  /* 0x000000ffff3d7224 */ /* 0x000fc600078e003e */
[----:B------:R-:W-:Y:S01]  /*a610*/  LEA.HI.X.SX32 R42, R42, R0, 0x2, P2 ;  /* 0x000000002a2a7211 */ /* 0x000fe200010f16ff */
[----:B------:R-:W-:Y:S04]  /*a620*/  STL [R1+0x690], R48 ;  /* 0x0006903001007387 */ /* 0x000fe80000100800 */
[----:B------:R2:W-:Y:S04]  /*a630*/  LDGSTS.E [R52+0x2200], [R60.64], P3 ;  /* 0x022000003c347fae */ /* 0x0005e80009921846 */
[----:B------:R5:W-:Y:S01]  /*a640*/  STL [R1+0x68c], R42 ;  /* 0x00068c2a01007387 */ /* 0x000be20000100800 */
[----:B--2---:R-:W-:Y:S01]  /*a650*/  IMAD.MOV.U32 R60, RZ, RZ, R15 ;  /* 0x000000ffff3c7224 */ /* 0x004fe200078e000f */
[----:B---3--:R-:W-:Y:S01]  /*a660*/  SEL R15, R111, R32, !P4 ;  /* 0x000000206f0f7207 */ /* 0x008fe20006000000 */
[----:B------:R-:W-:Y:S01]  /*a670*/  IMAD.MOV.U32 R61, RZ, RZ, R46 ;  /* 0x000000ffff3d7224 */ /* 0x000fe200078e002e */
[----:B----4-:R-:W-:Y:S01]  /*a680*/  LEA R46, P2, R36, R2, 0x2 ;  /* 0x00000002242e7211 */ /* 0x010fe200078410ff */
[----:B------:R-:W-:-:S02]  /*a690*/  IMAD.MOV.U32 R32, RZ, RZ, R50 ;  /* 0x000000ffff207224 */ /* 0x000fc400078e0032 */
[----:B------:R-:W-:Y:S01]  /*a6a0*/  IMAD R15, R15, c[0x0][0x190], RZ ;  /* 0x000064000f0f7a24 */ /* 0x000fe200078e02ff */
[----:B------:R2:W-:Y:S01]  /*a6b0*/  LDGSTS.E [R52+0x2a00], [R60.64], P3 ;  /* 0x02a000003c347fae */ /* 0x0005e20009921846 */
[----:B------:R-:W-:Y:S02]  /*a6c0*/  LEA.HI.X.SX32 R36, R36, R0, 0x2, P2 ;  /* 0x0000000024247211 */ /* 0x000fe400010f16ff */
[C---:B-1----:R-:W-:Y:S01]  /*a6d0*/  LEA R40, P2, R34.reuse, R2, 0x2 ;  /* 0x0000000222287211 */ /* 0x042fe200078410ff */
[----:B------:R1:W-:Y:S04]  /*a6e0*/  LDGSTS.E [R52+0x3200], [R32.64], P3 ;  /* 0x0320000020347fae */ /* 0x0003e80009921846 */
[----:B------:R-:W-:Y:S04]  /*a6f0*/  STL [R1+0x6b0], R46 ;  /* 0x0006b02e01007387 */ /* 0x000fe80000100800 */
[----:B------:R3:W-:Y:S01]  /*a700*/  STL [R1+0x6ac], R36 ;  /* 0x0006ac2401007387 */ /* 0x0007e20000100800 */
[----:B-1----:R-:W-:Y:S01]  /*a710*/  IMAD.MOV.U32 R32, RZ, RZ, R44 ;  /* 0x000000ffff207224 */ /* 0x002fe200078e002c */
[----:B------:R-:W-:Y:S01]  /*a720*/  LEA.HI.X.SX32 R44, R34, R0, 0x2, P2 ;  /* 0x00000000222c7211 */ /* 0x000fe200010f16ff */
[----:B------:R-:W-:Y:S01]  /*a730*/  IMAD.MOV.U32 R33, RZ, RZ, R38 ;  /* 0x000000ffff217224 */ /* 0x000fe200078e0026 */
[----:B------:R-:W-:Y:S01]  /*a740*/  LEA R38, P2, R15, R2, 0x2 ;  /* 0x000000020f267211 */ /* 0x000fe200078410ff */
[----:B------:R1:W-:Y:S04]  /*a750*/  STL [R1+0x6d0], R40 ;  /* 0x0006d02801007387 */ /* 0x0003e80000100800 */
[----:B------:R4:W-:Y:S04]  /*a760*/  LDGSTS.E [R52+0x3a00], [R32.64], P3 ;  /* 0x03a0000020347fae */ /* 0x0009e80009921846 */
[----:B------:R-:W-:Y:S04]  /*a770*/  STL [R1+0x6cc], R44 ;  /* 0x0006cc2c01007387 */ /* 0x000fe80000100800 */
[----:B------:R-:W-:Y:S01]  /*a780*/  STL [R1+0x6f0], R38 ;  /* 0x0006f02601007387 */ /* 0x000fe20000100800 */
[----:B----4-:R-:W-:-:S02]  /*a790*/  IMAD.MOV.U32 R32, RZ, RZ, R48 ;  /* 0x000000ffff207224 */ /* 0x010fc400078e0030 */
[----:B------:R-:W-:Y:S01]  /*a7a0*/  IMAD.MOV.U32 R33, RZ, RZ, R42 ;  /* 0x000000ffff217224 */ /* 0x000fe200078e002a */
[----:B-----5:R-:W-:Y:S02]  /*a7b0*/  LEA.HI.X.SX32 R42, R15, R0, 0x2, P2 ;  /* 0x000000000f2a7211 */ /* 0x020fe400010f16ff */
[C---:B------:R-:W-:Y:S02]  /*a7c0*/  LEA R34, P2, R30.reuse, R2, 0x2 ;  /* 0x000000021e227211 */ /* 0x040fe400078410ff */
[----:B------:R4:W-:Y:S02]  /*a7d0*/  LDGSTS.E [R52+0x4200], [R32.64], P3 ;  /* 0x0420000020347fae */ /* 0x0009e40009921846 */
[----:B------:R-:W-:Y:S02]  /*a7e0*/  LEA.HI.X.SX32 R15, R30, R0, 0x2, P2 ;  /* 0x000000001e0f7211 */ /* 0x000fe400010f16ff */
[----:B------:R5:W-:Y:S04]  /*a7f0*/  STL [R1+0x6ec], R42 ;  /* 0x0006ec2a01007387 */ /* 0x000be80000100800 */
[----:B------:R-:W-:Y:S01]  /*a800*/  STL [R1+0x710], R34 ;  /* 0x0007102201007387 */ /* 0x000fe20000100800 */
[----:B----4-:R-:W-:-:S03]  /*a810*/  IMAD.MOV.U32 R32, RZ, RZ, R46 ;  /* 0x000000ffff207224 */ /* 0x010fc600078e002e */
[----:B------:R4:W-:Y:S01]  /*a820*/  STL [R1+0x70c], R15 ;  /* 0x00070c0f01007387 */ /* 0x0009e20000100800 */
[----:B------:R-:W-:Y:S01]  /*a830*/  IMAD.MOV.U32 R33, RZ, RZ, R36 ;  /* 0x000000ffff217224 */ /* 0x000fe200078e0024 */
[----:B---3--:R-:W-:-:S04]  /*a840*/  LEA R36, P2, R28, R2, 0x2 ;  /* 0x000000021c247211 */ /* 0x008fc800078410ff */
[----:B------:R3:W-:Y:S01]  /*a850*/  LDGSTS.E [R52+0x4a00], [R32.64], P3 ;  /* 0x04a0000020347fae */ /* 0x0007e20009921846 */
[----:B------:R-:W-:-:S03]  /*a860*/  LEA.HI.X.SX32 R28, R28, R0, 0x2, P2 ;  /* 0x000000001c1c7211 */ /* 0x000fc600010f16ff */
[----:B------:R2:W-:Y:S04]  /*a870*/  STL [R1+0x730], R36 ;  /* 0x0007302401007387 */ /* 0x0005e80000100800 */
[----:B------:R2:W-:Y:S01]  /*a880*/  STL [R1+0x72c], R28 ;  /* 0x00072c1c01007387 */ /* 0x0005e20000100800 */
[----:B---3--:R-:W-:Y:S01]  /*a890*/  IMAD.MOV.U32 R32, RZ, RZ, R40 ;  /* 0x000000ffff207224 */ /* 0x008fe200078e0028 */
[----:B-1----:R-:W-:Y:S01]  /*a8a0*/  LEA R40, P2, R26, R2, 0x2 ;  /* 0x000000021a287211 */ /* 0x002fe200078410ff */
[----:B------:R-:W-:-:S04]  /*a8b0*/  IMAD.MOV.U32 R33, RZ, RZ, R44 ;  /* 0x000000ffff217224 */ /* 0x000fc800078e002c */
[----:B------:R-:W-:Y:S04]  /*a8c0*/  STL [R1+0x7e0], R40 ;  /* 0x0007e02801007387 */ /* 0x000fe80000100800 */
[----:B------:R1:W-:Y:S02]  /*a8d0*/  LDGSTS.E [R52+0x5200], [R32.64], P3 ;  /* 0x0520000020347fae */ /* 0x0003e40009921846 */
[----:B-1----:R-:W-:Y:S02]  /*a8e0*/  IMAD.MOV.U32 R32, RZ, RZ, R38 ;  /* 0x000000ffff207224 */ /* 0x002fe400078e0026 */
[----:B------:R-:W-:Y:S01]  /*a8f0*/  IMAD.MOV.U32 R33, RZ, RZ, R42 ;  /* 0x000000ffff217224 */ /* 0x000fe200078e002a */
[----:B-----5:R-:W-:Y:S01]  /*a900*/  LEA.HI.X.SX32 R42, R26, R0, 0x2, P2 ;  /* 0x000000001a2a7211 */ /* 0x020fe200010f16ff */
[----:B------:R-:W-:Y:S01]  /*a910*/  IMAD R26, R21, c[0x0][0x190], RZ ;  /* 0x00006400151a7a24 */ /* 0x000fe200078e02ff */
[C---:B------:R-:W-:Y:S01]  /*a920*/  LEA R30, P2, R24.reuse, R2, 0x2 ;  /* 0x00000002181e7211 */ /* 0x040fe200078410ff */
[----:B------:R-:W-:Y:S01]  /*a930*/  IMAD.MOV.U32 R21, RZ, RZ, R28 ;  /* 0x000000ffff157224 */ /* 0x000fe200078e001c */
[----:B------:R1:W-:Y:S02]  /*a940*/  LDGSTS.E [R52+0x5a00], [R32.64], P3 ;  /* 0x05a0000020347fae */ /* 0x0003e40009921846 */
[----:B------:R-:W-:-:S02]  /*a950*/  LEA.HI.X.SX32 R38, R24, R0, 0x2, P2 ;  /* 0x0000000018267211 */ /* 0x000fc400010f16ff */
[----:B------:R-:W-:Y:S04]  /*a960*/  STL [R1+0x7dc], R42 ;  /* 0x0007dc2a01007387 */ /* 0x000fe80000100800 */
[----:B------:R3:W-:Y:S01]  /*a970*/  STL [R1+0x7f8], R30 ;  /* 0x0007f81e01007387 */ /* 0x0007e20000100800 */
[----:B-1----:R-:W-:Y:S01]  /*a980*/  IMAD.MOV.U32 R33, RZ, RZ, R15 ;  /* 0x000000ffff217224 */ /* 0x002fe200078e000f */
[----:B----4-:R-:W-:Y:S01]  /*a990*/  SEL R15, R111, R20, !P4 ;  /* 0x000000146f0f7207 */ /* 0x010fe20006000000 */
[----:B------:R-:W-:Y:S01]  /*a9a0*/  IMAD.MOV.U32 R32, RZ, RZ, R34 ;  /* 0x000000ffff207224 */ /* 0x000fe200078e0022 */
[----:B------:R-:W-:Y:S01]  /*a9b0*/  LEA R34, P2, R23, R2, 0x2 ;  /* 0x0000000217227211 */ /* 0x000fe200078410ff */
[----:B------:R-:W-:Y:S01]  /*a9c0*/  IMAD.MOV.U32 R20, RZ, RZ, R36 ;  /* 0x000000ffff147224 */ /* 0x000fe200078e0024 */
[----:B------:R-:W-:Y:S01]  /*a9d0*/  STL [R1+0x7f4], R38 ;  /* 0x0007f42601007387 */ /* 0x000fe20000100800 */
[----:B------:R-:W-:Y:S01]  /*a9e0*/  IMAD R24, R15, c[0x0][0x190], RZ ;  /* 0x000064000f187a24 */ /* 0x000fe200078e02ff */
[----:B------:R-:W-:Y:S01]  /*a9f0*/  SEL R15, R111, R18, !P4 ;  /* 0x000000126f0f7207 */ /* 0x000fe20006000000 */
[----:B------:R-:W-:Y:S01]  /*aa00*/  IMAD.MOV.U32 R18, RZ, RZ, R30 ;  /* 0x000000ffff127224 */ /* 0x000fe200078e001e */
[----:B------:R1:W-:Y:S01]  /*aa10*/  LDGSTS.E [R52+0x6200], [R32.64], P3 ;  /* 0x0620000020347fae */ /* 0x0003e20009921846 */
[----:B--2---:R-:W-:-:S02]  /*aa20*/  LEA.HI.X.SX32 R36, R23, R0, 0x2, P2 ;  /* 0x0000000017247211 */ /* 0x004fc400010f16ff */
[C---:B------:R-:W-:Y:S01]  /*aa30*/  LEA R28, P2, R26.reuse, R2, 0x2 ;  /* 0x000000021a1c7211 */ /* 0x040fe200078410ff */
[----:B------:R2:W-:Y:S04]  /*aa40*/  LDGSTS.E [R52+0x6a00], [R20.64], P3 ;  /* 0x06a0000014347fae */ /* 0x0005e80009921846 */
[----:B------:R-:W-:Y:S01]  /*aa50*/  STL [R1+0x810], R34 ;  /* 0x0008102201007387 */ /* 0x000fe20000100800 */
[----:B-1----:R-:W-:-:S03]  /*aa60*/  LEA.HI.X.SX32 R33, R26, R0, 0x2, P2 ;  /* 0x000000001a217211 */ /* 0x002fc600010f16ff */
[----:B------:R-:W-:Y:S01]  /*aa70*/  STL [R1+0x80c], R36 ;  /* 0x00080c2401007387 */ /* 0x000fe20000100800 */
[C---:B------:R-:W-:Y:S01]  /*aa80*/  LEA R23, P2, R24.reuse, R2, 0x2 ;  /* 0x0000000218177211 */ /* 0x040fe200078410ff */
[----:B--2---:R-:W-:Y:S02]  /*aa90*/  IMAD.MOV.U32 R20, RZ, RZ, R40 ;  /* 0x000000ffff147224 */ /* 0x004fe400078e0028 */
[----:B------:R1:W-:Y:S01]  /*aaa0*/  STL [R1+0x828], R28 ;  /* 0x0008281c01007387 */ /* 0x0003e20000100800 */
[----:B------:R-:W-:Y:S01]  /*aab0*/  IMAD.MOV.U32 R21, RZ, RZ, R42 ;  /* 0x000000ffff157224 */ /* 0x000fe200078e002a */
[----:B------:R-:W-:Y:S02]  /*aac0*/  LEA.HI.X.SX32 R32, R24, R0, 0x2, P2 ;  /* 0x0000000018207211 */ /* 0x000fe400010f16ff */
[----:B------:R-:W-:Y:S04]  /*aad0*/  STL [R1+0x824], R33 ;  /* 0x0008242101007387 */ /* 0x000fe80000100800 */
[----:B------:R2:W-:Y:S04]  /*aae0*/  LDGSTS.E [R52+0x7200], [R20.64], P3 ;  /* 0x0720000014347fae */ /* 0x0005e80009921846 */
[----:B------:R4:W-:Y:S04]  /*aaf0*/  STL [R1+0x840], R23 ;  /* 0x0008401701007387 */ /* 0x0009e80000100800 */
[----:B------:R-:W-:Y:S01]  /*ab00*/  STL [R1+0x83c], R32 ;  /* 0x00083c2001007387 */ /* 0x000fe20000100800 */
[----:B--2---:R-:W-:-:S02]  /*ab10*/  IMAD R20, R19, c[0x0][0x190], RZ ;  /* 0x0000640013147a24 */ /* 0x004fc400078e02ff */
[----:B------:R-:W-:Y:S02]  /*ab20*/  IMAD.MOV.U32 R19, RZ, RZ, R38 ;  /* 0x000000ffff137224 */ /* 0x000fe400078e0026 */
[----:B------:R-:W-:Y:S01]  /*ab30*/  IMAD R21, R15, c[0x0][0x190], RZ ;  /* 0x000064000f157a24 */ /* 0x000fe200078e02ff */
[----:B------:R-:W-:Y:S01]  /*ab40*/  SEL R15, R111, R16, !P4 ;  /* 0x000000106f0f7207 */ /* 0x000fe20006000000 */
[----:B------:R-:W-:Y:S01]  /*ab50*/  IMAD.MOV.U32 R16, RZ, RZ, R28 ;  /* 0x000000ffff107224 */ /* 0x000fe200078e001c */
[----:B------:R2:W-:Y:S01]  /*ab60*/  LDGSTS.E [R52+0x7a00], [R18.64], P3 ;  /* 0x07a0000012347fae */ /* 0x0005e20009921846 */
[----:B---3--:R-:W-:-:S04]  /*ab70*/  LEA R30, P2, R20, R2, 0x2 ;  /* 0x00000002141e7211 */ /* 0x008fc800078410ff */
[----:B------:R-:W-:Y:S01]  /*ab80*/  LEA.HI.X.SX32 R20, R20, R0, 0x2, P2 ;  /* 0x0000000014147211 */ /* 0x000fe200010f16ff */
[----:B------:R-:W-:Y:S01]  /*ab90*/  STL [R1+0x858], R30 ;  /* 0x0008581e01007387 */ /* 0x000fe20000100800 */
[----:B------:R-:W-:-:S03]  /*aba0*/  LEA R26, P2, R21, R2, 0x2 ;  /* 0x00000002151a7211 */ /* 0x000fc600078410ff */
[----:B------:R3:W-:Y:S01]  /*abb0*/  STL [R1+0x854], R20 ;  /* 0x0008541401007387 */ /* 0x0007e20000100800 */
[----:B-1----:R-:W-:Y:S01]  /*abc0*/  LEA.HI.X.SX32 R28, R21, R0, 0x2, P2 ;  /* 0x00000000151c7211 */ /* 0x002fe200010f16ff */
[----:B--2---:R-:W-:Y:S02]  /*abd0*/  IMAD.MOV.U32 R18, RZ, RZ, R34 ;  /* 0x000000ffff127224 */ /* 0x004fe400078e0022 */
[----:B------:R-:W-:Y:S01]  /*abe0*/  IMAD.MOV.U32 R19, RZ, RZ, R36 ;  /* 0x000000ffff137224 */ /* 0x000fe200078e0024 */
[----:B------:R-:W-:Y:S04]  /*abf0*/  STL [R1+0x870], R26 ;  /* 0x0008701a01007387 */ /* 0x000fe80000100800 */
[----:B------:R1:W-:Y:S04]  /*ac00*/  LDGSTS.E [R52+0x8200], [R18.64], P3 ;  /* 0x0820000012347fae */ /* 0x0003e80009921846 */
[----:B------:R-:W-:Y:S01]  /*ac10*/  STL [R1+0x86c], R28 ;  /* 0x00086c1c01007387 */ /* 0x000fe20000100800 */
[----:B-1----:R-:W-:-:S02]  /*ac20*/  IMAD R19, R17, c[0x0][0x190], RZ ;  /* 0x0000640011137a24 */ /* 0x002fc400078e02ff */
[----:B------:R-:W-:Y:S02]  /*ac30*/  IMAD.MOV.U32 R17, RZ, RZ, R33 ;  /* 0x000000ffff117224 */ /* 0x000fe400078e0021 */
[----:B------:R-:W-:Y:S01]  /*ac40*/  IMAD R18, R15, c[0x0][0x190], RZ ;  /* 0x000064000f127a24 */ /* 0x000fe200078e02ff */
[----:B------:R-:W-:Y:S01]  /*ac50*/  SEL R15, R111, R12, !P4 ;  /* 0x0000000c6f0f7207 */ /* 0x000fe20006000000 */
[----:B------:R-:W-:Y:S01]  /*ac60*/  IMAD.MOV.U32 R12, RZ, RZ, R30 ;  /* 0x000000ffff0c7224 */ /* 0x000fe200078e001e */
[----:B------:R1:W-:Y:S01]  /*ac70*/  LDGSTS.E [R52+0x8a00], [R16.64], P3 ;  /* 0x08a0000010347fae */ /* 0x0003e20009921846 */
[----:B------:R-:W-:Y:S02]  /*ac80*/  LEA R24, P2, R19, R2, 0x2 ;  /* 0x0000000213187211 */ /* 0x000fe400078410ff */
[----:B------:R-:W-:Y:S02]  /*ac90*/  IMAD R15, R15, c[0x0][0x190], RZ ;  /* 0x000064000f0f7a24 */ /* 0x000fe400078e02ff */
[----:B------:R-:W-:Y:S01]  /*aca0*/  LEA.HI.X.SX32 R21, R19, R0, 0x2, P2 ;  /* 0x0000000013157211 */ /* 0x000fe200010f16ff */
[----:B------:R-:W-:Y:S04]  /*acb0*/  STL [R1+0x888], R24 ;  /* 0x0008881801007387 */ /* 0x000fe80000100800 */
[----:B------:R2:W-:Y:S01]  /*acc0*/  STL [R1+0x884], R21 ;  /* 0x0008841501007387 */ /* 0x0005e20000100800 */
[----:B-1----:R-:W-:Y:S01]  /*acd0*/  IMAD.MOV.U32 R16, RZ, RZ, R23 ;  /* 0x000000ffff107224 */ /* 0x002fe200078e0017 */
[----:B----4-:R-:W-:Y:S01]  /*ace0*/  LEA R23, P2, R18, R2, 0x2 ;  /* 0x0000000212177211 */ /* 0x010fe200078410ff */
[----:B------:R-:W-:-:S04]  /*acf0*/  IMAD.MOV.U32 R17, RZ, RZ, R32 ;  /* 0x000000ffff117224 */ /* 0x000fc800078e0020 */
[----:B------:R-:W-:Y:S04]  /*ad00*/  STL [R1+0x8a0], R23 ;  /* 0x0008a01701007387 */ /* 0x000fe80000100800 */
[----:B------:R1:W-:Y:S02]  /*ad10*/  LDGSTS.E [R52+0x9200], [R16.64], P3 ;  /* 0x0920000010347fae */ /* 0x0003e40009921846 */
[----:B-1----:R-:W-:Y:S01]  /*ad20*/  IMAD R16, R13, c[0x0][0x190], RZ ;  /* 0x000064000d107a24 */ /* 0x002fe200078e02ff */
[----:B------:R-:W-:Y:S01]  /*ad30*/  LEA.HI.X.SX32 R17, R18, R0, 0x2, P2 ;  /* 0x0000000012117211 */ /* 0x000fe200010f16ff */
[----:B------:R-:W-:-:S03]  /*ad40*/  IMAD.MOV.U32 R13, RZ, RZ, R20 ;  /* 0x000000ffff0d7224 */ /* 0x000fc600078e0014 */
[C---:B---3--:R-:W-:Y:S01]  /*ad50*/  LEA R20, P2, R16.reuse, R2, 0x2 ;  /* 0x0000000210147211 */ /* 0x048fe200078410ff */
[----:B------:R1:W-:Y:S03]  /*ad60*/  STL [R1+0x89c], R17 ;  /* 0x00089c1101007387 */ /* 0x0003e60000100800 */
[----:B------:R-:W-:Y:S01]  /*ad70*/  LEA.HI.X.SX32 R18, R16, R0, 0x2, P2 ;  /* 0x0000000010127211 */ /* 0x000fe200010f16ff */
[----:B------:R3:W-:Y:S01]  /*ad80*/  LDGSTS.E [R52+0x9a00], [R12.64], P3 ;  /* 0x09a000000c347fae */ /* 0x0007e20009921846 */
[----:B------:R-:W-:-:S03]  /*ad90*/  LEA R19, P2, R15, R2, 0x2 ;  /* 0x000000020f137211 */ /* 0x000fc600078410ff */
[----:B------:R4:W-:Y:S01]  /*ada0*/  STL [R1+0x8b8], R20 ;  /* 0x0008b81401007387 */ /* 0x0009e20000100800 */
[----:B------:R-:W-:-:S03]  /*adb0*/  LEA.HI.X.SX32 R16, R15, R0, 0x2, P2 ;  /* 0x000000000f107211 */ /* 0x000fc600010f16ff */
[----:B------:R5:W-:Y:S01]  /*adc0*/  STL [R1+0x8b4], R18 ;  /* 0x0008b41201007387 */ /* 0x000be20000100800 */
[----:B---3--:R-:W-:-:S03]  /*add0*/  IMAD.MOV.U32 R12, RZ, RZ, R26 ;  /* 0x000000ffff0c7224 */ /* 0x008fc600078e001a */
[----:B------:R3:W-:Y:S01]  /*ade0*/  STL [R1+0x8d0], R19 ;  /* 0x0008d01301007387 */ /* 0x0007e20000100800 */
[----:B------:R-:W-:-:S03]  /*adf0*/  IMAD.MOV.U32 R13, RZ, RZ, R28 ;  /* 0x000000ffff0d7224 */ /* 0x000fc600078e001c */
[----:B------:R1:W-:Y:S04]  /*ae00*/  STL [R1+0x8cc], R16 ;  /* 0x0008cc1001007387 */ /* 0x0003e80000100800 */
[----:B------:R1:W-:Y:S02]  /*ae10*/  LDGSTS.E [R52+0xa200], [R12.64], P3 ;  /* 0x0a2000000c347fae */ /* 0x0003e40009921846 */
[----:B-1----:R-:W-:Y:S02]  /*ae20*/  IMAD.MOV.U32 R12, RZ, RZ, R24 ;  /* 0x000000ffff0c7224 */ /* 0x002fe400078e0018 */
[----:B------:R-:W-:Y:S01]  /*ae30*/  IMAD.MOV.U32 R13, RZ, RZ, R21 ;  /* 0x000000ffff0d7224 */ /* 0x000fe200078e0015 */
[----:B--2---:R-:W-:-:S04]  /*ae40*/  LEA R21, P2, R22, R2, 0x2 ;  /* 0x0000000216157211 */ /* 0x004fc800078410ff */
[----:B------:R1:W-:Y:S01]  /*ae50*/  LDGSTS.E [R52+0xaa00], [R12.64], P3 ;  /* 0x0aa000000c347fae */ /* 0x0003e20009921846 */
[----:B------:R-:W-:-:S03]  /*ae60*/  LEA.HI.X.SX32 R15, R22, R0, 0x2, P2 ;  /* 0x00000000160f7211 */ /* 0x000fc600010f16ff */
[----:B------:R2:W-:Y:S04]  /*ae70*/  STL [R1+0x8e8], R21 ;  /* 0x0008e81501007387 */ /* 0x0005e80000100800 */
[----:B------:R2:W-:Y:S01]  /*ae80*/  STL [R1+0x8e4], R15 ;  /* 0x0008e40f01007387 */ /* 0x0005e20000100800 */
[----:B-1----:R-:W-:Y:S02]  /*ae90*/  IMAD.MOV.U32 R12, RZ, RZ, R23 ;  /* 0x000000ffff0c7224 */ /* 0x002fe400078e0017 */
[----:B------:R-:W-:Y:S01]  /*aea0*/  IMAD.MOV.U32 R13, RZ, RZ, R17 ;  /* 0x000000ffff0d7224 */ /* 0x000fe200078e0011 */
[----:B------:R-:W-:-:S04]  /*aeb0*/  LEA R17, P2, R27, R2, 0x2 ;  /* 0x000000021b117211 */ /* 0x000fc800078410ff */
[----:B------:R1:W-:Y:S04]  /*aec0*/  LDGSTS.E [R52+0xb200], [R12.64], P3 ;  /* 0x0b2000000c347fae */ /* 0x0003e80009921846 */
[----:B------:R-:W-:Y:S01]  /*aed0*/  STL [R1+0x900], R17 ;  /* 0x0009001101007387 */ /* 0x000fe20000100800 */
[----:B-1----:R-:W-:Y:S01]  /*aee0*/  IMAD.MOV.U32 R12, RZ, RZ, R20 ;  /* 0x000000ffff0c7224 */ /* 0x002fe200078e0014 */
[----:B----4-:R-:W-:Y:S01]  /*aef0*/  LEA.HI.X.SX32 R20, R27, R0, 0x2, P2 ;  /* 0x000000001b147211 */ /* 0x010fe200010f16ff */
[----:B------:R-:W-:Y:S01]  /*af00*/  IMAD.MOV.U32 R13, RZ, RZ, R18 ;  /* 0x000000ffff0d7224 */ /* 0x000fe200078e0012 */
[----:B-----5:R-:W-:-:S03]  /*af10*/  LEA R18, P2, R29, R2, 0x2 ;  /* 0x000000021d127211 */ /* 0x020fc600078410ff */
[----:B------:R1:W-:Y:S04]  /*af20*/  STL [R1+0x8fc], R20 ;  /* 0x0008fc1401007387 */ /* 0x0003e80000100800 */
[----:B------:R4:W-:Y:S04]  /*af30*/  LDGSTS.E [R52+0xba00], [R12.64], P3 ;  /* 0x0ba000000c347fae */ /* 0x0009e80009921846 */
[----:B------:R-:W-:Y:S01]  /*af40*/  STL [R1+0x918], R18 ;  /* 0x0009181201007387 */ /* 0x000fe20000100800 */
[----:B----4-:R-:W-:Y:S01]  /*af50*/  IMAD.MOV.U32 R12, RZ, RZ, R19 ;  /* 0x000000ffff0c7224 */ /* 0x010fe200078e0013 */
[----:B---3--:R-:W-:Y:S01]  /*af60*/  LEA.HI.X.SX32 R19, R29, R0, 0x2, P2 ;  /* 0x000000001d137211 */ /* 0x008fe200010f16ff */
[----:B------:R-:W-:Y:S01]  /*af70*/  IMAD.MOV.U32 R13, RZ, RZ, R16 ;  /* 0x000000ffff0d7224 */ /* 0x000fe200078e0010 */
[----:B------:R-:W-:-:S03]  /*af80*/  LEA R16, P2, R31, R2, 0x2 ;  /* 0x000000021f107211 */ /* 0x000fc600078410ff */
[----:B------:R3:W-:Y:S04]  /*af90*/  STL [R1+0x914], R19 ;  /* 0x0009141301007387 */ /* 0x0007e80000100800 */
[----:B------:R4:W-:Y:S04]  /*afa0*/  LDGSTS.E [R52+0xc200], [R12.64], P3 ;  /* 0x0c2000000c347fae */ /* 0x0009e80009921846 */
[----:B------:R5:W-:Y:S01]  /*afb0*/  STL [R1+0x928], R16 ;  /* 0x0009281001007387 */ /* 0x000be20000100800 */
[----:B----4-:R-:W-:Y:S01]  /*afc0*/  IMAD.MOV.U32 R12, RZ, RZ, R21 ;  /* 0x000000ffff0c7224 */ /* 0x010fe200078e0015 */
[----:B--2---:R-:W-:Y:S01]  /*afd0*/  LEA.HI.X.SX32 R21, R31, R0, 0x2, P2 ;  /* 0x000000001f157211 */ /* 0x004fe200010f16ff */
[----:B------:R-:W-:Y:S01]  /*afe0*/  IMAD.MOV.U32 R13, RZ, RZ, R15 ;  /* 0x000000ffff0d7224 */ /* 0x000fe200078e000f */
[----:B------:R-:W-:-:S03]  /*aff0*/  LEA R15, P2, R25, R2, 0x2 ;  /* 0x00000002190f7211 */ /* 0x000fc600078410ff */
[----:B------:R-:W-:Y:S04]  /*b000*/  STL [R1+0x924], R21 ;  /* 0x0009241501007387 */ /* 0x000fe80000100800 */
[----:B------:R2:W-:Y:S04]  /*b010*/  LDGSTS.E [R52+0xca00], [R12.64], P3 ;  /* 0x0ca000000c347fae */ /* 0x0005e80009921846 */
[----:B------:R-:W-:Y:S01]  /*b020*/  STL [R1+0x938], R15 ;  /* 0x0009380f01007387 */ /* 0x000fe20000100800 */
[----:B--2---:R-:W-:Y:S02]  /*b030*/  IMAD.MOV.U32 R12, RZ, RZ, R17 ;  /* 0x000000ffff0c7224 */ /* 0x004fe400078e0011 */
[----:B------:R-:W-:Y:S01]  /*b040*/  IMAD.MOV.U32 R13, RZ, RZ, R20 ;  /* 0x000000ffff0d7224 */ /* 0x000fe200078e0014 */
[----:B-1----:R-:W-:-:S02]  /*b050*/  LEA.HI.X.SX32 R20, R25, R0, 0x2, P2 ;  /* 0x0000000019147211 */ /* 0x002fc400010f16ff */
[----:B------:R-:W-:Y:S02]  /*b060*/  LEA R17, P2, R10, R2, 0x2 ;  /* 0x000000020a117211 */ /* 0x000fe400078410ff */
[----:B------:R1:W-:Y:S04]  /*b070*/  LDGSTS.E [R52+0xd200], [R12.64], P3 ;  /* 0x0d2000000c347fae */ /* 0x0003e80009921846 */
[----:B------:R2:W-:Y:S04]  /*b080*/  STL [R1+0x934], R20 ;  /* 0x0009341401007387 */ /* 0x0005e80000100800 */
[----:B------:R4:W-:Y:S01]  /*b090*/  STL [R1+0x948], R17 ;  /* 0x0009481101007387 */ /* 0x0009e20000100800 */
[----:B-1----:R-:W-:-:S02]  /*b0a0*/  IMAD.MOV.U32 R12, RZ, RZ, R18 ;  /* 0x000000ffff0c7224 */ /* 0x002fc400078e0012 */
[----:B------:R-:W-:Y:S01]  /*b0b0*/  IMAD.MOV.U32 R13, RZ, RZ, R19 ;  /* 0x000000ffff0d7224 */ /* 0x000fe200078e0013 */
[----:B---3--:R-:W-:Y:S02]  /*b0c0*/  LEA.HI.X.SX32 R19, R10, R0, 0x2, P2 ;  /* 0x000000000a137211 */ /* 0x008fe400010f16ff */
[C---:B------:R-:W-:Y:S02]  /*b0d0*/  LEA R18, P2, R14.reuse, R2, 0x2 ;  /* 0x000000020e127211 */ /* 0x040fe400078410ff */
[----:B------:R1:W-:Y:S02]  /*b0e0*/  LDGSTS.E [R52+0xda00], [R12.64], P3 ;  /* 0x0da000000c347fae */ /* 0x0003e40009921846 */
[----:B------:R-:W-:Y:S02]  /*b0f0*/  LEA.HI.X.SX32 R10, R14, R0, 0x2, P2 ;  /* 0x000000000e0a7211 */ /* 0x000fe400010f16ff */
[----:B------:R3:W-:Y:S04]  /*b100*/  STL [R1+0x944], R19 ;  /* 0x0009441301007387 */ /* 0x0007e80000100800 */
[----:B------:R2:W-:Y:S01]  /*b110*/  STL [R1+0x958], R18 ;  /* 0x0009581201007387 */ /* 0x0005e20000100800 */
[----:B-1----:R-:W-:Y:S01]  /*b120*/  IMAD.MOV.U32 R12, RZ, RZ, R16 ;  /* 0x000000ffff0c7224 */ /* 0x002fe200078e0010 */
[----:B-----5:R-:W-:Y:S01]  /*b130*/  LEA R16, P2, R35, R2, 0x2 ;  /* 0x0000000223107211 */ /* 0x020fe200078410ff */
[----:B------:R-:W-:Y:S01]  /*b140*/  IMAD.MOV.U32 R13, RZ, RZ, R21 ;  /* 0x000000ffff0d7224 */ /* 0x000fe200078e0015 */
[----:B------:R1:W-:Y:S04]  /*b150*/  STL [R1+0x954], R10 ;  /* 0x0009540a01007387 */ /* 0x0003e80000100800 */
[----:B------:R5:W-:Y:S04]  /*b160*/  LDGSTS.E [R52+0xe200], [R12.64], P3 ;  /* 0x0e2000000c347fae */ /* 0x000be80009921846 */
[----:B------:R-:W-:Y:S01]  /*b170*/  STL [R1+0x598], R16 ;  /* 0x0005981001007387 */ /* 0x000fe20000100800 */
[----:B-----5:R-:W-:-:S02]  /*b180*/  IMAD.MOV.U32 R12, RZ, RZ, R15 ;  /* 0x000000ffff0c7224 */ /* 0x020fc400078e000f */
[----:B------:R-:W-:Y:S01]  /*b190*/  IMAD.MOV.U32 R13, RZ, RZ, R20 ;  /* 0x000000ffff0d7224 */ /* 0x000fe200078e0014 */
[----:B--2---:R-:W-:Y:S02]  /*b1a0*/  LEA.HI.X.SX32 R20, R35, R0, 0x2, P2 ;  /* 0x0000000023147211 */ /* 0x004fe400010f16ff */
[C---:B------:R-:W-:Y:S02]  /*b1b0*/  LEA R15, P2, R37.reuse, R2, 0x2 ;  /* 0x00000002250f7211 */ /* 0x040fe400078410ff */
[----:B------:R2:W-:Y:S02]  /*b1c0*/  LDGSTS.E [R52+0xea00], [R12.64], P3 ;  /* 0x0ea000000c347fae */ /* 0x0005e40009921846 */
[----:B------:R-:W-:Y:S02]  /*b1d0*/  LEA.HI.X.SX32 R21, R37, R0, 0x2, P2 ;  /* 0x0000000025157211 */ /* 0x000fe400010f16ff */
[----:B------:R5:W-:Y:S04]  /*b1e0*/  STL [R1+0x594], R20 ;  /* 0x0005941401007387 */ /* 0x000be80000100800 */
[----:B------:R-:W-:Y:S01]  /*b1f0*/  STL [R1+0x5b8], R15 ;  /* 0x0005b80f01007387 */ /* 0x000fe20000100800 */
[----:B--2---:R-:W-:Y:S01]  /*b200*/  IMAD.MOV.U32 R12, RZ, RZ, R17 ;  /* 0x000000ffff0c7224 */ /* 0x004fe200078e0011 */
[C---:B----4-:R-:W-:Y:S01]  /*b210*/  LEA R17, P2, R39.reuse, R2, 0x2 ;  /* 0x0000000227117211 */ /* 0x050fe200078410ff */
[----:B------:R-:W-:Y:S01]  /*b220*/  IMAD.MOV.U32 R13, RZ, RZ, R19 ;  /* 0x000000ffff0d7224 */ /* 0x000fe200078e0013 */
[----:B------:R2:W-:Y:S02]  /*b230*/  STL [R1+0x5b4], R21 ;  /* 0x0005b41501007387 */ /* 0x0005e40000100800 */
[----:B---3--:R-:W-:-:S02]  /*b240*/  LEA.HI.X.SX32 R19, R39, R0, 0x2, P2 ;  /* 0x0000000027137211 */ /* 0x008fc400010f16ff */
[----:B------:R3:W-:Y:S04]  /*b250*/  LDGSTS.E [R52+0xf200], [R12.64], P3 ;  /* 0x0f2000000c347fae */ /* 0x0007e80009921846 */
[----:B------:R4:W-:Y:S04]  /*b260*/  STL [R1+0x5d8], R17 ;  /* 0x0005d81101007387 */ /* 0x0009e80000100800 */
[----:B------:R2:W-:Y:S01]  /*b270*/  STL [R1+0x5d4], R19 ;  /* 0x0005d41301007387 */ /* 0x0005e20000100800 */
[----:B---3--:R-:W-:Y:S01]  /*b280*/  IMAD.MOV.U32 R12, RZ, RZ, R18 ;  /* 0x000000ffff0c7224 */ /* 0x008fe200078e0012 */
[----:B------:R-:W-:Y:S01]  /*b290*/  LOP3.LUT R18, R3, 0x40, RZ, 0x3c, !PT ;  /* 0x0000004003127812 */ /* 0x000fe200078e3cff */
[----:B------:R-:W-:Y:S01]  /*b2a0*/  IMAD.MOV.U32 R13, RZ, RZ, R10 ;  /* 0x000000ffff0d7224 */ /* 0x000fe200078e000a */
[----:B-1----:R-:W-:-:S04]  /*b2b0*/  LEA R10, P2, R41, R2, 0x2 ;  /* 0x00000002290a7211 */ /* 0x002fc800078410ff */
[----:B------:R1:W-:Y:S01]  /*b2c0*/  LDGSTS.E [R52+0xfa00], [R12.64], P3 ;  /* 0x0fa000000c347fae */ /* 0x0003e20009921846 */
[----:B------:R-:W-:Y:S02]  /*b2d0*/  LEA.HI.X.SX32 R22, R41, R0, 0x2, P2 ;  /* 0x0000000029167211 */ /* 0x000fe400010f16ff */
[----:B------:R-:W-:Y:S01]  /*b2e0*/  LEA R14, P2, R43, R2, 0x2 ;  /* 0x000000022b0e7211 */ /* 0x000fe200078410ff */
[----:B------:R-:W-:Y:S04]  /*b2f0*/  STL [R1+0x5f8], R10 ;  /* 0x0005f80a01007387 */ /* 0x000fe80000100800 */
[----:B------:R3:W-:Y:S01]  /*b300*/  STL [R1+0x5f4], R22 ;  /* 0x0005f41601007387 */ /* 0x0007e20000100800 */
[----:B-1----:R-:W-:-:S03]  /*b310*/  IMAD.MOV.U32 R12, RZ, RZ, R16 ;  /* 0x000000ffff0c7224 */ /* 0x002fc600078e0010 */
[----:B------:R-:W-:Y:S01]  /*b320*/  STL [R1+0x618], R14 ;  /* 0x0006180e01007387 */ /* 0x000fe20000100800 */
[----:B------:R-:W-:Y:S01]  /*b330*/  IMAD.MOV.U32 R13, RZ, RZ, R20 ;  /* 0x000000ffff0d7224 */ /* 0x000fe200078e0014 */
[----:B-----5:R-:W-:Y:S02]  /*b340*/  LEA.HI.X.SX32 R20, R43, R0, 0x2, P2 ;  /* 0x000000002b147211 */ /* 0x020fe400010f16ff */
[----:B------:R-:W-:Y:S02]  /*b350*/  LEA R16, P2, R45, R2, 0x2 ;  /* 0x000000022d107211 */ /* 0x000fe400078410ff */
[----:B------:R1:W-:Y:S04]  /*b360*/  LDGSTS.E [R18+0x400], [R12.64], P3 ;  /* 0x004000000c127fae */ /* 0x0003e80009921846 */
[----:B------:R5:W-:Y:S04]  /*b370*/  STL [R1+0x614], R20 ;  /* 0x0006141401007387 */ /* 0x000be80000100800 */
[----:B------:R-:W-:Y:S01]  /*b380*/  STL [R1+0x638], R16 ;  /* 0x0006381001007387 */ /* 0x000fe20000100800 */
[----:B-1----:R-:W-:-:S02]  /*b390*/  IMAD.MOV.U32 R12, RZ, RZ, R15 ;  /* 0x000000ffff0c7224 */ /* 0x002fc400078e000f */
[----:B------:R-:W-:Y:S01]  /*b3a0*/  IMAD.MOV.U32 R13, RZ, RZ, R21 ;  /* 0x000000ffff0d7224 */ /* 0x000fe200078e0015 */
[----:B--2---:R-:W-:Y:S02]  /*b3b0*/  LEA.HI.X.SX32 R21, R45, R0, 0x2, P2 ;  /* 0x000000002d157211 */ /* 0x004fe400010f16ff */
[C---:B------:R-:W-:Y:S02]  /*b3c0*/  LEA R15, P2, R47.reuse, R2, 0x2 ;  /* 0x000000022f0f7211 */ /* 0x040fe400078410ff */
[----:B------:R1:W-:Y:S04]  /*b3d0*/  LDGSTS.E [R18+0xc00], [R12.64], P3 ;  /* 0x00c000000c127fae */ /* 0x0003e80009921846 */
[----:B------:R2:W-:Y:S04]  /*b3e0*/  STL [R1+0x634], R21 ;  /* 0x0006341501007387 */ /* 0x0005e80000100800 */
[----:B------:R-:W-:Y:S01]  /*b3f0*/  STL [R1+0x658], R15 ;  /* 0x0006580f01007387 */ /* 0x000fe20000100800 */
[----:B-1----:R-:W-:Y:S01]  /*b400*/  IMAD.MOV.U32 R12, RZ, RZ, R17 ;  /* 0x000000ffff0c7224 */ /* 0x002fe200078e0011 */
[----:B----4-:R-:W-:Y:S01]  /*b410*/  LEA.HI.X.SX32 R17, R47, R0, 0x2, P2 ;  /* 0x000000002f117211 */ /* 0x010fe200010f16ff */
[----:B------:R-:W-:Y:S01]  /*b420*/  IMAD.MOV.U32 R13, RZ, RZ, R19 ;  /* 0x000000ffff0d7224 */ /* 0x000fe200078e0013 */
[----:B------:R-:W-:-:S03]  /*b430*/  LEA R19, P2, R49, R2, 0x2 ;  /* 0x0000000231137211 */ /* 0x000fc600078410ff */
[----:B------:R1:W-:Y:S04]  /*b440*/  STL [R1+0x654], R17 ;  /* 0x0006541101007387 */ /* 0x0003e80000100800 */
[----:B------:R4:W-:Y:S04]  /*b450*/  LDGSTS.E [R18+0x1400], [R12.64], P3 ;  /* 0x014000000c127fae */ /* 0x0009e80009921846 */
[----:B------:R-:W-:Y:S01]  /*b460*/  STL [R1+0x678], R19 ;  /* 0x0006781301007387 */ /* 0x000fe20000100800 */
[----:B----4-:R-:W-:Y:S02]  /*b470*/  IMAD.MOV.U32 R12, RZ, RZ, R10 ;  /* 0x000000ffff0c7224 */ /* 0x010fe400078e000a */
[----:B------:R-:W-:Y:S01]  /*b480*/  IMAD.MOV.U32 R13, RZ, RZ, R22 ;  /* 0x000000ffff0d7224 */ /* 0x000fe200078e0016 */
[----:B---3--:R-:W-:-:S02]  /*b490*/  LEA.HI.X.SX32 R22, R49, R0, 0x2, P2 ;  /* 0x0000000031167211 */ /* 0x008fc400010f16ff */
[----:B------:R-:W-:Y:S02]  /*b4a0*/  LEA R10, P2, R51, R2, 0x2 ;  /* 0x00000002330a7211 */ /* 0x000fe400078410ff */
[----:B------:R3:W-:Y:S04]  /*b4b0*/  LDGSTS.E [R18+0x1c00], [R12.64], P3 ;  /* 0x01c000000c127fae */ /* 0x0007e80009921846 */
[----:B------:R4:W-:Y:S04]  /*b4c0*/  STL [R1+0x674], R22 ;  /* 0x0006741601007387 */ /* 0x0009e80000100800 */
[----:B------:R-:W-:Y:S01]  /*b4d0*/  STL [R1+0x698], R10 ;  /* 0x0006980a01007387 */ /* 0x000fe20000100800 */
[----:B---3--:R-:W-:-:S02]  /*b4e0*/  IMAD.MOV.U32 R12, RZ, RZ, R14 ;  /* 0x000000ffff0c7224 */ /* 0x008fc400078e000e */
[----:B------:R-:W-:Y:S01]  /*b4f0*/  IMAD.MOV.U32 R13, RZ, RZ, R20 ;  /* 0x000000ffff0d7224 */ /* 0x000fe200078e0014 */
[----:B-----5:R-:W-:Y:S02]  /*b500*/  LEA.HI.X.SX32 R20, R51, R0, 0x2, P2 ;  /* 0x0000000033147211 */ /* 0x020fe400010f16ff */
[----:B------:R-:W-:Y:S02]  /*b510*/  LEA R14, P2, R53, R2, 0x2 ;  /* 0x00000002350e7211 */ /* 0x000fe400078410ff */
[----:B------:R3:W-:Y:S04]  /*b520*/  LDGSTS.E [R18+0x2400], [R12.64], P3 ;  /* 0x024000000c127fae */ /* 0x0007e80009921846 */
[----:B------:R5:W-:Y:S04]  /*b530*/  STL [R1+0x694], R20 ;  /* 0x0006941401007387 */ /* 0x000be80000100800 */
[----:B------:R-:W-:Y:S01]  /*b540*/  STL [R1+0x6b8], R14 ;  /* 0x0006b80e01007387 */ /* 0x000fe20000100800 */
[----:B---3--:R-:W-:-:S02]  /*b550*/  IMAD.MOV.U32 R12, RZ, RZ, R16 ;  /* 0x000000ffff0c7224 */ /* 0x008fc400078e0010 */
[----:B------:R-:W-:Y:S01]  /*b560*/  IMAD.MOV.U32 R13, RZ, RZ, R21 ;  /* 0x000000ffff0d7224 */ /* 0x000fe200078e0015 */
[----:B--2---:R-:W-:Y:S02]  /*b570*/  LEA.HI.X.SX32 R21, R53, R0, 0x2, P2 ;  /* 0x0000000035157211 */ /* 0x004fe400010f16ff */
[----:B------:R-:W-:Y:S02]  /*b580*/  LEA R16, P2, R54, R2, 0x2 ;  /* 0x0000000236107211 */ /* 0x000fe400078410ff */
[----:B------:R2:W-:Y:S04]  /*b590*/  LDGSTS.E [R18+0x2c00], [R12.64], P3 ;  /* 0x02c000000c127fae */ /* 0x0005e80009921846 */
[----:B------:R3:W-:Y:S04]  /*b5a0*/  STL [R1+0x6b4], R21 ;  /* 0x0006b41501007387 */ /* 0x0007e80000100800 */
[----:B------:R-:W-:Y:S01]  /*b5b0*/  STL [R1+0x6d8], R16 ;  /* 0x0006d81001007387 */ /* 0x000fe20000100800 */
[----:B--2---:R-:W-:-:S02]  /*b5c0*/  IMAD.MOV.U32 R12, RZ, RZ, R15 ;  /* 0x000000ffff0c7224 */ /* 0x004fc400078e000f */
[----:B------:R-:W-:Y:S01]  /*b5d0*/  IMAD.MOV.U32 R13, RZ, RZ, R17 ;  /* 0x000000ffff0d7224 */ /* 0x000fe200078e0011 */
[----:B-1----:R-:W-:Y:S02]  /*b5e0*/  LEA.HI.X.SX32 R17, R54, R0, 0x2, P2 ;  /* 0x0000000036117211 */ /* 0x002fe400010f16ff */
[----:B------:R-:W-:Y:S02]  /*b5f0*/  LEA R15, P2, R55, R2, 0x2 ;  /* 0x00000002370f7211 */ /* 0x000fe400078410ff */
[----:B------:R1:W-:Y:S04]  /*b600*/  LDGSTS.E [R18+0x3400], [R12.64], P3 ;  /* 0x034000000c127fae */ /* 0x0003e80009921846 */
[----:B------:R2:W-:Y:S04]  /*b610*/  STL [R1+0x6d4], R17 ;  /* 0x0006d41101007387 */ /* 0x0005e80000100800 */
[----:B------:R-:W-:Y:S01]  /*b620*/  STL [R1+0x6f8], R15 ;  /* 0x0006f80f01007387 */ /* 0x000fe20000100800 */
[----:B-1----:R-:W-:-:S02]  /*b630*/  IMAD.MOV.U32 R12, RZ, RZ, R19 ;  /* 0x000000ffff0c7224 */ /* 0x002fc400078e0013 */
[----:B------:R-:W-:Y:S01]  /*b640*/  IMAD.MOV.U32 R13, RZ, RZ, R22 ;  /* 0x000000ffff0d7224 */ /* 0x000fe200078e0016 */
[----:B----4-:R-:W-:Y:S02]  /*b650*/  LEA.HI.X.SX32 R22, R55, R0, 0x2, P2 ;  /* 0x0000000037167211 */ /* 0x010fe400010f16ff */
[----:B------:R-:W-:Y:S02]  /*b660*/  LEA R19, P2, R56, R2, 0x2 ;  /* 0x0000000238137211 */ /* 0x000fe400078410ff */
[----:B------:R1:W-:Y:S04]  /*b670*/  LDGSTS.E [R18+0x3c00], [R12.64], P3 ;  /* 0x03c000000c127fae */ /* 0x0003e80009921846 */
[----:B------:R4:W-:Y:S04]  /*b680*/  STL [R1+0x6f4], R22 ;  /* 0x0006f41601007387 */ /* 0x0009e80000100800 */
[----:B------:R-:W-:Y:S01]  /*b690*/  STL [R1+0x718], R19 ;  /* 0x0007181301007387 */ /* 0x000fe20000100800 */
[----:B-1----:R-:W-:-:S02]  /*b6a0*/  IMAD.MOV.U32 R12, RZ, RZ, R10 ;  /* 0x000000ffff0c7224 */ /* 0x002fc400078e000a */
[----:B------:R-:W-:Y:S01]  /*b6b0*/  IMAD.MOV.U32 R13, RZ, RZ, R20 ;  /* 0x000000ffff0d7224 */ /* 0x000fe200078e0014 */
[----:B-----5:R-:W-:Y:S02]  /*b6c0*/  LEA.HI.X.SX32 R20, R56, R0, 0x2, P2 ;  /* 0x0000000038147211 */ /* 0x020fe400010f16ff */
[----:B------:R-:W-:Y:S02]  /*b6d0*/  LEA R10, P2, R57, R2, 0x2 ;  /* 0x00000002390a7211 */ /* 0x000fe400078410ff */
[----:B------:R1:W-:Y:S04]  /*b6e0*/  LDGSTS.E [R18+0x4400], [R12.64], P3 ;  /* 0x044000000c127fae */ /* 0x0003e80009921846 */
[----:B------:R5:W-:Y:S04]  /*b6f0*/  STL [R1+0x714], R20 ;  /* 0x0007141401007387 */ /* 0x000be80000100800 */
[----:B------:R2:W-:Y:S01]  /*b700*/  STL [R1+0x738], R10 ;  /* 0x0007380a01007387 */ /* 0x0005e20000100800 */
[----:B-1----:R-:W-:-:S02]  /*b710*/  IMAD.MOV.U32 R12, RZ, RZ, R14 ;  /* 0x000000ffff0c7224 */ /* 0x002fc400078e000e */
[----:B------:R-:W-:Y:S01]  /*b720*/  IMAD.MOV.U32 R13, RZ, RZ, R21 ;  /* 0x000000ffff0d7224 */ /* 0x000fe200078e0015 */
[----:B---3--:R-:W-:Y:S02]  /*b730*/  LEA.HI.X.SX32 R21, R57, R0, 0x2, P2 ;  /* 0x0000000039157211 */ /* 0x008fe400010f16ff */
[----:B------:R-:W-:Y:S02]  /*b740*/  LEA R14, P2, R58, R2, 0x2 ;  /* 0x000000023a0e7211 */ /* 0x000fe400078410ff */
[----:B------:R1:W-:Y:S04]  /*b750*/  LDGSTS.E [R18+0x4c00], [R12.64], P3 ;  /* 0x04c000000c127fae */ /* 0x0003e80009921846 */
[----:B------:R3:W-:Y:S04]  /*b760*/  STL [R1+0x734], R21 ;  /* 0x0007341501007387 */ /* 0x0007e80000100800 */
[----:B------:R3:W-:Y:S01]  /*b770*/  STL [R1+0x7e8], R14 ;  /* 0x0007e80e01007387 */ /* 0x0007e20000100800 */
[----:B-1----:R-:W-:-:S02]  /*b780*/  IMAD.MOV.U32 R12, RZ, RZ, R16 ;  /* 0x000000ffff0c7224 */ /* 0x002fc400078e0010 */
[----:B------:R-:W-:Y:S01]  /*b790*/  IMAD.MOV.U32 R13, RZ, RZ, R17 ;  /* 0x000000ffff0d7224 */ /* 0x000fe200078e0011 */
[----:B--2---:R-:W-:Y:S02]  /*b7a0*/  LEA.HI.X.SX32 R17, R58, R0, 0x2, P2 ;  /* 0x000000003a117211 */ /* 0x004fe400010f16ff */
        /* <DEDUP_REMOVED lines=14> */
[C---:B------:R-:W-:Y:S02]  /*b890*/  LEA R19, P2, R68.reuse, R2, 0x2 ;  /* 0x0000000244137211 */ /* 0x040fe400078410ff */
[----:B------:R1:W-:Y:S02]  /*b8a0*/  LDGSTS.E [R18+0x6400], [R12.64], P3 ;  /* 0x064000000c127fae */ /* 0x0003e40009921846 */
[----:B------:R-:W-:Y:S02]  /*b8b0*/  LEA.HI.X.SX32 R25, R68, R0, 0x2, P2 ;  /* 0x0000000044197211 */ /* 0x000fe400010f16ff */
[----:B------:R5:W-:Y:S04]  /*b8c0*/  STL [R1+0x814], R20 ;  /* 0x0008141401007387 */ /* 0x000be80000100800 */
[----:B------:R-:W-:Y:S01]  /*b8d0*/  STL [R1+0x830], R19 ;  /* 0x0008301301007387 */ /* 0x000fe20000100800 */
[----:B-1----:R-:W-:Y:S01]  /*b8e0*/  IMAD.MOV.U32 R12, RZ, RZ, R10 ;  /* 0x000000ffff0c7224 */ /* 0x002fe200078e000a */
[----:B------:R-:W-:Y:S01]  /*b8f0*/  SEL R10, R111, R91, !P4 ;  /* 0x0000005b6f0a7207 */ /* 0x000fe20006000000 */
[----:B------:R-:W-:Y:S01]  /*b900*/  IMAD.MOV.U32 R13, RZ, RZ, R21 ;  /* 0x000000ffff0d7224 */ /* 0x000fe200078e0015 */
[C---:B---3--:R-:W-:Y:S01]  /*b910*/  LEA R21, P2, R70.reuse, R2, 0x2 ;  /* 0x0000000246157211 */ /* 0x048fe200078410ff */
[----:B------:R1:W-:Y:S03]  /*b920*/  STL [R1+0x82c], R25 ;  /* 0x00082c1901007387 */ /* 0x0003e60000100800 */
[----:B------:R-:W-:Y:S01]  /*b930*/  LEA.HI.X.SX32 R23, R70, R0, 0x2, P2 ;  /* 0x0000000046177211 */ /* 0x000fe200010f16ff */
[----:B------:R3:W-:Y:S01]  /*b940*/  LDGSTS.E [R18+0x6c00], [R12.64], P3 ;  /* 0x06c000000c127fae */ /* 0x0007e20009921846 */
[----:B------:R-:W-:-:S03]  /*b950*/  LEA R24, P2, R90, R2, 0x2 ;  /* 0x000000025a187211 */ /* 0x000fc600078410ff */
[----:B------:R-:W-:Y:S01]  /*b960*/  STL [R1+0x848], R21 ;  /* 0x0008481501007387 */ /* 0x000fe20000100800 */
[----:B------:R-:W-:-:S03]  /*b970*/  LEA.HI.X.SX32 R26, R90, R0, 0x2, P2 ;  /* 0x000000005a1a7211 */ /* 0x000fc600010f16ff */
[----:B------:R1:W-:Y:S01]  /*b980*/  STL [R1+0x844], R23 ;  /* 0x0008441701007387 */ /* 0x0003e20000100800 */
[----:B---3--:R-:W-:Y:S01]  /*b990*/  IMAD.MOV.U32 R12, RZ, RZ, R14 ;  /* 0x000000ffff0c7224 */ /* 0x008fe200078e000e */
[C---:B------:R-:W-:Y:S01]  /*b9a0*/  SEL R14, R111.reuse, R93, !P4 ;  /* 0x0000005d6f0e7207 */ /* 0x040fe20006000000 */
[----:B------:R-:W-:Y:S01]  /*b9b0*/  IMAD.MOV.U32 R13, RZ, RZ, R17 ;  /* 0x000000ffff0d7224 */ /* 0x000fe200078e0011 */
[----:B------:R-:W-:Y:S01]  /*b9c0*/  STL [R1+0x860], R24 ;  /* 0x0008601801007387 */ /* 0x000fe20000100800 */
[----:B--2---:R-:W-:Y:S01]  /*b9d0*/  IMAD R17, R10, c[0x0][0x190], RZ ;  /* 0x000064000a117a24 */ /* 0x004fe200078e02ff */
[----:B------:R-:W-:Y:S02]  /*b9e0*/  SEL R10, R111, R94, !P4 ;  /* 0x0000005e6f0a7207 */ /* 0x000fe40006000000 */
[----:B------:R2:W-:Y:S04]  /*b9f0*/  LDGSTS.E [R18+0x7400], [R12.64], P3 ;  /* 0x074000000c127fae */ /* 0x0005e80009921846 */
[----:B------:R3:W-:Y:S01]  /*ba00*/  STL [R1+0x85c], R26 ;  /* 0x00085c1a01007387 */ /* 0x0007e20000100800 */
[----:B--2---:R-:W-:-:S02]  /*ba10*/  IMAD.MOV.U32 R12, RZ, RZ, R16 ;  /* 0x000000ffff0c7224 */ /* 0x004fc400078e0010 */
[----:B------:R-:W-:Y:S01]  /*ba20*/  IMAD.MOV.U32 R13, RZ, RZ, R22 ;  /* 0x000000ffff0d7224 */ /* 0x000fe200078e0016 */
[----:B----4-:R-:W-:Y:S01]  /*ba30*/  LEA R22, P2, R17, R2, 0x2 ;  /* 0x0000000211167211 */ /* 0x010fe200078410ff */
[----:B------:R-:W-:Y:S01]  /*ba40*/  IMAD R16, R14, c[0x0][0x190], RZ ;  /* 0x000064000e107a24 */ /* 0x000fe200078e02ff */
[----:B------:R-:W-:Y:S02]  /*ba50*/  SEL R14, R111, R95, !P4 ;  /* 0x0000005f6f0e7207 */ /* 0x000fe40006000000 */
[----:B------:R2:W-:Y:S01]  /*ba60*/  LDGSTS.E [R18+0x7c00], [R12.64], P3 ;  /* 0x07c000000c127fae */ /* 0x0005e20009921846 */
[----:B------:R-:W-:Y:S02]  /*ba70*/  LEA.HI.X.SX32 R27, R17, R0, 0x2, P2 ;  /* 0x00000000111b7211 */ /* 0x000fe400010f16ff */
[----:B------:R-:W-:Y:S01]  /*ba80*/  IMAD R17, R14, c[0x0][0x190], RZ ;  /* 0x000064000e117a24 */ /* 0x000fe200078e02ff */
[----:B------:R-:W-:Y:S01]  /*ba90*/  SEL R14, R111, R98, !P4 ;  /* 0x000000626f0e7207 */ /* 0x000fe20006000000 */
[----:B------:R-:W-:Y:S04]  /*baa0*/  STL [R1+0x878], R22 ;  /* 0x0008781601007387 */ /* 0x000fe80000100800 */
[----:B------:R4:W-:Y:S01]  /*bab0*/  STL [R1+0x874], R27 ;  /* 0x0008741b01007387 */ /* 0x0009e20000100800 */
[----:B--2---:R-:W-:-:S02]  /*bac0*/  IMAD.MOV.U32 R12, RZ, RZ, R15 ;  /* 0x000000ffff0c7224 */ /* 0x004fc400078e000f */
[----:B------:R-:W-:Y:S01]  /*bad0*/  IMAD.MOV.U32 R13, RZ, RZ, R20 ;  /* 0x000000ffff0d7224 */ /* 0x000fe200078e0014 */
[----:B-----5:R-:W-:Y:S01]  /*bae0*/  LEA R20, P2, R16, R2, 0x2 ;  /* 0x0000000210147211 */ /* 0x020fe200078410ff */
[----:B------:R-:W-:Y:S01]  /*baf0*/  IMAD R15, R10, c[0x0][0x190], RZ ;  /* 0x000064000a0f7a24 */ /* 0x000fe200078e02ff */
[----:B------:R-:W-:Y:S02]  /*bb00*/  SEL R10, R111, R97, !P4 ;  /* 0x000000616f0a7207 */ /* 0x000fe40006000000 */
[----:B------:R2:W-:Y:S04]  /*bb10*/  LDGSTS.E [R18+0x8400], [R12.64], P3 ;  /* 0x084000000c127fae */ /* 0x0005e80009921846 */
[----:B------:R-:W-:Y:S01]  /*bb20*/  STL [R1+0x890], R20 ;  /* 0x0008901401007387 */ /* 0x000fe20000100800 */
[----:B--2---:R-:W-:-:S02]  /*bb30*/  IMAD.MOV.U32 R12, RZ, RZ, R19 ;  /* 0x000000ffff0c7224 */ /* 0x004fc400078e0013 */
[----:B------:R-:W-:Y:S01]  /*bb40*/  IMAD.MOV.U32 R13, RZ, RZ, R25 ;  /* 0x000000ffff0d7224 */ /* 0x000fe200078e0019 */
[----:B-1----:R-:W-:Y:S01]  /*bb50*/  LEA.HI.X.SX32 R25, R16, R0, 0x2, P2 ;  /* 0x0000000010197211 */ /* 0x002fe200010f16ff */
[----:B------:R-:W-:Y:S01]  /*bb60*/  IMAD R16, R10, c[0x0][0x190], RZ ;  /* 0x000064000a107a24 */ /* 0x000fe200078e02ff */
[----:B------:R-:W-:Y:S02]  /*bb70*/  LEA R19, P2, R15, R2, 0x2 ;  /* 0x000000020f137211 */ /* 0x000fe400078410ff */
[----:B------:R1:W-:Y:S01]  /*bb80*/  LDGSTS.E [R18+0x8c00], [R12.64], P3 ;  /* 0x08c000000c127fae */ /* 0x0003e20009921846 */
[----:B------:R-:W-:-:S03]  /*bb90*/  SEL R10, R111, R100, !P4 ;  /* 0x000000646f0a7207 */ /* 0x000fc60006000000 */
[----:B------:R2:W-:Y:S04]  /*bba0*/  STL [R1+0x88c], R25 ;  /* 0x00088c1901007387 */ /* 0x0005e80000100800 */
[----:B------:R-:W-:Y:S01]  /*bbb0*/  STL [R1+0x8a8], R19 ;  /* 0x0008a81301007387 */ /* 0x000fe20000100800 */
[----:B-1----:R-:W-:Y:S02]  /*bbc0*/  IMAD.MOV.U32 R12, RZ, RZ, R21 ;  /* 0x000000ffff0c7224 */ /* 0x002fe400078e0015 */
[----:B------:R-:W-:Y:S01]  /*bbd0*/  IMAD.MOV.U32 R13, RZ, RZ, R23 ;  /* 0x000000ffff0d7224 */ /* 0x000fe200078e0017 */
[----:B------:R-:W-:Y:S01]  /*bbe0*/  LEA.HI.X.SX32 R23, R15, R0, 0x2, P2 ;  /* 0x000000000f177211 */ /* 0x000fe200010f16ff */
[----:B------:R-:W-:Y:S01]  /*bbf0*/  IMAD R15, R14, c[0x0][0x190], RZ ;  /* 0x000064000e0f7a24 */ /* 0x000fe200078e02ff */
[----:B------:R-:W-:-:S02]  /*bc00*/  LEA R21, P2, R17, R2, 0x2 ;  /* 0x0000000211157211 */ /* 0x000fc400078410ff */
[----:B------:R1:W-:Y:S01]  /*bc10*/  LDGSTS.E [R18+0x9400], [R12.64], P3 ;  /* 0x094000000c127fae */ /* 0x0003e20009921846 */
[----:B------:R-:W-:-:S03]  /*bc20*/  SEL R14, R111, R106, !P4 ;  /* 0x0000006a6f0e7207 */ /* 0x000fc60006000000 */
[----:B------:R5:W-:Y:S04]  /*bc30*/  STL [R1+0x8a4], R23 ;  /* 0x0008a41701007387 */ /* 0x000be80000100800 */
[----:B------:R2:W-:Y:S01]  /*bc40*/  STL [R1+0x8c0], R21 ;  /* 0x0008c01501007387 */ /* 0x0005e20000100800 */
[----:B-1----:R-:W-:Y:S02]  /*bc50*/  IMAD.MOV.U32 R12, RZ, RZ, R24 ;  /* 0x000000ffff0c7224 */ /* 0x002fe400078e0018 */
[----:B------:R-:W-:Y:S01]  /*bc60*/  IMAD.MOV.U32 R13, RZ, RZ, R26 ;  /* 0x000000ffff0d7224 */ /* 0x000fe200078e001a */
[----:B---3--:R-:W-:Y:S01]  /*bc70*/  LEA.HI.X.SX32 R26, R17, R0, 0x2, P2 ;  /* 0x00000000111a7211 */ /* 0x008fe200010f16ff */
[----:B------:R-:W-:Y:S01]  /*bc80*/  IMAD R17, R10, c[0x0][0x190], RZ ;  /* 0x000064000a117a24 */ /* 0x000fe200078e02ff */
[----:B------:R-:W-:-:S02]  /*bc90*/  LEA R24, P2, R16, R2, 0x2 ;  /* 0x0000000210187211 */ /* 0x000fc400078410ff */
[----:B------:R1:W-:Y:S01]  /*bca0*/  LDGSTS.E [R18+0x9c00], [R12.64], P3 ;  /* 0x09c000000c127fae */ /* 0x0003e20009921846 */
[----:B------:R-:W-:-:S03]  /*bcb0*/  SEL R10, R111, R108, !P4 ;  /* 0x0000006c6f0a7207 */ /* 0x000fc60006000000 */
[----:B------:R3:W-:Y:S04]  /*bcc0*/  STL [R1+0x8bc], R26 ;  /* 0x0008bc1a01007387 */ /* 0x0007e80000100800 */
[----:B------:R-:W-:Y:S01]  /*bcd0*/  STL [R1+0x8d8], R24 ;  /* 0x0008d81801007387 */ /* 0x000fe20000100800 */
[----:B-1----:R-:W-:Y:S02]  /*bce0*/  IMAD.MOV.U32 R12, RZ, RZ, R22 ;  /* 0x000000ffff0c7224 */ /* 0x002fe400078e0016 */
[----:B------:R-:W-:Y:S01]  /*bcf0*/  IMAD.MOV.U32 R13, RZ, RZ, R27 ;  /* 0x000000ffff0d7224 */ /* 0x000fe200078e001b */
[----:B----4-:R-:W-:Y:S01]  /*bd00*/  LEA.HI.X.SX32 R27, R16, R0, 0x2, P2 ;  /* 0x00000000101b7211 */ /* 0x010fe200010f16ff */
        /* <DEDUP_REMOVED lines=8> */
[----:B--2---:R-:W-:Y:S01]  /*bd90*/  LEA.HI.X.SX32 R25, R15, R0, 0x2, P2 ;  /* 0x000000000f197211 */ /* 0x004fe200010f16ff */
        /* <DEDUP_REMOVED lines=8> */
[----:B-----5:R-:W-:Y:S01]  /*be20*/  LEA.HI.X.SX32 R23, R17, R0, 0x2, P2 ;  /* 0x0000000011177211 */ /* 0x020fe200010f16ff */
[----:B------:R-:W-:Y:S01]  /*be30*/  IMAD R17, R14, c[0x0][0x190], RZ ;  /* 0x000064000e117a24 */ /* 0x000fe200078e02ff */
[----:B------:R-:W-:-:S02]  /*be40*/  LEA R19, P2, R16, R2, 0x2 ;  /* 0x0000000210137211 */ /* 0x000fc400078410ff */
[----:B------:R1:W-:Y:S01]  /*be50*/  LDGSTS.E [R18+0xb400], [R12.64], P3 ;  /* 0x0b4000000c127fae */ /* 0x0003e20009921846 */
[----:B------:R-:W-:-:S03]  /*be60*/  SEL R14, R111, R103, !P4 ;  /* 0x000000676f0e7207 */ /* 0x000fc60006000000 */
[----:B------:R5:W-:Y:S04]  /*be70*/  STL [R1+0x904], R23 ;  /* 0x0009041701007387 */ /* 0x000be80000100800 */
[----:B------:R-:W-:Y:S01]  /*be80*/  STL [R1+0x920], R19 ;  /* 0x0009201301007387 */ /* 0x000fe20000100800 */
[----:B-1----:R-:W-:Y:S01]  /*be90*/  IMAD.MOV.U32 R12, RZ, RZ, R21 ;  /* 0x000000ffff0c7224 */ /* 0x002fe200078e0015 */
[----:B------:R-:W-:Y:S01]  /*bea0*/  LEA.HI.X.SX32 R21, R16, R0, 0x2, P2 ;  /* 0x0000000010157211 */ /* 0x000fe200010f16ff */
[----:B------:R-:W-:Y:S01]  /*beb0*/  IMAD.MOV.U32 R13, RZ, RZ, R26 ;  /* 0x000000ffff0d7224 */ /* 0x000fe200078e001a */
[----:B---3--:R-:W-:Y:S01]  /*bec0*/  LEA R26, P2, R15, R2, 0x2 ;  /* 0x000000020f1a7211 */ /* 0x008fe200078410ff */
[----:B------:R-:W-:Y:S01]  /*bed0*/  IMAD R16, R10, c[0x0][0x190], RZ ;  /* 0x000064000a107a24 */ /* 0x000fe200078e02ff */
[----:B------:R-:W-:Y:S01]  /*bee0*/  SEL R10, R111, R109, !P4 ;  /* 0x0000006d6f0a7207 */ /* 0x000fe20006000000 */
[----:B------:R1:W-:Y:S04]  /*bef0*/  STL [R1+0x91c], R21 ;  /* 0x00091c1501007387 */ /* 0x0003e80000100800 */
[----:B------:R3:W-:Y:S04]  /*bf00*/  LDGSTS.E [R18+0xbc00], [R12.64], P3 ;  /* 0x0bc000000c127fae */ /* 0x0007e80009921846 */
[----:B------:R-:W-:Y:S01]  /*bf10*/  STL [R1+0x930], R26 ;  /* 0x0009301a01007387 */ /* 0x000fe20000100800 */
[----:B---3--:R-:W-:-:S02]  /*bf20*/  IMAD.MOV.U32 R12, RZ, RZ, R24 ;  /* 0x000000ffff0c7224 */ /* 0x008fc400078e0018 */
[----:B------:R-:W-:Y:S01]  /*bf30*/  IMAD.MOV.U32 R13, RZ, RZ, R27 ;  /* 0x000000ffff0d7224 */ /* 0x000fe200078e001b */
[----:B----4-:R-:W-:Y:S01]  /*bf40*/  LEA.HI.X.SX32 R27, R15, R0, 0x2, P2 ;  /* 0x000000000f1b7211 */ /* 0x010fe200010f16ff */
[----:B------:R-:W-:Y:S01]  /*bf50*/  IMAD R15, R14, c[0x0][0x190], RZ ;  /* 0x000064000e0f7a24 */ /* 0x000fe200078e02ff */
[----:B------:R-:W-:Y:S02]  /*bf60*/  LEA R24, P2, R17, R2, 0x2 ;  /* 0x0000000211187211 */ /* 0x000fe400078410ff */
[----:B------:R3:W-:Y:S01]  /*bf70*/  LDGSTS.E [R18+0xc400], [R12.64], P3 ;  /* 0x0c4000000c127fae */ /* 0x0007e20009921846 */
[----:B------:R-:W-:-:S03]  /*bf80*/  SEL R14, R111, R110, !P4 ;  /* 0x0000006e6f0e7207 */ /* 0x000fc60006000000 */
[----:B------:R4:W-:Y:S04]  /*bf90*/  STL [R1+0x92c], R27 ;  /* 0x00092c1b01007387 */ /* 0x0009e80000100800 */
[----:B------:R-:W-:Y:S01]  /*bfa0*/  STL [R1+0x940], R24 ;  /* 0x0009401801007387 */ /* 0x000fe20000100800 */
[----:B---3--:R-:W-:Y:S02]  /*bfb0*/  IMAD.MOV.U32 R12, RZ, RZ, R22 ;  /* 0x000000ffff0c7224 */ /* 0x008fe400078e0016 */
        /* <DEDUP_REMOVED lines=8> */
[----:B--2---:R-:W-:Y:S02]  /*c040*/  IMAD.MOV.U32 R12, RZ, RZ, R20 ;  /* 0x000000ffff0c7224 */ /* 0x004fe400078e0014 */
[----:B------:R-:W-:Y:S01]  /*c050*/  IMAD.MOV.U32 R13, RZ, RZ, R23 ;  /* 0x000000ffff0d7224 */ /* 0x000fe200078e0017 */
[----:B-----5:R-:W-:Y:S01]  /*c060*/  LEA.HI.X.SX32 R23, R16, R0, 0x2, P2 ;  /* 0x0000000010177211 */ /* 0x020fe200010f16ff */
[----:B------:R-:W-:Y:S01]  /*c070*/  IMAD R16, R14, c[0x0][0x190], RZ ;  /* 0x000064000e107a24 */ /* 0x000fe200078e02ff */
[----:B------:R-:W-:-:S02]  /*c080*/  LEA R20, P2, R15, R2, 0x2 ;  /* 0x000000020f147211 */ /* 0x000fc400078410ff */
[----:B------:R2:W-:Y:S01]  /*c090*/  LDGSTS.E [R18+0xd400], [R12.64], P3 ;  /* 0x0d4000000c127fae */ /* 0x0005e20009921846 */
[----:B------:R-:W-:-:S03]  /*c0a0*/  SEL R14, R111, R116, !P4 ;  /* 0x000000746f0e7207 */ /* 0x000fc60006000000 */
[----:B------:R5:W-:Y:S04]  /*c0b0*/  STL [R1+0x94c], R23 ;  /* 0x00094c1701007387 */ /* 0x000be80000100800 */
[----:B------:R3:W-:Y:S01]  /*c0c0*/  STL [R1+0x960], R20 ;  /* 0x0009601401007387 */ /* 0x0007e20000100800 */
[----:B--2---:R-:W-:Y:S02]  /*c0d0*/  IMAD.MOV.U32 R12, RZ, RZ, R19 ;  /* 0x000000ffff0c7224 */ /* 0x004fe400078e0013 */
[----:B------:R-:W-:Y:S01]  /*c0e0*/  IMAD.MOV.U32 R13, RZ, RZ, R21 ;  /* 0x000000ffff0d7224 */ /* 0x000fe200078e0015 */
[----:B-1----:R-:W-:Y:S01]  /*c0f0*/  LEA.HI.X.SX32 R21, R15, R0, 0x2, P2 ;  /* 0x000000000f157211 */ /* 0x002fe200010f16ff */
[----:B------:R-:W-:Y:S01]  /*c100*/  IMAD R15, R10, c[0x0][0x190], RZ ;  /* 0x000064000a0f7a24 */ /* 0x000fe200078e02ff */
[----:B------:R-:W-:-:S02]  /*c110*/  LEA R19, P2, R17, R2, 0x2 ;  /* 0x0000000211137211 */ /* 0x000fc400078410ff */
[----:B------:R1:W-:Y:S01]  /*c120*/  LDGSTS.E [R18+0xdc00], [R12.64], P3 ;  /* 0x0dc000000c127fae */ /* 0x0003e20009921846 */
[----:B------:R-:W-:Y:S02]  /*c130*/  SEL R10, R111, R117, !P4 ;  /* 0x000000756f0a7207 */ /* 0x000fe40006000000 */
[----:B------:R-:W-:Y:S01]  /*c140*/  LEA.HI.X.SX32 R29, R17, R0, 0x2, P2 ;  /* 0x00000000111d7211 */ /* 0x000fe200010f16ff */
[----:B------:R-:W-:Y:S01]  /*c150*/  IMAD R17, R14, c[0x0][0x190], RZ ;  /* 0x000064000e117a24 */ /* 0x000fe200078e02ff */
[----:B------:R-:W-:Y:S01]  /*c160*/  SEL R14, R111, R118, !P4 ;  /* 0x000000766f0e7207 */ /* 0x000fe20006000000 */
[----:B------:R2:W-:Y:S04]  /*c170*/  STL [R1+0x95c], R21 ;  /* 0x00095c1501007387 */ /* 0x0005e80000100800 */
[----:B------:R2:W-:Y:S01]  /*c180*/  STL [R1+0x5a0], R19 ;  /* 0x0005a01301007387 */ /* 0x0005e20000100800 */
[----:B-1----:R-:W-:-:S02]  /*c190*/  IMAD.MOV.U32 R12, RZ, RZ, R26 ;  /* 0x000000ffff0c7224 */ /* 0x002fc400078e001a */
[----:B------:R-:W-:Y:S01]  /*c1a0*/  IMAD.MOV.U32 R13, RZ, RZ, R27 ;  /* 0x000000ffff0d7224 */ /* 0x000fe200078e001b */
[C---:B----4-:R-:W-:Y:S01]  /*c1b0*/  LEA R27, P2, R16.reuse, R2, 0x2 ;  /* 0x00000002101b7211 */ /* 0x050fe200078410ff */
[----:B------:R-:W-:Y:S03]  /*c1c0*/  STL [R1+0x59c], R29 ;  /* 0x00059c1d01007387 */ /* 0x000fe60000100800 */
[----:B------:R-:W-:Y:S01]  /*c1d0*/  LEA.HI.X.SX32 R28, R16, R0, 0x2, P2 ;  /* 0x00000000101c7211 */ /* 0x000fe200010f16ff */
[----:B------:R1:W-:Y:S01]  /*c1e0*/  LDGSTS.E [R18+0xe400], [R12.64], P3 ;  /* 0x0e4000000c127fae */ /* 0x0003e20009921846 */
[----:B------:R-:W-:Y:S01]  /*c1f0*/  IMAD R16, R10, c[0x0][0x190], RZ ;  /* 0x000064000a107a24 */ /* 0x000fe200078e02ff */
[----:B------:R-:W-:Y:S02]  /*c200*/  SEL R10, R111, R119, !P4 ;  /* 0x000000776f0a7207 */ /* 0x000fe40006000000 */
[----:B------:R-:W-:Y:S03]  /*c210*/  STL [R1+0x5c0], R27 ;  /* 0x0005c01b01007387 */ /* 0x000fe60000100800 */
[----:B------:R-:W-:Y:S01]  /*c220*/  IMAD R10, R10, c[0x0][0x190], RZ ;  /* 0x000064000a0a7a24 */ /* 0x000fe200078e02ff */
[----:B------:R-:W-:Y:S01]  /*c230*/  STL [R1+0x5bc], R28 ;  /* 0x0005bc1c01007387 */ /* 0x000fe20000100800 */
[----:B-1----:R-:W-:-:S02]  /*c240*/  IMAD.MOV.U32 R12, RZ, RZ, R24 ;  /* 0x000000ffff0c7224 */ /* 0x002fc400078e0018 */
[----:B------:R-:W-:Y:S01]  /*c250*/  IMAD.MOV.U32 R13, RZ, RZ, R25 ;  /* 0x000000ffff0d7224 */ /* 0x000fe200078e0019 */
[----:B---3--:R-:W-:-:S04]  /*c260*/  LEA R25, P2, R15, R2, 0x2 ;  /* 0x000000020f197211 */ /* 0x008fc800078410ff */
[----:B------:R1:W-:Y:S01]  /*c270*/  LDGSTS.E [R18+0xec00], [R12.64], P3 ;  /* 0x0ec000000c127fae */ /* 0x0003e20009921846 */
[----:B------:R-:W-:Y:S01]  /*c280*/  LEA.HI.X.SX32 R26, R15, R0, 0x2, P2 ;  /* 0x000000000f1a7211 */ /* 0x000fe200010f16ff */
[----:B------:R-:W-:Y:S01]  /*c290*/  IMAD R15, R14, c[0x0][0x190], RZ ;  /* 0x000064000e0f7a24 */ /* 0x000fe200078e02ff */
[----:B------:R-:W-:Y:S01]  /*c2a0*/  SEL R14, R111, R122, !P4 ;  /* 0x0000007a6f0e7207 */ /* 0x000fe20006000000 */
[----:B------:R-:W-:Y:S04]  /*c2b0*/  STL [R1+0x5e0], R25 ;  /* 0x0005e01901007387 */ /* 0x000fe80000100800 */
[----:B------:R-:W-:Y:S01]  /*c2c0*/  IMAD R14, R14, c[0x0][0x190], RZ ;  /* 0x000064000e0e7a24 */ /* 0x000fe200078e02ff */
[----:B------:R-:W-:Y:S01]  /*c2d0*/  STL [R1+0x5dc], R26 ;  /* 0x0005dc1a01007387 */ /* 0x000fe20000100800 */
[----:B-1----:R-:W-:-:S02]  /*c2e0*/  IMAD.MOV.U32 R12, RZ, RZ, R22 ;  /* 0x000000ffff0c7224 */ /* 0x002fc400078e0016 */
[----:B------:R-:W-:Y:S01]  /*c2f0*/  IMAD.MOV.U32 R13, RZ, RZ, R23 ;  /* 0x000000ffff0d7224 */ /* 0x000fe200078e0017 */
[----:B-----5:R-:W-:-:S04]  /*c300*/  LEA R23, P2, R17, R2, 0x2 ;  /* 0x0000000211177211 */ /* 0x020fc800078410ff */
[----:B------:R1:W-:Y:S01]  /*c310*/  LDGSTS.E [R18+0xf400], [R12.64], P3 ;  /* 0x0f4000000c127fae */ /* 0x0003e20009921846 */
[----:B------:R-:W-:-:S03]  /*c320*/  LEA.HI.X.SX32 R24, R17, R0, 0x2, P2 ;  /* 0x0000000011187211 */ /* 0x000fc600010f16ff */
[----:B------:R-:W-:Y:S04]  /*c330*/  STL [R1+0x600], R23 ;  /* 0x0006001701007387 */ /* 0x000fe80000100800 */
[----:B------:R-:W-:Y:S01]  /*c340*/  STL [R1+0x5fc], R24 ;  /* 0x0005fc1801007387 */ /* 0x000fe20000100800 */
[----:B-1----:R-:W-:Y:S01]  /*c350*/  IMAD.MOV.U32 R12, RZ, RZ, R20 ;  /* 0x000000ffff0c7224 */ /* 0x002fe200078e0014 */
[----:B------:R-:W-:Y:S01]  /*c360*/  LOP3.LUT R20, R3, 0x60, RZ, 0x3c, !PT ;  /* 0x0000006003147812 */ /* 0x000fe200078e3cff */
[----:B------:R-:W-:Y:S01]  /*c370*/  IMAD.MOV.U32 R13, RZ, RZ, R21 ;  /* 0x000000ffff0d7224 */ /* 0x000fe200078e0015 */
[----:B--2---:R-:W-:-:S04]  /*c380*/  LEA R21, P2, R16, R2, 0x2 ;  /* 0x0000000210157211 */ /* 0x004fc800078410ff */
[----:B------:R1:W-:Y:S01]  /*c390*/  LDGSTS.E [R18+0xfc00], [R12.64], P3 ;  /* 0x0fc000000c127fae */ /* 0x0003e20009921846 */
[----:B------:R-:W-:-:S03]  /*c3a0*/  LEA.HI.X.SX32 R22, R16, R0, 0x2, P2 ;  /* 0x0000000010167211 */ /* 0x000fc600010f16ff */
[----:B------:R-:W-:Y:S04]  /*c3b0*/  STL [R1+0x620], R21 ;  /* 0x0006201501007387 */ /* 0x000fe80000100800 */
[----:B------:R-:W-:Y:S01]  /*c3c0*/  STL [R1+0x61c], R22 ;  /* 0x00061c1601007387 */ /* 0x000fe20000100800 */
[----:B-1----:R-:W-:Y:S01]  /*c3d0*/  IMAD.MOV.U32 R12, RZ, RZ, R19 ;  /* 0x000000ffff0c7224 */ /* 0x002fe200078e0013 */
[----:B------:R-:W-:Y:S01]  /*c3e0*/  LEA R18, P2, R15, R2, 0x2 ;  /* 0x000000020f127211 */ /* 0x000fe200078410ff */
[----:B------:R-:W-:-:S03]  /*c3f0*/  IMAD.MOV.U32 R13, RZ, RZ, R29 ;  /* 0x000000ffff0d7224 */ /* 0x000fc600078e001d */
[----:B------:R-:W-:Y:S01]  /*c400*/  LEA.HI.X.SX32 R19, R15, R0, 0x2, P2 ;  /* 0x000000000f137211 */ /* 0x000fe200010f16ff */
[----:B------:R-:W-:Y:S01]  /*c410*/  STL [R1+0x640], R18 ;  /* 0x0006401201007387 */ /* 0x000fe20000100800 */
[----:B------:R-:W-:-:S03]  /*c420*/  LEA R16, P2, R10, R2, 0x2 ;  /* 0x000000020a107211 */ /* 0x000fc600078410ff */
[----:B------:R1:W-:Y:S01]  /*c430*/  LDGSTS.E [R20+0x600], [R12.64], P3 ;  /* 0x006000000c147fae */ /* 0x0003e20009921846 */
[----:B------:R-:W-:Y:S02]  /*c440*/  LEA.HI.X.SX32 R17, R10, R0, 0x2, P2 ;  /* 0x000000000a117211 */ /* 0x000fe400010f16ff */
[C---:B------:R-:W-:Y:S01]  /*c450*/  LEA R15, P2, R14.reuse, R2, 0x2 ;  /* 0x000000020e0f7211 */ /* 0x040fe200078410ff */
[----:B------:R-:W-:Y:S03]  /*c460*/  STL [R1+0x63c], R19 ;  /* 0x00063c1301007387 */ /* 0x000fe60000100800 */
[----:B------:R-:W-:Y:S01]  /*c470*/  LEA.HI.X.SX32 R10, R14, R0, 0x2, P2 ;  /* 0x000000000e0a7211 */ /* 0x000fe200010f16ff */
[----:B------:R-:W-:Y:S01]  /*c480*/  STL [R1+0x660], R16 ;  /* 0x0006601001007387 */ /* 0x000fe20000100800 */
[----:B------:R-:W-:Y:S01]  /*c490*/  IMAD R14, R9, c[0x0][0x190], RZ ;  /* 0x00006400090e7a24 */ /* 0x000fe200078e02ff */
[----:B------:R-:W-:Y:S01]  /*c4a0*/  ISETP.GT.U32.AND P2, PT, R7, R6, PT ;  /* 0x000000060700720c */ /* 0x000fe20003f44070 */
[----:B-1----:R-:W-:Y:S01]  /*c4b0*/  IMAD.MOV.U32 R12, RZ, RZ, R27 ;  /* 0x000000ffff0c7224 */ /* 0x002fe200078e001b */
[----:B------:R-:W-:Y:S01]  /*c4c0*/  STL [R1+0x65c], R17 ;  /* 0x00065c1101007387 */ /* 0x000fe20000100800 */
[----:B------:R-:W-:-:S03]  /*c4d0*/  IMAD.MOV.U32 R13, RZ, RZ, R28 ;  /* 0x000000ffff0d7224 */ /* 0x000fc600078e001c */
[----:B------:R-:W-:Y:S04]  /*c4e0*/  STL [R1+0x680], R15 ;  /* 0x0006800f01007387 */ /* 0x000fe80000100800 */
[----:B------:R1:W-:Y:S03]  /*c4f0*/  LDGSTS.E [R20+0xe00], [R12.64], P3 ;  /* 0x00e000000c147fae */ /* 0x0003e60009921846 */
[----:B------:R-:W-:Y:S01]  /*c500*/  @!P2 IMAD.IADD R6, R6, 0x1, -R7 ;  /* 0x000000010606a824 */ /* 0x000fe200078e0a07 */
[----:B------:R-:W-:Y:S01]  /*c510*/  ISETP.GE.AND P2, PT, R112, RZ, PT ;  /* 0x000000ff7000720c */ /* 0x000fe20003f46270 */
[----:B------:R2:W-:Y:S02]  /*c520*/  STL [R1+0x67c], R10 ;  /* 0x00067c0a01007387 */ /* 0x0005e40000100800 */
[----:B------:R-:W-:-:S02]  /*c530*/  @!P5 IMAD.MOV R6, RZ, RZ, -R6 ;  /* 0x000000ffff06d224 */ /* 0x000fc400078e0a06 */
[----:B-1----:R-:W-:Y:S02]  /*c540*/  IMAD.MOV.U32 R12, RZ, RZ, R25 ;  /* 0x000000ffff0c7224 */ /* 0x002fe400078e0019 */
[----:B------:R-:W-:-:S05]  /*c550*/  IMAD.MOV.U32 R13, RZ, RZ, R26 ;  /* 0x000000ffff0d7224 */ /* 0x000fca00078e001a */
[----:B------:R1:W-:Y:S02]  /*c560*/  LDGSTS.E [R20+0x1600], [R12.64], P3 ;  /* 0x016000000c147fae */ /* 0x0003e40009921846 */
        /* <DEDUP_REMOVED lines=13> */
[----:B------:R-:W-:Y:S01]  /*c640*/  IMAD.MOV.U32 R13, RZ, RZ, R10 ;  /* 0x000000ffff0d7224 */ /* 0x000fe200078e000a */
[----:B--2---:R-:W-:-:S04]  /*c650*/  SEL R10, R111, R123, !P4 ;  /* 0x0000007b6f0a7207 */ /* 0x004fc80006000000 */
[----:B------:R1:W-:Y:S02]  /*c660*/  LDGSTS.E [R20+0x3e00], [R12.64], P3 ;  /* 0x03e000000c147fae */ /* 0x0003e40009921846 */
[----:B-1----:R-:W-:Y:S01]  /*c670*/  IMAD R13, R10, c[0x0][0x190], RZ ;  /* 0x000064000a0d7a24 */ /* 0x002fe200078e02ff */
[C---:B------:R-:W-:Y:S02]  /*c680*/  SEL R12, R111.reuse, R124, !P4 ;  /* 0x0000007c6f0c7207 */ /* 0x040fe40006000000 */
[----:B------:R-:W-:Y:S02]  /*c690*/  SEL R10, R111, R125, !P4 ;  /* 0x0000007d6f0a7207 */ /* 0x000fe40006000000 */
[C---:B------:R-:W-:Y:S01]  /*c6a0*/  LEA R21, P6, R13.reuse, R2, 0x2 ;  /* 0x000000020d157211 */ /* 0x040fe200078c10ff */
[----:B------:R-:W-:Y:S02]  /*c6b0*/  IMAD R12, R12, c[0x0][0x190], RZ ;  /* 0x000064000c0c7a24 */ /* 0x000fe400078e02ff */
[----:B------:R-:W-:Y:S01]  /*c6c0*/  IMAD R15, R10, c[0x0][0x190], RZ ;  /* 0x000064000a0f7a24 */ /* 0x000fe200078e02ff */
[----:B------:R-:W-:Y:S01]  /*c6d0*/  LEA.HI.X.SX32 R22, R13, R0, 0x2, P6 ;  /* 0x000000000d167211 */ /* 0x000fe200030f16ff */
[----:B------:R-:W-:Y:S01]  /*c6e0*/  STL [R1+0x6a0], R21 ;  /* 0x0006a01501007387 */ /* 0x000fe20000100800 */
[----:B------:R-:W-:-:S02]  /*c6f0*/  LEA R18, P1, R12, R2, 0x2 ;  /* 0x000000020c127211 */ /* 0x000fc400078210ff */
[----:B------:R-:W-:Y:S01]  /*c700*/  SEL R10, R111, R8, !P4 ;  /* 0x000000086f0a7207 */ /* 0x000fe20006000000 */
[----:B------:R-:W-:Y:S01]  /*c710*/  IMAD.MOV.U32 R8, RZ, RZ, R21 ;  /* 0x000000ffff087224 */ /* 0x000fe200078e0015 */
[----:B------:R-:W-:Y:S01]  /*c720*/  LEA.HI.X.SX32 R19, R12, R0, 0x2, P1 ;  /* 0x000000000c137211 */ /* 0x000fe200008f16ff */
[----:B------:R-:W-:Y:S01]  /*c730*/  IMAD.MOV.U32 R9, RZ, RZ, R22 ;  /* 0x000000ffff097224 */ /* 0x000fe200078e0016 */
[CC--:B------:R-:W-:Y:S01]  /*c740*/  LEA R17, P6, R15.reuse, R2.reuse, 0x2 ;  /* 0x000000020f117211 */ /* 0x0c0fe200078c10ff */
[----:B------:R-:W-:Y:S01]  /*c750*/  STL [R1+0x6c0], R18 ;  /* 0x0006c01201007387 */ /* 0x000fe20000100800 */
[----:B------:R-:W-:Y:S01]  /*c760*/  LEA R16, P1, R14, R2, 0x2 ;  /* 0x000000020e107211 */ /* 0x000fe200078210ff */
[----:B------:R-:W-:Y:S01]  /*c770*/  IMAD R10, R10, c[0x0][0x190], RZ ;  /* 0x000064000a0a7a24 */ /* 0x000fe200078e02ff */
[-C--:B------:R-:W-:Y:S01]  /*c780*/  LEA.HI.X.SX32 R12, R15, R0.reuse, 0x2, P6 ;  /* 0x000000000f0c7211 */ /* 0x080fe200030f16ff */
[----:B------:R1:W-:Y:S01]  /*c790*/  LDGSTS.E [R20+0x4600], [R8.64], P3 ;  /* 0x0460000008147fae */ /* 0x0003e20009921846 */
[----:B------:R-:W-:-:S02]  /*c7a0*/  LEA.HI.X.SX32 R13, R14, R0, 0x2, P1 ;  /* 0x000000000e0d7211 */ /* 0x000fc400008f16ff */
[C---:B------:R-:W-:Y:S01]  /*c7b0*/  LOP3.LUT R15, R11.reuse, 0x86, RZ, 0xfc, !PT ;  /* 0x000000860b0f7812 */ /* 0x040fe200078efcff */
[----:B------:R-:W-:Y:S01]  /*c7c0*/  STL [R1+0x69c], R22 ;  /* 0x00069c1601007387 */ /* 0x000fe20000100800 */
[----:B------:R-:W-:-:S03]  /*c7d0*/  LOP3.LUT R14, R11, 0x7e, RZ, 0xfc, !PT ;  /* 0x0000007e0b0e7812 */ /* 0x000fc600078efcff */
[----:B------:R-:W-:Y:S01]  /*c7e0*/  STL [R1+0x6e0], R17 ;  /* 0x0006e01101007387 */ /* 0x000fe20000100800 */
[----:B-1----:R-:W-:-:S03]  /*c7f0*/  IMAD.MOV.U32 R8, RZ, RZ, R18 ;  /* 0x000000ffff087224 */ /* 0x002fc600078e0012 */
[----:B------:R1:W-:Y:S01]  /*c800*/  STL [R1+0x6bc], R19 ;  /* 0x0006bc1301007387 */ /* 0x0003e20000100800 */
[----:B------:R-:W-:-:S03]  /*c810*/  IMAD.MOV.U32 R9, RZ, RZ, R19 ;  /* 0x000000ffff097224 */ /* 0x000fc600078e0013 */
[----:B------:R-:W-:Y:S04]  /*c820*/  STL [R1+0x700], R16 ;  /* 0x0007001001007387 */ /* 0x000fe80000100800 */
[----:B------:R2:W-:Y:S01]  /*c830*/  LDGSTS.E [R20+0x4e00], [R8.64], P3 ;  /* 0x04e0000008147fae */ /* 0x0005e20009921846 */
[----:B-1----:R-:W-:-:S03]  /*c840*/  LOP3.LUT R19, R11, 0xfe, RZ, 0xfc, !PT ;  /* 0x000000fe0b137812 */ /* 0x002fc600078efcff */
[----:B------:R1:W-:Y:S04]  /*c850*/  STL [R1+0x6dc], R12 ;  /* 0x0006dc0c01007387 */ /* 0x0003e80000100800 */
[----:B------:R-:W-:Y:S01]  /*c860*/  STL [R1+0x6fc], R13 ;  /* 0x0006fc0d01007387 */ /* 0x000fe20000100800 */
[----:B--2---:R-:W-:Y:S02]  /*c870*/  IMAD.MOV.U32 R8, RZ, RZ, R17 ;  /* 0x000000ffff087224 */ /* 0x004fe400078e0011 */
[----:B------:R-:W-:Y:S01]  /*c880*/  IMAD.MOV.U32 R9, RZ, RZ, R12 ;  /* 0x000000ffff097224 */ /* 0x000fe200078e000c */
[----:B-1----:R-:W-:-:S04]  /*c890*/  LEA R12, P1, R10, R2, 0x2 ;  /* 0x000000020a0c7211 */ /* 0x002fc800078210ff */
[----:B------:R1:W-:Y:S01]  /*c8a0*/  LDGSTS.E [R20+0x5600], [R8.64], P3 ;  /* 0x0560000008147fae */ /* 0x0003e20009921846 */
[----:B------:R-:W-:Y:S02]  /*c8b0*/  LEA.HI.X.SX32 R10, R10, R0, 0x2, P1 ;  /* 0x000000000a0a7211 */ /* 0x000fe400008f16ff */
[----:B------:R-:W-:Y:S01]  /*c8c0*/  ISETP.GT.U32.AND P1, PT, R7, R5, PT ;  /* 0x000000050700720c */ /* 0x000fe20003f24070 */
[----:B------:R-:W-:Y:S04]  /*c8d0*/  STL [R1+0x720], R12 ;  /* 0x0007200c01007387 */ /* 0x000fe80000100800 */
[----:B------:R2:W-:Y:S01]  /*c8e0*/  STL [R1+0x71c], R10 ;  /* 0x00071c0a01007387 */ /* 0x0005e20000100800 */
[----:B-1----:R-:W-:Y:S02]  /*c8f0*/  IMAD.MOV.U32 R8, RZ, RZ, R16 ;  /* 0x000000ffff087224 */ /* 0x002fe400078e0010 */
[----:B------:R-:W-:-:S05]  /*c900*/  IMAD.MOV.U32 R9, RZ, RZ, R13 ;  /* 0x000000ffff097224 */ /* 0x000fca00078e000d */
[----:B------:R-:W-:Y:S01]  /*c910*/  @!P1 IMAD.IADD R5, R5, 0x1, -R7 ;  /* 0x0000000105059824 */ /* 0x000fe200078e0a07 */
[----:B------:R1:W-:Y:S04]  /*c920*/  LDGSTS.E [R20+0x5e00], [R8.64], P3 ;  /* 0x05e0000008147fae */ /* 0x0003e80009921846 */
[----:B------:R-:W-:Y:S01]  /*c930*/  ISETP.GT.U32.AND P1, PT, R7, R5, PT ;  /* 0x000000050700720c */ /* 0x000fe20003f24070 */
[----:B-1----:R-:W-:Y:S02]  /*c940*/  IMAD.MOV.U32 R8, RZ, RZ, R12 ;  /* 0x000000ffff087224 */ /* 0x002fe400078e000c */
[----:B------:R-:W-:Y:S01]  /*c950*/  IMAD.MOV.U32 R9, RZ, RZ, R10 ;  /* 0x000000ffff097224 */ /* 0x000fe200078e000a */
[----:B--2---:R-:W-:-:S09]  /*c960*/  IABS R10, R15 ;  /* 0x0000000f000a7213 */ /* 0x004fd20000000000 */
[----:B------:R-:W-:Y:S01]  /*c970*/  @!P1 IMAD.IADD R5, R5, 0x1, -R7 ;  /* 0x0000000105059824 */ /* 0x000fe200078e0a07 */
[----:B------:R-:W-:Y:S01]  /*c980*/  ISETP.GE.AND P1, PT, R14, RZ, PT ;  /* 0x000000ff0e00720c */ /* 0x000fe20003f26270 */
[----:B------:R1:W-:Y:S02]  /*c990*/  LDGSTS.E [R20+0x6600], [R8.64], P3 ;  /* 0x0660000008147fae */ /* 0x0003e40009921846 */
[----:B------:R-:W-:Y:S01]  /*c9a0*/  @!P2 IMAD.MOV R5, RZ, RZ, -R5 ;  /* 0x000000ffff05a224 */ /* 0x000fe200078e0a05 */
[----:B-1----:R-:W-:Y:S01]  /*c9b0*/  SEL R9, R111, R6, !P4 ;  /* 0x000000066f097207 */ /* 0x002fe20006000000 */
[----:B------:R-:W-:Y:S01]  /*c9c0*/  IMAD.MOV.U32 R6, RZ, RZ, R10 ;  /* 0x000000ffff067224 */ /* 0x000fe200078e000a */
[----:B------:R-:W-:-:S03]  /*c9d0*/  IABS R8, R14 ;  /* 0x0000000e00087213 */ /* 0x000fc60000000000 */
[----:B------:R-:W-:-:S04]  /*c9e0*/  IMAD.HI.U32 R10, R4, R6, RZ ;  /* 0x00000006040a7227 */ /* 0x000fc800078e00ff */
[----:B------:R-:W-:Y:S02]  /*c9f0*/  IMAD R12, R9, c[0x0][0x190], RZ ;  /* 0x00006400090c7a24 */ /* 0x000fe400078e02ff */
[----:B------:R-:W-:Y:S02]  /*ca00*/  IMAD.MOV R10, RZ, RZ, -R10 ;  /* 0x000000ffff0a7224 */ /* 0x000fe400078e0a0a */
[----:B------:R-:W-:Y:S01]  /*ca10*/  IMAD.HI.U32 R9, R4, R8, RZ ;  /* 0x0000000804097227 */ /* 0x000fe200078e00ff */
[----:B------:R-:W-:-:S03]  /*ca20*/  LEA R13, P5, R12, R2, 0x2 ;  /* 0x000000020c0d7211 */ /* 0x000fc600078a10ff */
[C---:B------:R-:W-:Y:S01]  /*ca30*/  IMAD R6, R7.reuse, R10, R6 ;  /* 0x0000000a07067224 */ /* 0x040fe200078e0206 */
[----:B------:R-:W-:Y:S01]  /*ca40*/  LEA.HI.X.SX32 R16, R12, R0, 0x2, P5 ;  /* 0x000000000c107211 */ /* 0x000fe200028f16ff */
[----:B------:R-:W-:Y:S01]  /*ca50*/  IMAD.MOV R9, RZ, RZ, -R9 ;  /* 0x000000ffff097224 */ /* 0x000fe200078e0a09 */
[----:B------:R1:W-:Y:S01]  /*ca60*/  STL [R1+0x788], R13 ;  /* 0x0007880d01007387 */ /* 0x0003e20000100800 */
[----:B------:R-:W-:Y:S01]  /*ca70*/  IMAD.MOV.U32 R12, RZ, RZ, R13 ;  /* 0x000000ffff0c7224 */ /* 0x000fe200078e000d */
[C---:B------:R-:W-:Y:S01]  /*ca80*/  ISETP.GT.U32.AND P6, PT, R7.reuse, R6, PT ;  /* 0x000000060700720c */ /* 0x040fe20003fc4070 */
[----:B------:R-:W-:Y:S01]  /*ca90*/  IMAD R8, R7, R9, R8 ;  /* 0x0000000907087224 */ /* 0x000fe200078e0208 */
[----:B------:R-:W-:Y:S01]  /*caa0*/  LOP3.LUT R10, R11, 0x8e, RZ, 0xfc, !PT ;  /* 0x0000008e0b0a7812 */ /* 0x000fe200078efcff */
[----:B------:R2:W-:Y:S01]  /*cab0*/  STL [R1+0x73c], R16 ;  /* 0x00073c1001007387 */ /* 0x0005e20000100800 */
[----:B------:R-:W-:Y:S02]  /*cac0*/  SEL R9, R111, R5, !P4 ;  /* 0x000000056f097207 */ /* 0x000fe40006000000 */
[----:B------:R-:W-:Y:S01]  /*cad0*/  ISETP.GT.U32.AND P5, PT, R7, R8, PT ;  /* 0x000000080700720c */ /* 0x000fe20003fa4070 */
[----:B-1----:R-:W-:-:S05]  /*cae0*/  IMAD.MOV.U32 R13, RZ, RZ, R16 ;  /* 0x000000ffff0d7224 */ /* 0x002fca00078e0010 */
[----:B------:R1:W-:Y:S01]  /*caf0*/  LDGSTS.E [R20+0x6e00], [R12.64], P3 ;  /* 0x06e000000c147fae */ /* 0x0003e20009921846 */
[----:B------:R-:W-:-:S05]  /*cb00*/  @!P6 IMAD.IADD R6, R6, 0x1, -R7 ;  /* 0x000000010606e824 */ /* 0x000fca00078e0a07 */
[----:B------:R-:W-:Y:S01]  /*cb10*/  ISETP.GT.U32.AND P2, PT, R7, R6, PT ;  /* 0x000000060700720c */ /* 0x000fe20003f44070 */
[----:B------:R-:W-:Y:S01]  /*cb20*/  @!P5 IMAD.IADD R8, R8, 0x1, -R7 ;  /* 0x000000010808d824 */ /* 0x000fe200078e0a07 */
[----:B-1----:R-:W-:-:S04]  /*cb30*/  IABS R12, R10 ;  /* 0x0000000a000c7213 */ /* 0x002fc80000000000 */
[----:B------:R-:W-:Y:S01]  /*cb40*/  ISETP.GT.U32.AND P6, PT, R7, R8, PT ;  /* 0x000000080700720c */ /* 0x000fe20003fc4070 */
[----:B------:R-:W-:Y:S02]  /*cb50*/  IMAD.MOV.U32 R5, RZ, RZ, R12 ;  /* 0x000000ffff057224 */ /* 0x000fe400078e000c */
[----:B------:R-:W-:Y:S02]  /*cb60*/  IMAD R12, R9, c[0x0][0x190], RZ ;  /* 0x00006400090c7a24 */ /* 0x000fe400078e02ff */
[----:B------:R-:W-:-:S03]  /*cb70*/  IMAD.HI.U32 R9, R4, R5, RZ ;  /* 0x0000000504097227 */ /* 0x000fc600078e00ff */
[----:B--2---:R-:W-:Y:S01]  /*cb80*/  LEA R16, P5, R12, R2, 0x2 ;  /* 0x000000020c107211 */ /* 0x004fe200078a10ff */
[----:B------:R-:W-:Y:S02]  /*cb90*/  IMAD.MOV R9, RZ, RZ, -R9 ;  /* 0x000000ffff097224 */ /* 0x000fe400078e0a09 */
[----:B------:R-:W-:Y:S01]  /*cba0*/  @!P2 IMAD.IADD R6, R6, 0x1, -R7 ;  /* 0x000000010606a824 */ /* 0x000fe200078e0a07 */
[----:B------:R-:W-:Y:S01]  /*cbb0*/  LEA.HI.X.SX32 R17, R12, R0, 0x2, P5 ;  /* 0x000000000c117211 */ /* 0x000fe200028f16ff */
[----:B------:R-:W-:Y:S01]  /*cbc0*/  IMAD R5, R7, R9, R5 ;  /* 0x0000000907057224 */ /* 0x000fe200078e0205 */
[----:B------:R-:W-:Y:S01]  /*cbd0*/  ISETP.GE.AND P5, PT, R15, RZ, PT ;  /* 0x000000ff0f00720c */ /* 0x000fe20003fa6270 */
[----:B------:R-:W-:Y:S01]  /*cbe0*/  @!P6 IMAD.IADD R8, R8, 0x1, -R7 ;  /* 0x000000010808e824 */ /* 0x000fe200078e0a07 */
[----:B------:R-:W-:Y:S01]  /*cbf0*/  ISETP.GE.AND P6, PT, R10, RZ, PT ;  /* 0x000000ff0a00720c */ /* 0x000fe20003fc6270 */
[----:B------:R1:W-:Y:S01]  /*cc00*/  STL [R1+0x7d4], R16 ;  /* 0x0007d41001007387 */ /* 0x0003e20000100800 */
[----:B------:R-:W-:Y:S01]  /*cc10*/  ISETP.GT.U32.AND P2, PT, R7, R5, PT ;  /* 0x000000050700720c */ /* 0x000fe20003f44070 */
[----:B------:R-:W-:Y:S01]  /*cc20*/  @!P1 IMAD.MOV R8, RZ, RZ, -R8 ;  /* 0x000000ffff089224 */ /* 0x000fe200078e0a08 */
[----:B------:R-:W-:Y:S01]  /*cc30*/  LOP3.LUT R10, R11, 0x96, RZ, 0xfc, !PT ;  /* 0x000000960b0a7812 */ /* 0x000fe200078efcff */
[----:B------:R-:W-:Y:S01]  /*cc40*/  IMAD.MOV.U32 R12, RZ, RZ, R16 ;  /* 0x000000ffff0c7224 */ /* 0x000fe200078e0010 */
[----:B------:R-:W-:Y:S01]  /*cc50*/  STL [R1+0x7d0], R17 ;  /* 0x0007d01101007387 */ /* 0x000fe20000100800 */
[----:B------:R-:W-:Y:S01]  /*cc60*/  IMAD.MOV.U32 R13, RZ, RZ, R17 ;  /* 0x000000ffff0d7224 */ /* 0x000fe200078e0011 */
[----:B------:R-:W-:-:S03]  /*cc70*/  SEL R8, R111, R8, !P4 ;  /* 0x000000086f087207 */ /* 0x000fc60006000000 */
[----:B------:R-:W-:Y:S01]  /*cc80*/  @!P5 IMAD.MOV R6, RZ, RZ, -R6 ;  /* 0x000000ffff06d224 */ /* 0x000fe200078e0a06 */
[----:B------:R2:W-:Y:S01]  /*cc90*/  LDGSTS.E [R20+0x7600], [R12.64], P3 ;  /* 0x076000000c147fae */ /* 0x0005e20009921846 */
[----:B------:R-:W-:Y:S02]  /*cca0*/  IMAD R8, R8, c[0x0][0x190], RZ ;  /* 0x0000640008087a24 */ /* 0x000fe400078e02ff */
[----:B------:R-:W-:Y:S01]  /*ccb0*/  @!P2 IMAD.IADD R5, R5, 0x1, -R7 ;  /* 0x000000010505a824 */ /* 0x000fe200078e0a07 */
[----:B------:R-:W-:Y:S02]  /*ccc0*/  SEL R6, R111, R6, !P4 ;  /* 0x000000066f067207 */ /* 0x000fe40006000000 */
[----:B------:R-:W-:Y:S02]  /*ccd0*/  LEA R9, P2, R8, R2, 0x2 ;  /* 0x0000000208097211 */ /* 0x000fe400078410ff */
[----:B------:R-:W-:Y:S01]  /*cce0*/  ISETP.GT.U32.AND P1, PT, R7, R5, PT ;  /* 0x000000050700720c */ /* 0x000fe20003f24070 */
[----:B------:R-:W-:Y:S01]  /*ccf0*/  IMAD R6, R6, c[0x0][0x190], RZ ;  /* 0x0000640006067a24 */ /* 0x000fe200078e02ff */
[----:B-1----:R-:W-:Y:S01]  /*cd00*/  LEA.HI.X.SX32 R16, R8, R0, 0x2, P2 ;  /* 0x0000000008107211 */ /* 0x002fe200010f16ff */
[----:B------:R1:W-:Y:S01]  /*cd10*/  STL [R1+0x7bc], R9 ;  /* 0x0007bc0901007387 */ /* 0x0003e20000100800 */
[----:B------:R-:W-:Y:S01]  /*cd20*/  IMAD.MOV.U32 R8, RZ, RZ, R9 ;  /* 0x000000ffff087224 */ /* 0x000fe200078e0009 */
[----:B------:R-:W-:-:S02]  /*cd30*/  ISETP.GE.AND P2, PT, R10, RZ, PT ;  /* 0x000000ff0a00720c */ /* 0x000fc40003f46270 */
[C---:B------:R-:W-:Y:S01]  /*cd40*/  LEA R14, P5, R6.reuse, R2, 0x2 ;  /* 0x00000002060e7211 */ /* 0x040fe200078a10ff */
[----:B------:R-:W-:Y:S03]  /*cd50*/  STL [R1+0x7b8], R16 ;  /* 0x0007b81001007387 */ /* 0x000fe60000100800 */
[----:B------:R-:W-:Y:S01]  /*cd60*/  LEA.HI.X.SX32 R15, R6, R0, 0x2, P5 ;  /* 0x00000000060f7211 */ /* 0x000fe200028f16ff */
[----:B------:R-:W-:Y:S01]  /*cd70*/  STL [R1+0x7cc], R14 ;  /* 0x0007cc0e01007387 */ /* 0x000fe20000100800 */
[----:B------:R-:W-:Y:S01]  /*cd80*/  @!P1 IMAD.IADD R5, R5, 0x1, -R7 ;  /* 0x0000000105059824 */ /* 0x000fe200078e0a07 */
[----:B------:R-:W-:Y:S01]  /*cd90*/  IABS R6, R10 ;  /* 0x0000000a00067213 */ /* 0x000fe20000000000 */
[----:B-1----:R-:W-:Y:S01]  /*cda0*/  IMAD.MOV.U32 R9, RZ, RZ, R16 ;  /* 0x000000ffff097224 */ /* 0x002fe200078e0010 */
[----:B------:R-:W-:Y:S01]  /*cdb0*/  STL [R1+0x7c8], R15 ;  /* 0x0007c80f01007387 */ /* 0x000fe20000100800 */
[----:B------:R-:W-:-:S03]  /*cdc0*/  @!P6 IMAD.MOV R5, RZ, RZ, -R5 ;  /* 0x000000ffff05e224 */ /* 0x000fc600078e0a05 */
[----:B------:R1:W-:Y:S02]  /*cdd0*/  LDGSTS.E [R20+0x7e00], [R8.64], P3 ;  /* 0x07e0000008147fae */ /* 0x0003e40009921846 */
[----:B------:R-:W-:Y:S01]  /*cde0*/  SEL R5, R111, R5, !P4 ;  /* 0x000000056f057207 */ /* 0x000fe20006000000 */
[----:B-1----:R-:W-:Y:S02]  /*cdf0*/  IMAD.MOV.U32 R8, RZ, RZ, R14 ;  /* 0x000000ffff087224 */ /* 0x002fe400078e000e */
[----:B------:R-:W-:-:S05]  /*ce00*/  IMAD.MOV.U32 R9, RZ, RZ, R15 ;  /* 0x000000ffff097224 */ /* 0x000fca00078e000f */
[----:B------:R1:W-:Y:S02]  /*ce10*/  LDGSTS.E [R20+0x8600], [R8.64], P3 ;  /* 0x0860000008147fae */ /* 0x0003e40009921846 */
[----:B-1----:R-:W-:Y:S02]  /*ce20*/  IMAD R8, R5, c[0x0][0x190], RZ ;  /* 0x0000640005087a24 */ /* 0x002fe400078e02ff */
[----:B------:R-:W-:-:S03]  /*ce30*/  IMAD.MOV.U32 R5, RZ, RZ, R6 ;  /* 0x000000ffff057224 */ /* 0x000fc600078e0006 */
[----:B--2---:R-:W-:Y:S01]  /*ce40*/  LEA R12, P1, R8, R2, 0x2 ;  /* 0x00000002080c7211 */ /* 0x004fe200078210ff */
[----:B------:R-:W-:-:S03]  /*ce50*/  IMAD.HI.U32 R6, R4, R5, RZ ;  /* 0x0000000504067227 */ /* 0x000fc600078e00ff */
[----:B------:R-:W-:Y:S01]  /*ce60*/  LEA.HI.X.SX32 R13, R8, R0, 0x2, P1 ;  /* 0x00000000080d7211 */ /* 0x000fe200008f16ff */
[----:B------:R-:W-:Y:S01]  /*ce70*/  IMAD.MOV R6, RZ, RZ, -R6 ;  /* 0x000000ffff067224 */ /* 0x000fe200078e0a06 */
[----:B------:R-:W-:Y:S01]  /*ce80*/  STL [R1+0x7c4], R12 ;  /* 0x0007c40c01007387 */ /* 0x000fe20000100800 */
[----:B------:R-:W-:Y:S02]  /*ce90*/  IMAD.MOV.U32 R8, RZ, RZ, R12 ;  /* 0x000000ffff087224 */ /* 0x000fe400078e000c */
[----:B------:R-:W-:Y:S01]  /*cea0*/  IMAD.MOV.U32 R9, RZ, RZ, R13 ;  /* 0x000000ffff097224 */ /* 0x000fe200078e000d */
[----:B------:R1:W-:Y:S01]  /*ceb0*/  STL [R1+0x7c0], R13 ;  /* 0x0007c00d01007387 */ /* 0x0003e20000100800 */
[----:B------:R-:W-:Y:S01]  /*cec0*/  IMAD R5, R7, R6, R5 ;  /* 0x0000000607057224 */ /* 0x000fe200078e0205 */
[----:B------:R-:W-:Y:S02]  /*ced0*/  LOP3.LUT R6, R11, 0x9e, RZ, 0xfc, !PT ;  /* 0x0000009e0b067812 */ /* 0x000fe400078efcff */
[----:B------:R2:W-:Y:S02]  /*cee0*/  LDGSTS.E [R20+0x8e00], [R8.64], P3 ;  /* 0x08e0000008147fae */ /* 0x0005e40009921846 */
[----:B------:R-:W-:-:S02]  /*cef0*/  ISETP.GT.U32.AND P1, PT, R7, R5, PT ;  /* 0x000000050700720c */ /* 0x000fc40003f24070 */
[----:B------:R-:W-:Y:S02]  /*cf00*/  ISETP.GE.AND P5, PT, R6, RZ, PT ;  /* 0x000000ff0600720c */ /* 0x000fe40003fa6270 */
[C---:B-1----:R-:W-:Y:S02]  /*cf10*/  LOP3.LUT R13, R11.reuse, 0xae, RZ, 0xfc, !PT ;  /* 0x000000ae0b0d7812 */ /* 0x042fe400078efcff */
[----:B--2---:R-:W-:Y:S02]  /*cf20*/  IABS R8, R6 ;  /* 0x0000000600087213 */ /* 0x004fe40000000000 */
[----:B------:R-:W-:-:S05]  /*cf30*/  LOP3.LUT R9, R11, 0xa6, RZ, 0xfc, !PT ;  /* 0x000000a60b097812 */ /* 0x000fca00078efcff */
[----:B------:R-:W-:Y:S02]  /*cf40*/  @!P1 IMAD.IADD R5, R5, 0x1, -R7 ;  /* 0x0000000105059824 */ /* 0x000fe400078e0a07 */
[----:B------:R-:W-:-:S03]  /*cf50*/  IMAD.HI.U32 R6, R4, R8, RZ ;  /* 0x0000000804067227 */ /* 0x000fc600078e00ff */
[----:B------:R-:W-:Y:S01]  /*cf60*/  ISETP.GT.U32.AND P1, PT, R7, R5, PT ;  /* 0x000000050700720c */ /* 0x000fe20003f24070 */
[----:B------:R-:W-:-:S04]  /*cf70*/  IMAD.MOV R6, RZ, RZ, -R6 ;  /* 0x000000ffff067224 */ /* 0x000fc800078e0a06 */
[----:B------:R-:W-:Y:S01]  /*cf80*/  IMAD R8, R7, R6, R8 ;  /* 0x0000000607087224 */ /* 0x000fe200078e0208 */
[----:B------:R-:W-:-:S04]  /*cf90*/  IABS R6, R9 ;  /* 0x0000000900067213 */ /* 0x000fc80000000000 */
[----:B------:R-:W-:-:S03]  /*cfa0*/  ISETP.GT.U32.AND P6, PT, R7, R8, PT ;  /* 0x000000080700720c */ /* 0x000fc60003fc4070 */
[----:B------:R-:W-:Y:S01]  /*cfb0*/  @!P1 IMAD.IADD R5, R5, 0x1, -R7 ;  /* 0x0000000105059824 */ /* 0x000fe200078e0a07 */
[----:B------:R-:W-:Y:S01]  /*cfc0*/  ISETP.GE.AND P1, PT, R9, RZ, PT ;  /* 0x000000ff0900720c */ /* 0x000fe20003f26270 */
[----:B------:R-:W-:-:S04]  /*cfd0*/  IMAD.HI.U32 R9, R4, R6, RZ ;  /* 0x0000000604097227 */ /* 0x000fc800078e00ff */
[----:B------:R-:W-:Y:S02]  /*cfe0*/  IMAD.MOV R9, RZ, RZ, -R9 ;  /* 0x000000ffff097224 */ /* 0x000fe400078e0a09 */
[----:B------:R-:W-:Y:S02]  /*cff0*/  @!P2 IMAD.MOV R5, RZ, RZ, -R5 ;  /* 0x000000ffff05a224 */ /* 0x000fe400078e0a05 */
[----:B------:R-:W-:Y:S02]  /*d000*/  @!P6 IMAD.IADD R8, R8, 0x1, -R7 ;  /* 0x000000010808e824 */ /* 0x000fe400078e0a07 */
[C---:B------:R-:W-:Y:S01]  /*d010*/  IMAD R6, R7.reuse, R9, R6 ;  /* 0x0000000907067224 */ /* 0x040fe200078e0206 */
[----:B------:R-:W-:Y:S02]  /*d020*/  IABS R9, R13 ;  /* 0x0000000d00097213 */ /* 0x000fe40000000000 */
[----:B------:R-:W-:Y:S02]  /*d030*/  ISETP.GT.U32.AND P6, PT, R7, R8, PT ;  /* 0x000000080700720c */ /* 0x000fe40003fc4070 */
[----:B------:R-:W-:Y:S01]  /*d040*/  SEL R10, R111, R5, !P4 ;  /* 0x000000056f0a7207 */ /* 0x000fe20006000000 */
[----:B------:R-:W-:-:S04]  /*d050*/  IMAD.HI.U32 R12, R4, R9, RZ ;  /* 0x00000009040c7227 */ /* 0x000fc800078e00ff */
[----:B------:R-:W-:Y:S02]  /*d060*/  IMAD.MOV R12, RZ, RZ, -R12 ;  /* 0x000000ffff0c7224 */ /* 0x000fe400078e0a0c */
[----:B------:R-:W-:Y:S02]  /*d070*/  IMAD R10, R10, c[0x0][0x190], RZ ;  /* 0x000064000a0a7a24 */ /* 0x000fe400078e02ff */
[C---:B------:R-:W-:Y:S02]  /*d080*/  IMAD R5, R7.reuse, R12, R9 ;  /* 0x0000000c07057224 */ /* 0x040fe400078e0209 */
[----:B------:R-:W-:Y:S01]  /*d090*/  @!P6 IMAD.IADD R8, R8, 0x1, -R7 ;  /* 0x000000010808e824 */ /* 0x000fe200078e0a07 */
[----:B------:R-:W-:-:S03]  /*d0a0*/  ISETP.GT.U32.AND P6, PT, R7, R6, PT ;  /* 0x000000060700720c */ /* 0x000fc60003fc4070 */
[----:B------:R-:W-:Y:S01]  /*d0b0*/  @!P5 IMAD.MOV R8, RZ, RZ, -R8 ;  /* 0x000000ffff08d224 */ /* 0x000fe200078e0a08 */
[----:B------:R-:W-:-:S04]  /*d0c0*/  ISETP.GT.U32.AND P5, PT, R7, R5, PT ;  /* 0x000000050700720c */ /* 0x000fc80003fa4070 */
[----:B------:R-:W-:-:S05]  /*d0d0*/  SEL R8, R111, R8, !P4 ;  /* 0x000000086f087207 */ /* 0x000fca0006000000 */
[--C-:B------:R-:W-:Y:S01]  /*d0e0*/  @!P6 IMAD.IADD R6, R6, 0x1, -R7.reuse ;  /* 0x000000010606e824 */ /* 0x100fe200078e0a07 */
[----:B------:R-:W-:Y:S01]  /*d0f0*/  LEA R16, P6, R10, R2, 0x2 ;  /* 0x000000020a107211 */ /* 0x000fe200078c10ff */
[----:B------:R-:W-:Y:S02]  /*d100*/  IMAD R8, R8, c[0x0][0x190], RZ ;  /* 0x0000640008087a24 */ /* 0x000fe400078e02ff */
[----:B------:R-:W-:Y:S01]  /*d110*/  @!P5 IMAD.IADD R5, R5, 0x1, -R7 ;  /* 0x000000010505d824 */ /* 0x000fe200078e0a07 */
[----:B------:R-:W-:Y:S01]  /*d120*/  ISETP.GT.U32.AND P2, PT, R7, R6, PT ;  /* 0x000000060700720c */ /* 0x000fe20003f44070 */
[----:B------:R1:W-:Y:S01]  /*d130*/  STL [R1+0x7ac], R16 ;  /* 0x0007ac1001007387 */ /* 0x0003e20000100800 */
[----:B------:R-:W-:Y:S02]  /*d140*/  LEA.HI.X.SX32 R17, R10, R0, 0x2, P6 ;  /* 0x000000000a117211 */ /* 0x000fe400030f16ff */
[----:B------:R-:W-:-:S03]  /*d150*/  LEA R14, P6, R8, R2, 0x2 ;  /* 0x00000002080e7211 */ /* 0x000fc600078c10ff */
[----:B------:R-:W-:Y:S01]  /*d160*/  IMAD.MOV.U32 R9, RZ, RZ, R17 ;  /* 0x000000ffff097224 */ /* 0x000fe200078e0011 */
[----:B------:R-:W-:Y:S01]  /*d170*/  LEA.HI.X.SX32 R15, R8, R0, 0x2, P6 ;  /* 0x00000000080f7211 */ /* 0x000fe200030f16ff */
[----:B------:R-:W-:Y:S01]  /*d180*/  IMAD.MOV.U32 R8, RZ, RZ, R16 ;  /* 0x000000ffff087224 */ /* 0x000fe200078e0010 */
[----:B------:R-:W-:Y:S01]  /*d190*/  STL [R1+0x798], R17 ;  /* 0x0007981101007387 */ /* 0x000fe20000100800 */
[----:B-1----:R-:W-:Y:S02]  /*d1a0*/  LOP3.LUT R16, R11, 0xbe, RZ, 0xfc, !PT ;  /* 0x000000be0b107812 */ /* 0x002fe400078efcff */
[----:B------:R-:W-:Y:S01]  /*d1b0*/  @!P2 IMAD.IADD R6, R6, 0x1, -R7 ;  /* 0x000000010606a824 */ /* 0x000fe200078e0a07 */
[----:B------:R-:W-:Y:S01]  /*d1c0*/  ISETP.GT.U32.AND P2, PT, R7, R5, PT ;  /* 0x000000050700720c */ /* 0x000fe20003f44070 */
[----:B------:R1:W-:Y:S02]  /*d1d0*/  LDGSTS.E [R20+0x9600], [R8.64], P3 ;  /* 0x0960000008147fae */ /* 0x0003e40009921846 */
[----:B------:R-:W-:Y:S01]  /*d1e0*/  @!P1 IMAD.MOV R6, RZ, RZ, -R6 ;  /* 0x000000ffff069224 */ /* 0x000fe200078e0a06 */
[----:B------:R-:W-:Y:S01]  /*d1f0*/  ISETP.GE.AND P1, PT, R13, RZ, PT ;  /* 0x000000ff0d00720c */ /* 0x000fe20003f26270 */
[----:B------:R2:W-:Y:S03]  /*d200*/  STL [R1+0x7b4], R14 ;  /* 0x0007b40e01007387 */ /* 0x0005e60000100800 */
[----:B------:R-:W-:Y:S01]  /*d210*/  SEL R6, R111, R6, !P4 ;  /* 0x000000066f067207 */ /* 0x000fe20006000000 */
[----:B------:R3:W-:Y:S04]  /*d220*/  STL [R1+0x7b0], R15 ;  /* 0x0007b00f01007387 */ /* 0x0007e80000100800 */
[----:B------:R-:W-:-:S02]  /*d230*/  IMAD R6, R6, c[0x0][0x190], RZ ;  /* 0x0000640006067a24 */ /* 0x000fc400078e02ff */
[----:B------:R-:W-:Y:S02]  /*d240*/  @!P2 IMAD.IADD R5, R5, 0x1, -R7 ;  /* 0x000000010505a824 */ /* 0x000fe400078e0a07 */
[----:B-1----:R-:W-:Y:S01]  /*d250*/  IMAD.MOV.U32 R8, RZ, RZ, R14 ;  /* 0x000000ffff087224 */ /* 0x002fe200078e000e */
[C---:B------:R-:W-:Y:S01]  /*d260*/  LEA R10, P2, R6.reuse, R2, 0x2 ;  /* 0x00000002060a7211 */ /* 0x040fe200078410ff */
[----:B------:R-:W-:Y:S01]  /*d270*/  @!P1 IMAD.MOV R5, RZ, RZ, -R5 ;  /* 0x000000ffff059224 */ /* 0x000fe200078e0a05 */
[----:B--2---:R-:W-:Y:S01]  /*d280*/  LOP3.LUT R14, R11, 0xce, RZ, 0xfc, !PT ;  /* 0x000000ce0b0e7812 */ /* 0x004fe200078efcff */
[----:B------:R-:W-:Y:S01]  /*d290*/  IMAD.MOV.U32 R9, RZ, RZ, R15 ;  /* 0x000000ffff097224 */ /* 0x000fe200078e000f */
[----:B------:R-:W-:Y:S01]  /*d2a0*/  LEA.HI.X.SX32 R12, R6, R0, 0x2, P2 ;  /* 0x00000000060c7211 */ /* 0x000fe200010f16ff */
[----:B------:R1:W-:Y:S01]  /*d2b0*/  STL [R1+0x7a0], R10 ;  /* 0x0007a00a01007387 */ /* 0x0003e20000100800 */
[----:B------:R-:W-:Y:S02]  /*d2c0*/  SEL R5, R111, R5, !P4 ;  /* 0x000000056f057207 */ /* 0x000fe40006000000 */
[C---:B------:R-:W-:Y:S01]  /*d2d0*/  LOP3.LUT R6, R11.reuse, 0xb6, RZ, 0xfc, !PT ;  /* 0x000000b60b067812 */ /* 0x040fe200078efcff */
[----:B------:R2:W-:Y:S01]  /*d2e0*/  LDGSTS.E [R20+0x9e00], [R8.64], P3 ;  /* 0x09e0000008147fae */ /* 0x0005e20009921846 */
[----:B---3--:R-:W-:Y:S01]  /*d2f0*/  LOP3.LUT R15, R11, 0xc6, RZ, 0xfc, !PT ;  /* 0x000000c60b0f7812 */ /* 0x008fe200078efcff */
[----:B------:R-:W-:-:S02]  /*d300*/  IMAD R5, R5, c[0x0][0x190], RZ ;  /* 0x0000640005057a24 */ /* 0x000fc400078e02ff */
[----:B------:R3:W-:Y:S01]  /*d310*/  STL [R1+0x79c], R12 ;  /* 0x00079c0c01007387 */ /* 0x0007e20000100800 */
[----:B--2---:R-:W-:Y:S02]  /*d320*/  IMAD.MOV.U32 R8, RZ, RZ, R10 ;  /* 0x000000ffff087224 */ /* 0x004fe400078e000a */
[----:B-1----:R-:W-:Y:S01]  /*d330*/  LEA R10, P1, R5, R2, 0x2 ;  /* 0x00000002050a7211 */ /* 0x002fe200078210ff */
[----:B------:R-:W-:-:S03]  /*d340*/  IMAD.MOV.U32 R9, RZ, RZ, R12 ;  /* 0x000000ffff097224 */ /* 0x000fc600078e000c */
[----:B---3--:R-:W-:Y:S01]  /*d350*/  LEA.HI.X.SX32 R12, R5, R0, 0x2, P1 ;  /* 0x00000000050c7211 */ /* 0x008fe200008f16ff */
[----:B------:R-:W-:Y:S01]  /*d360*/  STL [R1+0x7a8], R10 ;  /* 0x0007a80a01007387 */ /* 0x000fe20000100800 */
[----:B------:R-:W-:-:S03]  /*d370*/  ISETP.GE.AND P1, PT, R6, RZ, PT ;  /* 0x000000ff0600720c */ /* 0x000fc60003f26270 */
[----:B------:R1:W-:Y:S01]  /*d380*/  LDGSTS.E [R20+0xa600], [R8.64], P3 ;  /* 0x0a60000008147fae */ /* 0x0003e20009921846 */
[----:B------:R-:W-:-:S03]  /*d390*/  IMAD.MOV.U32 R13, RZ, RZ, R12 ;  /* 0x000000ffff0d7224 */ /* 0x000fc600078e000c */
[----:B------:R2:W-:Y:S01]  /*d3a0*/  STL [R1+0x7a4], R12 ;  /* 0x0007a40c01007387 */ /* 0x0005e20000100800 */
[----:B-1----:R-:W-:Y:S01]  /*d3b0*/  IABS R8, R6 ;  /* 0x0000000600087213 */ /* 0x002fe20000000000 */
[----:B--2---:R-:W-:Y:S01]  /*d3c0*/  IMAD.MOV.U32 R12, RZ, RZ, R10 ;  /* 0x000000ffff0c7224 */ /* 0x004fe200078e000a */
[----:B------:R-:W-:-:S03]  /*d3d0*/  IABS R9, R16 ;  /* 0x0000001000097213 */ /* 0x000fc60000000000 */
[C---:B------:R-:W-:Y:S01]  /*d3e0*/  IMAD.HI.U32 R5, R4.reuse, R8, RZ ;  /* 0x0000000804057227 */ /* 0x040fe200078e00ff */
[----:B------:R-:W-:Y:S01]  /*d3f0*/  IABS R6, R19 ;  /* 0x0000001300067213 */ /* 0x000fe20000000000 */
[----:B------:R1:W-:Y:S02]  /*d400*/  LDGSTS.E [R20+0xae00], [R12.64], P3 ;  /* 0x0ae000000c147fae */ /* 0x0003e40009921846 */
[----:B------:R-:W-:Y:S02]  /*d410*/  IMAD.MOV R5, RZ, RZ, -R5 ;  /* 0x000000ffff057224 */ /* 0x000fe400078e0a05 */
[----:B------:R-:W-:-:S04]  /*d420*/  IMAD.HI.U32 R10, R4, R6, RZ ;  /* 0x00000006040a7227 */ /* 0x000fc800078e00ff */
[C---:B------:R-:W-:Y:S01]  /*d430*/  IMAD R8, R7.reuse, R5, R8 ;  /* 0x0000000507087224 */ /* 0x040fe200078e0208 */
[----:B------:R-:W-:Y:S01]  /*d440*/  IABS R5, R15 ;  /* 0x0000000f00057213 */ /* 0x000fe20000000000 */
[----:B------:R-:W-:Y:S02]  /*d450*/  IMAD.MOV R10, RZ, RZ, -R10 ;  /* 0x000000ffff0a7224 */ /* 0x000fe400078e0a0a */
[----:B-1----:R-:W-:Y:S01]  /*d460*/  IMAD.HI.U32 R12, R4, R9, RZ ;  /* 0x00000009040c7227 */ /* 0x002fe200078e00ff */
[----:B------:R-:W-:-:S03]  /*d470*/  ISETP.GT.U32.AND P2, PT, R7, R8, PT ;  /* 0x000000080700720c */ /* 0x000fc60003f44070 */
[----:B------:R-:W-:Y:S02]  /*d480*/  IMAD.MOV R12, RZ, RZ, -R12 ;  /* 0x000000ffff0c7224 */ /* 0x000fe400078e0a0c */
[C---:B------:R-:W-:Y:S02]  /*d490*/  IMAD R6, R7.reuse, R10, R6 ;  /* 0x0000000a07067224 */ /* 0x040fe400078e0206 */
[C---:B------:R-:W-:Y:S02]  /*d4a0*/  IMAD R9, R7.reuse, R12, R9 ;  /* 0x0000000c07097224 */ /* 0x040fe400078e0209 */
[----:B------:R-:W-:Y:S01]  /*d4b0*/  IMAD.HI.U32 R10, R4, R5, RZ ;  /* 0x00000005040a7227 */ /* 0x000fe200078e00ff */
[----:B------:R-:W-:-:S03]  /*d4c0*/  ISETP.GT.U32.AND P5, PT, R7, R6, PT ;  /* 0x000000060700720c */ /* 0x000fc60003fa4070 */
[----:B------:R-:W-:Y:S02]  /*d4d0*/  @!P2 IMAD.IADD R8, R8, 0x1, -R7 ;  /* 0x000000010808a824 */ /* 0x000fe400078e0a07 */
[----:B------:R-:W-:-:S03]  /*d4e0*/  IMAD.MOV R10, RZ, RZ, -R10 ;  /* 0x000000ffff0a7224 */ /* 0x000fc600078e0a0a */
[C---:B------:R-:W-:Y:S01]  /*d4f0*/  ISETP.GT.U32.AND P2, PT, R7.reuse, R8, PT ;  /* 0x000000080700720c */ /* 0x040fe20003f44070 */
[----:B------:R-:W-:-:S04]  /*d500*/  IMAD R5, R7, R10, R5 ;  /* 0x0000000a07057224 */ /* 0x000fc800078e0205 */
[----:B------:R-:W-:-:S05]  /*d510*/  @!P5 IMAD.IADD R6, R6, 0x1, -R7 ;  /* 0x000000010606d824 */ /* 0x000fca00078e0a07 */
[----:B------:R-:W-:-:S03]  /*d520*/  ISETP.GT.U32.AND P5, PT, R7, R6, PT ;  /* 0x000000060700720c */ /* 0x000fc60003fa4070 */
[----:B------:R-:W-:Y:S01]  /*d530*/  @!P2 IMAD.IADD R8, R8, 0x1, -R7 ;  /* 0x000000010808a824 */ /* 0x000fe200078e0a07 */
[----:B------:R-:W-:-:S03]  /*d540*/  ISETP.GT.U32.AND P2, PT, R7, R9, PT ;  /* 0x000000090700720c */ /* 0x000fc60003f44070 */
[----:B------:R-:W-:-:S05]  /*d550*/  @!P1 IMAD.MOV R8, RZ, RZ, -R8 ;  /* 0x000000ffff089224 */ /* 0x000fca00078e0a08 */
[----:B------:R-:W-:Y:S01]  /*d560*/  SEL R10, R111, R8, !P4 ;  /* 0x000000086f0a7207 */ /* 0x000fe20006000000 */
[--C-:B------:R-:W-:Y:S01]  /*d570*/  @!P5 IMAD.IADD R6, R6, 0x1, -R7.reuse ;  /* 0x000000010606d824 */ /* 0x100fe200078e0a07 */
[----:B------:R-:W-:Y:S02]  /*d580*/  IABS R8, R14 ;  /* 0x0000000e00087213 */ /* 0x000fe40000000000 */
[----:B------:R-:W-:Y:S01]  /*d590*/  ISETP.GE.AND P5, PT, R15, RZ, PT ;  /* 0x000000ff0f00720c */ /* 0x000fe20003fa6270 */
[----:B------:R-:W-:Y:S02]  /*d5a0*/  IMAD R12, R10, c[0x0][0x190], RZ ;  /* 0x000064000a0c7a24 */ /* 0x000fe400078e02ff */
[----:B------:R-:W-:Y:S01]  /*d5b0*/  @!P2 IMAD.IADD R9, R9, 0x1, -R7 ;  /* 0x000000010909a824 */ /* 0x000fe200078e0a07 */
[----:B------:R-:W-:Y:S01]  /*d5c0*/  ISETP.GT.U32.AND P2, PT, R7, R5, PT ;  /* 0x000000050700720c */ /* 0x000fe20003f44070 */
[----:B------:R-:W-:Y:S01]  /*d5d0*/  IMAD.HI.U32 R10, R4, R8, RZ ;  /* 0x00000008040a7227 */ /* 0x000fe200078e00ff */
[----:B------:R-:W-:-:S02]  /*d5e0*/  LEA R17, P1, R12, R2, 0x2 ;  /* 0x000000020c117211 */ /* 0x000fc400078210ff */
[C---:B------:R-:W-:Y:S01]  /*d5f0*/  ISETP.GT.U32.AND P6, PT, R7.reuse, R9, PT ;  /* 0x000000090700720c */ /* 0x040fe20003fc4070 */
[----:B------:R-:W-:Y:S01]  /*d600*/  IMAD.MOV R10, RZ, RZ, -R10 ;  /* 0x000000ffff0a7224 */ /* 0x000fe200078e0a0a */
[----:B------:R-:W-:Y:S01]  /*d610*/  LEA.HI.X.SX32 R18, R12, R0, 0x2, P1 ;  /* 0x000000000c127211 */ /* 0x000fe200008f16ff */
[----:B------:R-:W-:Y:S01]  /*d620*/  IMAD.MOV.U32 R12, RZ, RZ, R17 ;  /* 0x000000ffff0c7224 */ /* 0x000fe200078e0011 */
[----:B------:R-:W-:Y:S01]  /*d630*/  ISETP.GE.AND P1, PT, R16, RZ, PT ;  /* 0x000000ff1000720c */ /* 0x000fe20003f26270 */
[----:B------:R-:W-:Y:S01]  /*d640*/  IMAD R8, R7, R10, R8 ;  /* 0x0000000a07087224 */ /* 0x000fe200078e0208 */
[----:B------:R-:W-:Y:S01]  /*d650*/  LOP3.LUT R16, R11, 0xe6, RZ, 0xfc, !PT ;  /* 0x000000e60b107812 */ /* 0x000fe200078efcff */
[----:B------:R-:W-:Y:S01]  /*d660*/  IMAD.MOV.U32 R13, RZ, RZ, R18 ;  /* 0x000000ffff0d7224 */ /* 0x000fe200078e0012 */
[----:B------:R-:W-:Y:S01]  /*d670*/  STL [R1+0x790], R17 ;  /* 0x0007901101007387 */ /* 0x000fe20000100800 */
[----:B------:R-:W-:Y:S01]  /*d680*/  @!P2 IMAD.IADD R5, R5, 0x1, -R7 ;  /* 0x000000010505a824 */ /* 0x000fe200078e0a07 */
[----:B------:R-:W-:-:S02]  /*d690*/  IABS R15, R16 ;  /* 0x00000010000f7213 */ /* 0x000fc40000000000 */
[----:B------:R1:W-:Y:S01]  /*d6a0*/  LDGSTS.E [R20+0xb600], [R12.64], P3 ;  /* 0x0b6000000c147fae */ /* 0x0003e20009921846 */
[----:B------:R-:W-:Y:S01]  /*d6b0*/  @!P6 IMAD.IADD R9, R9, 0x1, -R7 ;  /* 0x000000010909e824 */ /* 0x000fe200078e0a07 */
[C---:B------:R-:W-:Y:S02]  /*d6c0*/  ISETP.GT.U32.AND P2, PT, R7.reuse, R5, PT ;  /* 0x000000050700720c */ /* 0x040fe40003f44070 */
[----:B------:R-:W-:Y:S01]  /*d6d0*/  ISETP.GT.U32.AND P6, PT, R7, R8, PT ;  /* 0x000000080700720c */ /* 0x000fe20003fc4070 */
[----:B------:R2:W-:Y:S01]  /*d6e0*/  STL [R1+0x78c], R18 ;  /* 0x00078c1201007387 */ /* 0x0005e20000100800 */
[----:B-1----:R-:W-:Y:S01]  /*d6f0*/  LOP3.LUT R13, R11, 0xd6, RZ, 0xfc, !PT ;  /* 0x000000d60b0d7812 */ /* 0x002fe200078efcff */
[----:B------:R-:W-:-:S08]  /*d700*/  IMAD.MOV.U32 R12, RZ, RZ, R9 ;  /* 0x000000ffff0c7224 */ /* 0x000fd000078e0009 */
[--C-:B------:R-:W-:Y:S01]  /*d710*/  @!P2 IMAD.IADD R5, R5, 0x1, -R7.reuse ;  /* 0x000000010505a824 */ /* 0x100fe200078e0a07 */
[----:B------:R-:W-:Y:S01]  /*d720*/  IABS R10, R13 ;  /* 0x0000000d000a7213 */ /* 0x000fe20000000000 */
[----:B------:R-:W-:Y:S01]  /*d730*/  @!P6 IMAD.IADD R8, R8, 0x1, -R7 ;  /* 0x000000010808e824 */ /* 0x000fe200078e0a07 */
[----:B------:R-:W-:Y:S01]  /*d740*/  ISETP.GE.AND P2, PT, R13, RZ, PT ;  /* 0x000000ff0d00720c */ /* 0x000fe20003f46270 */
[----:B------:R-:W-:Y:S01]  /*d750*/  IMAD.MOV.U32 R13, RZ, RZ, R5 ;  /* 0x000000ffff0d7224 */ /* 0x000fe200078e0005 */
[----:B------:R-:W-:Y:S01]  /*d760*/  LOP3.LUT R5, R11, 0xde, RZ, 0xfc, !PT ;  /* 0x000000de0b057812 */ /* 0x000fe200078efcff */
[----:B------:R-:W-:Y:S01]  /*d770*/  IMAD.HI.U32 R9, R4, R10, RZ ;  /* 0x0000000a04097227 */ /* 0x000fe200078e00ff */
[----:B------:R-:W-:Y:S02]  /*d780*/  ISETP.GT.U32.AND P6, PT, R7, R8, PT ;  /* 0x000000080700720c */ /* 0x000fe40003fc4070 */
[----:B--2---:R-:W-:Y:S01]  /*d790*/  LOP3.LUT R18, R11, 0xee, RZ, 0xfc, !PT ;  /* 0x000000ee0b127812 */ /* 0x004fe200078efcff */
[----:B------:R-:W-:-:S02]  /*d7a0*/  IMAD.MOV R9, RZ, RZ, -R9 ;  /* 0x000000ffff097224 */ /* 0x000fc400078e0a09 */
[----:B------:R-:W-:Y:S02]  /*d7b0*/  @!P5 IMAD.MOV R13, RZ, RZ, -R13 ;  /* 0x000000ffff0dd224 */ /* 0x000fe400078e0a0d */
[C---:B------:R-:W-:Y:S01]  /*d7c0*/  IMAD R10, R7.reuse, R9, R10 ;  /* 0x00000009070a7224 */ /* 0x040fe200078e020a */
[----:B------:R-:W-:Y:S01]  /*d7d0*/  IABS R9, R5 ;  /* 0x0000000500097213 */ /* 0x000fe20000000000 */
[----:B------:R-:W-:Y:S01]  /*d7e0*/  @!P1 IMAD.MOV R12, RZ, RZ, -R12 ;  /* 0x000000ffff0c9224 */ /* 0x000fe200078e0a0c */
[----:B------:R-:W-:Y:S02]  /*d7f0*/  ISETP.GE.AND P1, PT, R14, RZ, PT ;  /* 0x000000ff0e00720c */ /* 0x000fe40003f26270 */
[----:B------:R-:W-:Y:S01]  /*d800*/  ISETP.GT.U32.AND P5, PT, R7, R10, PT ;  /* 0x0000000a0700720c */ /* 0x000fe20003fa4070 */
[----:B------:R-:W-:Y:S01]  /*d810*/  @!P6 IMAD.IADD R8, R8, 0x1, -R7 ;  /* 0x000000010808e824 */ /* 0x000fe200078e0a07 */
[----:B------:R-:W-:Y:S01]  /*d820*/  ISETP.GE.AND P6, PT, R5, RZ, PT ;  /* 0x000000ff0500720c */ /* 0x000fe20003fc6270 */
[----:B------:R-:W-:Y:S01]  /*d830*/  IMAD.HI.U32 R5, R4, R9, RZ ;  /* 0x0000000904057227 */ /* 0x000fe200078e00ff */
[----:B------:R-:W-:-:S02]  /*d840*/  SEL R12, R111, R12, !P4 ;  /* 0x0000000c6f0c7207 */ /* 0x000fc40006000000 */
[----:B------:R-:W-:Y:S01]  /*d850*/  SEL R13, R111, R13, !P4 ;  /* 0x0000000d6f0d7207 */ /* 0x000fe20006000000 */
[----:B------:R-:W-:Y:S02]  /*d860*/  IMAD.MOV R5, RZ, RZ, -R5 ;  /* 0x000000ffff057224 */ /* 0x000fe400078e0a05 */
[----:B------:R-:W-:Y:S02]  /*d870*/  IMAD.MOV.U32 R14, RZ, RZ, R8 ;  /* 0x000000ffff0e7224 */ /* 0x000fe400078e0008 */
[----:B------:R-:W-:Y:S01]  /*d880*/  IMAD R9, R7, R5, R9 ;  /* 0x0000000507097224 */ /* 0x000fe200078e0209 */
[----:B------:R-:W-:Y:S01]  /*d890*/  IABS R5, R18 ;  /* 0x0000001200057213 */ /* 0x000fe20000000000 */
[----:B------:R-:W-:Y:S02]  /*d8a0*/  @!P5 IMAD.IADD R10, R10, 0x1, -R7 ;  /* 0x000000010a0ad824 */ /* 0x000fe400078e0a07 */
[----:B------:R-:W-:-:S03]  /*d8b0*/  IMAD.HI.U32 R8, R4, R15, RZ ;  /* 0x0000000f04087227 */ /* 0x000fc600078e00ff */
[C---:B------:R-:W-:Y:S01]  /*d8c0*/  ISETP.GT.U32.AND P5, PT, R7.reuse, R10, PT ;  /* 0x0000000a0700720c */ /* 0x040fe20003fa4070 */
[----:B------:R-:W-:Y:S02]  /*d8d0*/  IMAD.MOV R8, RZ, RZ, -R8 ;  /* 0x000000ffff087224 */ /* 0x000fe400078e0a08 */
[----:B------:R-:W-:Y:S02]  /*d8e0*/  IMAD R12, R12, c[0x0][0x190], RZ ;  /* 0x000064000c0c7a24 */ /* 0x000fe400078e02ff */
[----:B------:R-:W-:Y:S02]  /*d8f0*/  IMAD R8, R7, R8, R15 ;  /* 0x0000000807087224 */ /* 0x000fe400078e020f */
[----:B------:R-:W-:-:S04]  /*d900*/  IMAD.HI.U32 R15, R4, R5, RZ ;  /* 0x00000005040f7227 */ /* 0x000fc800078e00ff */
[----:B------:R-:W-:Y:S02]  /*d910*/  IMAD.MOV R15, RZ, RZ, -R15 ;  /* 0x000000ffff0f7224 */ /* 0x000fe400078e0a0f */
[----:B------:R-:W-:Y:S01]  /*d920*/  @!P5 IMAD.IADD R10, R10, 0x1, -R7 ;  /* 0x000000010a0ad824 */ /* 0x000fe200078e0a07 */
[C---:B------:R-:W-:Y:S01]  /*d930*/  ISETP.GT.U32.AND P5, PT, R7.reuse, R9, PT ;  /* 0x000000090700720c */ /* 0x040fe20003fa4070 */
[----:B------:R-:W-:Y:S01]  /*d940*/  IMAD R5, R7, R15, R5 ;  /* 0x0000000f07057224 */ /* 0x000fe200078e0205 */
[----:B------:R-:W-:Y:S01]  /*d950*/  LOP3.LUT R15, R11, 0xf6, RZ, 0xfc, !PT ;  /* 0x000000f60b0f7812 */ /* 0x000fe200078efcff */
[----:B------:R-:W-:Y:S02]  /*d960*/  IMAD R13, R13, c[0x0][0x190], RZ ;  /* 0x000064000d0d7a24 */ /* 0x000fe400078e02ff */
[----:B------:R-:W-:Y:S01]  /*d970*/  @!P1 IMAD.MOV R14, RZ, RZ, -R14 ;  /* 0x000000ffff0e9224 */ /* 0x000fe200078e0a0e */
[----:B------:R-:W-:Y:S01]  /*d980*/  IABS R11, R15 ;  /* 0x0000000f000b7213 */ /* 0x000fe20000000000 */
[----:B------:R-:W-:Y:S01]  /*d990*/  @!P2 IMAD.MOV R10, RZ, RZ, -R10 ;  /* 0x000000ffff0aa224 */ /* 0x000fe200078e0a0a */
[----:B------:R-:W-:-:S02]  /*d9a0*/  ISETP.GE.AND P1, PT, R16, RZ, PT ;  /* 0x000000ff1000720c */ /* 0x000fc40003f26270 */
[----:B------:R-:W-:Y:S01]  /*d9b0*/  ISETP.GT.U32.AND P2, PT, R7, R5, PT ;  /* 0x000000050700720c */ /* 0x000fe20003f44070 */
[----:B------:R-:W-:Y:S01]  /*d9c0*/  IMAD.HI.U32 R4, R4, R11, RZ ;  /* 0x0000000b04047227 */ /* 0x000fe200078e00ff */
[C---:B------:R-:W-:Y:S02]  /*d9d0*/  SEL R14, R111.reuse, R14, !P4 ;  /* 0x0000000e6f0e7207 */ /* 0x040fe40006000000 */
[----:B------:R-:W-:Y:S01]  /*d9e0*/  SEL R10, R111, R10, !P4 ;  /* 0x0000000a6f0a7207 */ /* 0x000fe20006000000 */
[----:B------:R-:W-:Y:S02]  /*d9f0*/  @!P5 IMAD.IADD R9, R9, 0x1, -R7 ;  /* 0x000000010909d824 */ /* 0x000fe400078e0a07 */
[----:B------:R-:W-:Y:S02]  /*da00*/  IMAD.MOV R4, RZ, RZ, -R4 ;  /* 0x000000ffff047224 */ /* 0x000fe400078e0a04 */
[----:B------:R-:W-:Y:S01]  /*da10*/  IMAD R14, R14, c[0x0][0x190], RZ ;  /* 0x000064000e0e7a24 */ /* 0x000fe200078e02ff */
[C---:B------:R-:W-:Y:S01]  /*da20*/  ISETP.GT.U32.AND P5, PT, R7.reuse, R9, PT ;  /* 0x000000090700720c */ /* 0x040fe20003fa4070 */
[----:B------:R-:W-:-:S02]  /*da30*/  IMAD R4, R7, R4, R11 ;  /* 0x0000000407047224 */ /* 0x000fc400078e020b */
[----:B------:R-:W-:Y:S01]  /*da40*/  @!P2 IMAD.IADD R5, R5, 0x1, -R7 ;  /* 0x000000010505a824 */ /* 0x000fe200078e0a07 */
[----:B------:R-:W-:Y:S01]  /*da50*/  ISETP.GE.AND P2, PT, R18, RZ, PT ;  /* 0x000000ff1200720c */ /* 0x000fe20003f46270 */
[----:B------:R-:W-:-:S08]  /*da60*/  IMAD R10, R10, c[0x0][0x190], RZ ;  /* 0x000064000a0a7a24 */ /* 0x000fd000078e02ff */
[----:B------:R-:W-:Y:S01]  /*da70*/  @!P5 IMAD.IADD R9, R9, 0x1, -R7 ;  /* 0x000000010909d824 */ /* 0x000fe200078e0a07 */
[----:B------:R-:W-:-:S03]  /*da80*/  LEA R17, P5, R12, R2, 0x2 ;  /* 0x000000020c117211 */ /* 0x000fc600078a10ff */
[----:B------:R-:W-:Y:S01]  /*da90*/  @!P6 IMAD.MOV R9, RZ, RZ, -R9 ;  /* 0x000000ffff09e224 */ /* 0x000fe200078e0a09 */
[----:B------:R-:W-:Y:S01]  /*daa0*/  LEA.HI.X.SX32 R21, R12, R0, 0x2, P5 ;  /* 0x000000000c157211 */ /* 0x000fe200028f16ff */
[----:B------:R1:W-:Y:S01]  /*dab0*/  STL [R1+0x784], R17 ;  /* 0x0007841101007387 */ /* 0x0003e20000100800 */
[----:B------:R-:W-:Y:S01]  /*dac0*/  ISETP.GT.U32.AND P5, PT, R7, R8, PT ;  /* 0x000000080700720c */ /* 0x000fe20003fa4070 */
[----:B------:R-:W-:Y:S01]  /*dad0*/  IMAD.MOV.U32 R16, RZ, RZ, R17 ;  /* 0x000000ffff107224 */ /* 0x000fe200078e0011 */
[----:B------:R-:W-:Y:S01]  /*dae0*/  LEA R11, P6, R13, R2, 0x2 ;  /* 0x000000020d0b7211 */ /* 0x000fe200078c10ff */
[----:B------:R-:W-:Y:S01]  /*daf0*/  STL [R1+0x740], R21 ;  /* 0x0007401501007387 */ /* 0x000fe20000100800 */
[----:B------:R-:W-:Y:S02]  /*db00*/  SEL R9, R111, R9, !P4 ;  /* 0x000000096f097207 */ /* 0x000fe40006000000 */
[----:B------:R-:W-:Y:S01]  /*db10*/  LEA.HI.X.SX32 R12, R13, R0, 0x2, P6 ;  /* 0x000000000d0c7211 */ /* 0x000fe200030f16ff */
[----:B------:R-:W-:Y:S01]  /*db20*/  STL [R1+0x748], R11 ;  /* 0x0007480b01007387 */ /* 0x000fe20000100800 */
[----:B------:R-:W-:Y:S01]  /*db30*/  ISETP.GT.U32.AND P6, PT, R7, R4, PT ;  /* 0x000000040700720c */ /* 0x000fe20003fc4070 */
[----:B-1----:R-:W-:-:S02]  /*db40*/  IMAD.MOV.U32 R17, RZ, RZ, R21 ;  /* 0x000000ffff117224 */ /* 0x002fc400078e0015 */
[----:B------:R1:W-:Y:S01]  /*db50*/  STL [R1+0x744], R12 ;  /* 0x0007440c01007387 */ /* 0x0003e20000100800 */
[----:B------:R-:W-:Y:S02]  /*db60*/  IMAD.MOV.U32 R13, RZ, RZ, R12 ;  /* 0x000000ffff0d7224 */ /* 0x000fe400078e000c */
[----:B------:R-:W-:Y:S01]  /*db70*/  @!P5 IMAD.IADD R8, R8, 0x1, -R7 ;  /* 0x000000010808d824 */ /* 0x000fe200078e0a07 */
[----:B------:R2:W-:Y:S01]  /*db80*/  LDGSTS.E [R20+0xbe00], [R16.64], P3 ;  /* 0x0be0000010147fae */ /* 0x0005e20009921846 */
[----:B------:R-:W-:-:S03]  /*db90*/  IMAD R9, R9, c[0x0][0x190], RZ ;  /* 0x0000640009097a24 */ /* 0x000fc600078e02ff */
[C---:B------:R-:W-:Y:S01]  /*dba0*/  ISETP.GT.U32.AND P5, PT, R7.reuse, R8, PT ;  /* 0x000000080700720c */ /* 0x040fe20003fa4070 */
[----:B-1----:R-:W-:Y:S02]  /*dbb0*/  IMAD.MOV.U32 R12, RZ, RZ, R11 ;  /* 0x000000ffff0c7224 */ /* 0x002fe400078e000b */
[--C-:B------:R-:W-:Y:S01]  /*dbc0*/  @!P6 IMAD.IADD R4, R4, 0x1, -R7.reuse ;  /* 0x000000010404e824 */ /* 0x100fe200078e0a07 */
[----:B------:R-:W-:Y:S02]  /*dbd0*/  ISETP.GT.U32.AND P6, PT, R7, R5, PT ;  /* 0x000000050700720c */ /* 0x000fe40003fc4070 */
[----:B------:R1:W-:Y:S07]  /*dbe0*/  LDGSTS.E [R20+0xc600], [R12.64], P3 ;  /* 0x0c6000000c147fae */ /* 0x0003ee0009921846 */
[----:B------:R-:W-:Y:S01]  /*dbf0*/  @!P5 IMAD.IADD R8, R8, 0x1, -R7 ;  /* 0x000000010808d824 */ /* 0x000fe200078e0a07 */
[----:B------:R-:W-:-:S03]  /*dc00*/  ISETP.GE.AND P5, PT, R19, RZ, PT ;  /* 0x000000ff1300720c */ /* 0x000fc60003fa6270 */
[----:B------:R-:W-:Y:S01]  /*dc10*/  @!P1 IMAD.MOV R8, RZ, RZ, -R8 ;  /* 0x000000ffff089224 */ /* 0x000fe200078e0a08 */
[C---:B------:R-:W-:Y:S01]  /*dc20*/  LEA R11, P1, R14.reuse, R2, 0x2 ;  /* 0x000000020e0b7211 */ /* 0x040fe200078210ff */
[----:B------:R-:W-:Y:S01]  /*dc30*/  @!P6 IMAD.IADD R5, R5, 0x1, -R7 ;  /* 0x000000010505e824 */ /* 0x000fe200078e0a07 */
[----:B------:R-:W-:Y:S02]  /*dc40*/  ISETP.GE.AND P6, PT, R15, RZ, PT ;  /* 0x000000ff0f00720c */ /* 0x000fe40003fc6270 */
[----:B--2---:R-:W-:Y:S01]  /*dc50*/  LEA.HI.X.SX32 R16, R14, R0, 0x2, P1 ;  /* 0x000000000e107211 */ /* 0x004fe200008f16ff */
[----:B------:R2:W-:Y:S01]  /*dc60*/  STL [R1+0x780], R11 ;  /* 0x0007800b01007387 */ /* 0x0005e20000100800 */
[----:B------:R-:W-:Y:S01]  /*dc70*/  ISETP.GT.U32.AND P1, PT, R7, R4, PT ;  /* 0x000000040700720c */ /* 0x000fe20003f24070 */
[----:B-1----:R-:W-:Y:S01]  /*dc80*/  IMAD.MOV.U32 R12, RZ, RZ, R11 ;  /* 0x000000ffff0c7224 */ /* 0x002fe200078e000b */
[----:B------:R-:W-:Y:S01]  /*dc90*/  SEL R8, R111, R8, !P4 ;  /* 0x000000086f087207 */ /* 0x000fe20006000000 */
[----:B------:R-:W-:Y:S01]  /*dca0*/  @!P2 IMAD.MOV R5, RZ, RZ, -R5 ;  /* 0x000000ffff05a224 */ /* 0x000fe200078e0a05 */
[----:B------:R1:W-:Y:S01]  /*dcb0*/  STL [R1+0x74c], R16 ;  /* 0x00074c1001007387 */ /* 0x0003e20000100800 */
[----:B------:R-:W-:-:S02]  /*dcc0*/  IMAD.MOV.U32 R13, RZ, RZ, R16 ;  /* 0x000000ffff0d7224 */ /* 0x000fc400078e0010 */
[----:B------:R-:W-:Y:S01]  /*dcd0*/  IMAD R8, R8, c[0x0][0x190], RZ ;  /* 0x0000640008087a24 */ /* 0x000fe200078e02ff */
[C---:B------:R-:W-:Y:S01]  /*dce0*/  SEL R5, R111.reuse, R5, !P4 ;  /* 0x000000056f057207 */ /* 0x040fe20006000000 */
[----:B------:R-:W-:Y:S01]  /*dcf0*/  @!P5 IMAD.MOV R6, RZ, RZ, -R6 ;  /* 0x000000ffff06d224 */ /* 0x000fe200078e0a06 */
[----:B------:R3:W-:Y:S03]  /*dd00*/  LDGSTS.E [R20+0xce00], [R12.64], P3 ;  /* 0x0ce000000c147fae */ /* 0x0007e60009921846 */
[----:B------:R-:W-:Y:S01]  /*dd10*/  @!P1 IMAD.IADD R4, R4, 0x1, -R7 ;  /* 0x0000000104049824 */ /* 0x000fe200078e0a07 */
[C---:B--2---:R-:W-:Y:S02]  /*dd20*/  LEA R11, P1, R10.reuse, R2, 0x2 ;  /* 0x000000020a0b7211 */ /* 0x044fe400078210ff */
[----:B------:R-:W-:Y:S01]  /*dd30*/  SEL R7, R111, R6, !P4 ;  /* 0x000000066f077207 */ /* 0x000fe20006000000 */
[----:B------:R-:W-:Y:S01]  /*dd40*/  @!P6 IMAD.MOV R4, RZ, RZ, -R4 ;  /* 0x000000ffff04e224 */ /* 0x000fe200078e0a04 */
[----:B------:R-:W-:Y:S01]  /*dd50*/  LEA.HI.X.SX32 R17, R10, R0, 0x2, P1 ;  /* 0x000000000a117211 */ /* 0x000fe200008f16ff */
[----:B------:R2:W-:Y:S01]  /*dd60*/  STL [R1+0x774], R11 ;  /* 0x0007740b01007387 */ /* 0x0005e20000100800 */
[----:B------:R-:W-:Y:S01]  /*dd70*/  LEA R14, P1, R9, R2, 0x2 ;  /* 0x00000002090e7211 */ /* 0x000fe200078210ff */
[----:B------:R-:W-:Y:S01]  /*dd80*/  IMAD.MOV.U32 R10, RZ, RZ, R11 ;  /* 0x000000ffff0a7224 */ /* 0x000fe200078e000b */
[----:B------:R-:W-:Y:S01]  /*dd90*/  SEL R6, R111, R4, !P4 ;  /* 0x000000046f067207 */ /* 0x000fe20006000000 */
[----:B------:R-:W-:Y:S01]  /*dda0*/  STL [R1+0x750], R17 ;  /* 0x0007501101007387 */ /* 0x000fe20000100800 */
[----:B-1----:R-:W-:Y:S01]  /*ddb0*/  LEA.HI.X.SX32 R16, R9, R0, 0x2, P1 ;  /* 0x0000000009107211 */ /* 0x002fe200008f16ff */
[----:B------:R-:W-:Y:S01]  /*ddc0*/  IMAD R7, R7, c[0x0][0x190], RZ ;  /* 0x0000640007077a24 */ /* 0x000fe200078e02ff */
[----:B------:R-:W-:Y:S01]  /*ddd0*/  LEA R9, P1, R8, R2, 0x2 ;  /* 0x0000000208097211 */ /* 0x000fe200078210ff */
[----:B------:R-:W-:Y:S01]  /*dde0*/  STL [R1+0x77c], R14 ;  /* 0x00077c0e01007387 */ /* 0x000fe20000100800 */
[----:B------:R-:W-:-:S02]  /*ddf0*/  IMAD R6, R6, c[0x0][0x190], RZ ;  /* 0x0000640006067a24 */ /* 0x000fc400078e02ff */
[----:B--2---:R-:W-:Y:S01]  /*de00*/  IMAD.MOV.U32 R11, RZ, RZ, R17 ;  /* 0x000000ffff0b7224 */ /* 0x004fe200078e0011 */
[----:B---3--:R-:W-:Y:S01]  /*de10*/  LEA.HI.X.SX32 R12, R8, R0, 0x2, P1 ;  /* 0x00000000080c7211 */ /* 0x008fe200008f16ff */
[----:B------:R-:W-:Y:S01]  /*de20*/  IMAD R8, R5, c[0x0][0x190], RZ ;  /* 0x0000640005087a24 */ /* 0x000fe200078e02ff */
[----:B------:R-:W-:Y:S01]  /*de30*/  STL [R1+0x778], R16 ;  /* 0x0007781001007387 */ /* 0x000fe20000100800 */
[----:B------:R-:W-:Y:S02]  /*de40*/  IMAD.MOV.U32 R4, RZ, RZ, R9 ;  /* 0x000000ffff047224 */ /* 0x000fe400078e0009 */
[----:B------:R-:W-:Y:S01]  /*de50*/  IMAD.MOV.U32 R5, RZ, RZ, R12 ;  /* 0x000000ffff057224 */ /* 0x000fe200078e000c */
[----:B------:R1:W-:Y:S04]  /*de60*/  LDGSTS.E [R20+0xd600], [R10.64], P3 ;  /* 0x0d6000000a147fae */ /* 0x0003e80009921846 */
[----:B------:R2:W-:Y:S04]  /*de70*/  STL [R1+0x758], R9 ;  /* 0x0007580901007387 */ /* 0x0005e80000100800 */
[----:B------:R-:W-:Y:S01]  /*de80*/  STL [R1+0x754], R12 ;  /* 0x0007540c01007387 */ /* 0x000fe20000100800 */
[----:B-1----:R-:W-:-:S02]  /*de90*/  IMAD.MOV.U32 R10, RZ, RZ, R14 ;  /* 0x000000ffff0a7224 */ /* 0x002fc400078e000e */
[----:B------:R-:W-:Y:S01]  /*dea0*/  IMAD.MOV.U32 R11, RZ, RZ, R16 ;  /* 0x000000ffff0b7224 */ /* 0x000fe200078e0010 */
[----:B--2---:R-:W-:-:S04]  /*deb0*/  LEA R9, P1, R8, R2, 0x2 ;  /* 0x0000000208097211 */ /* 0x004fc800078210ff */
[----:B------:R1:W-:Y:S04]  /*dec0*/  LDGSTS.E [R20+0xde00], [R10.64], P3 ;  /* 0x0de000000a147fae */ /* 0x0003e80009921846 */
[----:B------:R2:W-:Y:S04]  /*ded0*/  LDGSTS.E [R20+0xe600], [R4.64], P3 ;  /* 0x0e60000004147fae */ /* 0x0005e80009921846 */
[----:B------:R3:W-:Y:S01]  /*dee0*/  STL [R1+0x76c], R9 ;  /* 0x00076c0901007387 */ /* 0x0007e20000100800 */
[----:B-1----:R-:W-:Y:S02]  /*def0*/  LEA.HI.X.SX32 R10, R8, R0, 0x2, P1 ;  /* 0x00000000080a7211 */ /* 0x002fe400008f16ff */
[----:B------:R-:W-:Y:S01]  /*df00*/  LEA R8, P2, R7, R2, 0x2 ;  /* 0x0000000207087211 */ /* 0x000fe200078410ff */
[----:B--2---:R-:W-:-:S02]  /*df10*/  IMAD.MOV.U32 R4, RZ, RZ, R9 ;  /* 0x000000ffff047224 */ /* 0x004fc400078e0009 */
[----:B------:R1:W-:Y:S01]  /*df20*/  STL [R1+0x75c], R10 ;  /* 0x00075c0a01007387 */ /* 0x0003e20000100800 */
[----:B------:R-:W-:Y:S01]  /*df30*/  IMAD.MOV.U32 R5, RZ, RZ, R10 ;  /* 0x000000ffff057224 */ /* 0x000fe200078e000a */
[----:B---3--:R-:W-:-:S04]  /*df40*/  LEA.HI.X.SX32 R9, R7, R0, 0x2, P2 ;  /* 0x0000000007097211 */ /* 0x008fc800010f16ff */
[----:B------:R2:W-:Y:S01]  /*df50*/  LDGSTS.E [R20+0xee00], [R4.64], P3 ;  /* 0x0ee0000004147fae */ /* 0x0005e20009921846 */
[----:B-1----:R-:W-:-:S04]  /*df60*/  LEA R10, P1, R6, R2, 0x2 ;  /* 0x00000002060a7211 */ /* 0x002fc800078210ff */
[----:B------:R-:W-:Y:S01]  /*df70*/  LEA.HI.X.SX32 R11, R6, R0, 0x2, P1 ;  /* 0x00000000060b7211 */ /* 0x000fe200008f16ff */
[----:B------:R1:W-:Y:S01]  /*df80*/  STL [R1+0x770], R10 ;  /* 0x0007700a01007387 */ /* 0x0003e20000100800 */
[----:B--2---:R-:W-:-:S03]  /*df90*/  IMAD.MOV.U32 R4, RZ, RZ, R10 ;  /* 0x000000ffff047224 */ /* 0x004fc600078e000a */
[----:B------:R1:W-:Y:S01]  /*dfa0*/  STL [R1+0x760], R11 ;  /* 0x0007600b01007387 */ /* 0x0003e20000100800 */
[----:B------:R-:W-:-:S03]  /*dfb0*/  IMAD.MOV.U32 R5, RZ, RZ, R11 ;  /* 0x000000ffff057224 */ /* 0x000fc600078e000b */
[----:B------:R1:W-:Y:S04]  /*dfc0*/  STL [R1+0x768], R8 ;  /* 0x0007680801007387 */ /* 0x0003e80000100800 */
[----:B------:R1:W-:Y:S04]  /*dfd0*/  STL [R1+0x764], R9 ;  /* 0x0007640901007387 */ /* 0x0003e80000100800 */
[----:B------:R2:W-:Y:S02]  /*dfe0*/  LDGSTS.E [R20+0xf600], [R4.64], P3 ;  /* 0x0f60000004147fae */ /* 0x0005e40009921846 */
[----:B--2---:R-:W-:-:S02]  /*dff0*/  IMAD.MOV.U32 R4, RZ, RZ, R8 ;  /* 0x000000ffff047224 */ /* 0x004fc400078e0008 */
[----:B------:R-:W-:-:S05]  /*e000*/  IMAD.MOV.U32 R5, RZ, RZ, R9 ;  /* 0x000000ffff057224 */ /* 0x000fca00078e0009 */
[----:B------:R1:W-:Y:S04]  /*e010*/  LDGSTS.E [R20+0xfe00], [R4.64], P3 ;  /* 0x0fe0000004147fae */ /* 0x0003e80009921846 */
[----:B------:R-:W0:Y:S01]  /*e020*/  LDGDEPBAR ;  /* 0x00000000000079af */ /* 0x000e220000000000 */
[----:B------:R-:W-:Y:S05]  /*e030*/  @P0 BRA `(.L_x_0) ;  /* 0x00000a4000000947 */ /* 0x000fea0003800000 */
[----:B------:R2:W-:Y:S01]  /*e040*/  STL [R1+0x230], RZ ;  /* 0x000230ff01007387 */ /* 0x0005e20000100800 */
[----:B------:R-:W-:Y:S01]  /*e050*/  IMAD.SHL.U32 R0, R236, 0x40, RZ ;  /* 0x00000040ec007824 */ /* 0x000fe200078e00ff */
[----:B------:R-:W-:Y:S01]  /*e060*/  CS2R R116, SRZ ;  /* 0x0000000000747805 */ /* 0x000fe2000001ff00 */
[----:B------:R-:W-:Y:S01]  /*e070*/  CS2R R118, SRZ ;  /* 0x0000000000767805 */ /* 0x000fe2000001ff00 */
[----:B------:R2:W-:Y:S01]  /*e080*/  STL [R1+0x234], RZ ;  /* 0x000234ff01007387 */ /* 0x0005e20000100800 */
[----:B------:R-:W-:Y:S01]  /*e090*/  CS2R R120, SRZ ;  /* 0x0000000000787805 */ /* 0x000fe2000001ff00 */
[----:B------:R-:W-:Y:S01]  /*e0a0*/  LOP3.LUT R0, R0, 0x1800, RZ, 0xc0, !PT ;  /* 0x0000180000007812 */ /* 0x000fe200078ec0ff */
[----:B------:R-:W-:Y:S01]  /*e0b0*/  CS2R R122, SRZ ;  /* 0x00000000007a7805 */ /* 0x000fe2000001ff00 */
[----:B------:R2:W-:Y:S01]  /*e0c0*/  STL [R1+0x238], RZ ;  /* 0x000238ff01007387 */ /* 0x0005e20000100800 */
[----:B------:R-:W-:Y:S01]  /*e0d0*/  CS2R R124, SRZ ;  /* 0x00000000007c7805 */ /* 0x000fe2000001ff00 */
[----:B------:R-:W-:Y:S01]  /*e0e0*/  CS2R R126, SRZ ;  /* 0x00000000007e7805 */ /* 0x000fe2000001ff00 */
        /* <DEDUP_REMOVED lines=48> */
[----:B-1----:R-:W-:Y:S01]  /*e3f0*/  CS2R R8, SRZ ;  /* 0x0000000000087805 */ /* 0x002fe2000001ff00 */
        /* <DEDUP_REMOVED lines=70> */
[----:B------:R-:W-:-:S02]  /*e860*/  CS2R R98, SRZ ;  /* 0x0000000000627805 */ /* 0x000fc4000001ff00 */
[----:B------:R2:W-:Y:S04]  /*e870*/  STL [R1+0xb4], RZ ;  /* 0x0000b4ff01007387 */ /* 0x0005e80000100800 */
        /* <DEDUP_REMOVED lines=23> */
[----:B------:R2:W-:Y:S04]  /*e9f0*/  STL [R1+0x9ac], R0 ;  /* 0x0009ac0001007387 */ /* 0x0005e80000100800 */
[----:B------:R2:W-:Y:S04]  /*ea00*/  STL [R1+0x34], RZ ;  /* 0x000034ff01007387 */ /* 0x0005e80000100800 */
[----:B------:R2:W-:Y:S04]  /*ea10*/  STL [R1+0x38], RZ ;  /* 0x000038ff01007387 */ /* 0x0005e80000100800 */
[----:B------:R2:W-:Y:S04]  /*ea20*/  STL [R1+0x3c], RZ ;  /* 0x00003cff01007387 */ /* 0x0005e80000100800 */
[----:B------:R2:W-:Y:S04]  /*ea30*/  STL [R1], RZ ;  /* 0x000000ff01007387 */ /* 0x0005e80000100800 */
[----:B------:R2:W-:Y:S04]  /*ea40*/  STL [R1+0x4], RZ ;  /* 0x000004ff01007387 */ /* 0x0005e80000100800 */
[----:B------:R2:W-:Y:S04]  /*ea50*/  STL [R1+0x8], RZ ;  /* 0x000008ff01007387 */ /* 0x0005e80000100800 */
[----:B------:R2:W-:Y:S01]  /*ea60*/  STL [R1+0xc], RZ ;  /* 0x00000cff01007387 */ /* 0x0005e20000100800 */
[----:B------:R-:W-:Y:S05]  /*ea70*/  BRA `(.L_x_1) ;  /* 0x00013ff000007947 */ /* 0x000fea0003800000 */
.L_x_0:
[----:B------:R-:W-:Y:S01]  /*ea80*/  STL [R1+0x380], RZ ;  /* 0x000380ff01007387 */ /* 0x000fe20000100800 */
[C---:B------:R-:W-:Y:S01]  /*ea90*/  LOP3.LUT R16, R236.reuse, 0x7, RZ, 0xc0, !PT ;  /* 0x00000007ec107812 */ /* 0x040fe200078ec0ff */
[C---:B------:R-:W-:Y:S01]  /*eaa0*/  IMAD.SHL.U32 R0, R236.reuse, 0x2, RZ ;  /* 0x00000002ec007824 */ /* 0x040fe200078e00ff */
[----:B------:R-:W-:Y:S01]  /*eab0*/  SHF.R.S32.HI R17, RZ, 0x1f, R114 ;  /* 0x0000001fff117819 */ /* 0x000fe20000011472 */
[----:B------:R-:W-:Y:S01]  /*eac0*/  STL [R1+0x230], RZ ;  /* 0x000230ff01007387 */ /* 0x000fe20000100800 */
[C---:B------:R-:W-:Y:S01]  /*ead0*/  IMAD.SHL.U32 R19, R236.reuse, 0x40, RZ ;  /* 0x00000040ec137824 */ /* 0x040fe200078e00ff */
[----:B-1----:R-:W-:Y:S01]  /*eae0*/  LOP3.LUT R5, R236, 0x3, RZ, 0xc0, !PT ;  /* 0x00000003ec057812 */ /* 0x002fe200078ec0ff */
[----:B------:R-:W-:Y:S01]  /*eaf0*/  IMAD.SHL.U32 R2, R16, 0x10, RZ ;  /* 0x0000001010027824 */ /* 0x000fe200078e00ff */
[----:B------:R-:W-:Y:S01]  /*eb00*/  STL [R1+0x234], RZ ;  /* 0x000234ff01007387 */ /* 0x000fe20000100800 */
[----:B------:R-:W-:Y:S01]  /*eb10*/  LEA.HI R17, R17, R114, RZ, 0x6 ;  /* 0x0000007211117211 */ /* 0x000fe200078f30ff */
[----:B------:R-:W-:Y:S01]  /*eb20*/  IMAD.SHL.U32 R18, R126, 0x40, RZ ;  /* 0x000000407e127824 */ /* 0x000fe200078e00ff */
[----:B------:R-:W-:Y:S01]  /*eb30*/  LOP3.LUT R19, R19, 0x1800, RZ, 0xc0, !PT ;  /* 0x0000180013137812 */ /* 0x000fe200078ec0ff */
[----:B------:R-:W-:Y:S01]  /*eb40*/  STL [R1+0x238], RZ ;  /* 0x000238ff01007387 */ /* 0x000fe20000100800 */
[----:B------:R-:W-:Y:S01]  /*eb50*/  LOP3.LUT R2, R2, 0x30, R0, 0x78, !PT ;  /* 0x0000003002027812 */ /* 0x000fe200078e7800 */
[----:B------:R-:W-:Y:S01]  /*eb60*/  ULDC UR4, c[0x0][0x18c] ;  /* 0x0000630000047ab9 */ /* 0x000fe20000000800 */
[----:B------:R-:W-:Y:S01]  /*eb70*/  SHF.R.S32.HI R17, RZ, 0x6, R17 ;  /* 0x00000006ff117819 */ /* 0x000fe20000011411 */
[----:B------:R-:W-:Y:S01]  /*eb80*/  STL [R1+0x23c], RZ ;  /* 0x00023cff01007387 */ /* 0x000fe20000100800 */
[----:B------:R-:W-:Y:S01]  /*eb90*/  LOP3.LUT R4, R236, 0x1c, RZ, 0xc0, !PT ;  /* 0x0000001cec047812 */ /* 0x000fe200078ec0ff */
[----:B------:R-:W-:Y:S01]  /*eba0*/  IMAD R16, R16, 0x100, R2 ;  /* 0x0000010010107824 */ /* 0x000fe200078e0202 */
[----:B------:R-:W-:Y:S01]  /*ebb0*/  USHF.L.U32 UR4, UR4, 0x6, URZ ;  /* 0x0000000604047899 */ /* 0x000fe2000800063f */
[----:B------:R-:W-:Y:S01]  /*ebc0*/  STL [R1+0x220], RZ ;  /* 0x000220ff01007387 */ /* 0x000fe20000100800 */
[----:B------:R-:W-:Y:S01]  /*ebd0*/  SHF.R.S32.HI R2, RZ, 0x1f, R18 ;  /* 0x0000001fff027819 */ /* 0x000fe20000011412 */
[----:B------:R-:W-:Y:S01]  /*ebe0*/  IMAD.IADD R16, R16, 0x1, R19 ;  /* 0x0000000110107824 */ /* 0x000fe200078e0213 */
[----:B------:R-:W-:Y:S01]  /*ebf0*/  USHF.R.S32.HI UR5, URZ, 0x1f, UR4 ;  /* 0x0000001f3f057899 */ /* 0x000fe20008011404 */
[----:B------:R-:W-:Y:S01]  /*ec00*/  STL [R1+0x224], RZ ;  /* 0x000224ff01007387 */ /* 0x000fe20000100800 */
[----:B------:R-:W-:Y:S01]  /*ec10*/  IMAD R0, R5, 0x220, R4 ;  /* 0x0000022005007824 */ /* 0x000fe200078e0204 */
[----:B------:R-:W-:Y:S01]  /*ec20*/  SHF.L.U64.HI R2, R18, 0x2, R2 ;  /* 0x0000000212027819 */ /* 0x000fe20000010202 */
[----:B------:R-:W-:Y:S01]  /*ec30*/  CS2R R116, SRZ ;  /* 0x0000000000747805 */ /* 0x000fe2000001ff00 */
[----:B------:R-:W-:Y:S01]  /*ec40*/  STL [R1+0x228], RZ ;  /* 0x000228ff01007387 */ /* 0x000fe20000100800 */
[----:B------:R-:W-:Y:S01]  /*ec50*/  CS2R R118, SRZ ;  /* 0x0000000000767805 */ /* 0x000fe2000001ff00 */
[----:B------:R-:W-:Y:S01]  /*ec60*/  CS2R R120, SRZ ;  /* 0x0000000000787805 */ /* 0x000fe2000001ff00 */
        /* <DEDUP_REMOVED lines=124> */
[C---:B------:R-:W-:Y:S01]  /*f430*/  LOP3.LUT R20, R0.reuse, 0x20, RZ, 0x3c, !PT ;  /* 0x0000002000147812 */ /* 0x040fe200078e3cff */
[----:B------:R-:W-:Y:S01]  /*f440*/  STL [R1+0xa8], RZ ;  /* 0x0000a8ff01007387 */ /* 0x000fe20000100800 */
[----:B------:R-:W-:Y:S01]  /*f450*/  LOP3.LUT R18, R0, 0x60, RZ, 0x3c, !PT ;  /* 0x0000006000127812 */ /* 0x000fe200078e3cff */
[----:B------:R-:W-:-:S02]  /*f460*/  USHF.L.U32 UR8, UR4, 0x2, URZ ;  /* 0x0000000204087899 */ /* 0x000fc4000800063f */
[----:B------:R-:W-:Y:S01]  /*f470*/  STL [R1+0xac], RZ ;  /* 0x0000acff01007387 */ /* 0x000fe20000100800 */
[----:B------:R-:W-:-:S03]  /*f480*/  USHF.L.U64.HI UR5, UR4, 0x2, UR5 ;  /* 0x0000000204057899 */ /* 0x000fc60008010205 */
[----:B------:R-:W-:Y:S04]  /*f490*/  STL [R1+0x90], RZ ;  /* 0x000090ff01007387 */ /* 0x000fe80000100800 */
[----:B------:R1:W-:Y:S04]  /*f4a0*/  STL [R1+0x9ac], R19 ;  /* 0x0009ac1301007387 */ /* 0x0003e80000100800 */
[----:B------:R-:W-:Y:S04]  /*f4b0*/  STL [R1+0x94], RZ ;  /* 0x000094ff01007387 */ /* 0x000fe80000100800 */
[----:B------:R2:W-:Y:S01]  /*f4c0*/  STL [R1+0x998], R17 ;  /* 0x0009981101007387 */ /* 0x0005e20000100800 */
[----:B-1----:R-:W-:-:S03]  /*f4d0*/  LOP3.LUT R19, R0, 0x40, RZ, 0x3c, !PT ;  /* 0x0000004000137812 */ /* 0x002fc600078e3cff */
[----:B------:R-:W-:Y:S04]  /*f4e0*/  STL [R1+0x98], RZ ;  /* 0x000098ff01007387 */ /* 0x000fe80000100800 */
[----:B------:R-:W-:Y:S01]  /*f4f0*/  STL [R1+0x9c], RZ ;  /* 0x00009cff01007387 */ /* 0x000fe20000100800 */
[----:B--2---:R-:W-:-:S03]  /*f500*/  IADD3 R17, R17, -0x1, RZ ;  /* 0xffffffff11117810 */ /* 0x004fc60007ffe0ff */
[----:B------:R1:W-:Y:S04]  /*f510*/  STL [R1+0x370], R16 ;  /* 0x0003701001007387 */ /* 0x0003e80000100800 */
[----:B------:R2:W-:Y:S04]  /*f520*/  STL [R1+0x80], RZ ;  /* 0x000080ff01007387 */ /* 0x0005e80000100800 */
[----:B------:R2:W-:Y:S01]  /*f530*/  STL [R1+0x84], RZ ;  /* 0x000084ff01007387 */ /* 0x0005e20000100800 */
[----:B-1----:R-:W-:-:S03]  /*f540*/  LOP3.LUT R16, R16, 0x40, RZ, 0x3c, !PT ;  /* 0x0000004010107812 */ /* 0x002fc600078e3cff */
        /* <DEDUP_REMOVED lines=14> */
[----:B------:R2:W-:Y:S04]  /*f630*/  STL [R1], RZ ;  /* 0x000000ff01007387 */ /* 0x0005e80000100800 */
[----:B------:R2:W-:Y:S04]  /*f640*/  STL [R1+0x4], RZ ;  /* 0x000004ff01007387 */ /* 0x0005e80000100800 */
[----:B------:R2:W-:Y:S04]  /*f650*/  STL [R1+0x8], RZ ;  /* 0x000008ff01007387 */ /* 0x0005e80000100800 */
[----:B------:R2:W-:Y:S04]  /*f660*/  STL [R1+0xc], RZ ;  /* 0x00000cff01007387 */ /* 0x0005e80000100800 */
[----:B------:R2:W-:Y:S04]  /*f670*/  STL [R1+0x374], R16 ;  /* 0x0003741001007387 */ /* 0x0005e80000100800 */
[----:B------:R2:W-:Y:S02]  /*f680*/  STL [R1+0x9b8], R17 ;  /* 0x0009b81101007387 */ /* 0x0005e40000100800 */
.L_x_2:
[----:B------:R-:W3:Y:S01]  /*f690*/  LDL R236, [R1+0x370] ;  /* 0x0003700001ec7983 */ /* 0x000ee20000100800 */
[----:B------:R-:W-:-:S04]  /*f6a0*/  DEPBAR.LE SB0, 0x0 ;  /* 0x000080000000791a */ /* 0x000fc80000000000 */
[----:B------:R-:W4:Y:S04]  /*f6b0*/  LDL.LU.64 R248, [R1+0x230] ;  /* 0x0002300001f87983 */ /* 0x000f280000300a00 */
[----:B------:R-:W4:Y:S04]  /*f6c0*/  LDL.LU.64 R250, [R1+0x238] ;  /* 0x0002380001fa7983 */ /* 0x000f280000300a00 */
[----:B--2---:R-:W2:Y:S04]  /*f6d0*/  LDL.LU.64 R244, [R1+0x220] ;  /* 0x0002200001f47983 */ /* 0x004ea80000300a00 */
[----:B------:R-:W2:Y:S04]  /*f6e0*/  LDL.LU.64 R246, [R1+0x228] ;  /* 0x0002280001f67983 */ /* 0x000ea80000300a00 */
[----:B------:R-:W2:Y:S04]  /*f6f0*/  LDL.LU.64 R92, [R1+0x210] ;  /* 0x00021000015c7983 */ /* 0x000ea80000300a00 */
[----:B------:R-:W2:Y:S04]  /*f700*/  LDL.LU.64 R94, [R1+0x218] ;  /* 0x00021800015e7983 */ /* 0x000ea80000300a00 */
[----:B------:R-:W2:Y:S04]  /*f710*/  LDL.LU.64 R88, [R1+0x200] ;  /* 0x0002000001587983 */ /* 0x000ea80000300a00 */
[----:B------:R-:W2:Y:S04]  /*f720*/  LDL.LU.64 R90, [R1+0x208] ;  /* 0x00020800015a7983 */ /* 0x000ea80000300a00 */
[----:B------:R-:W-:Y:S06]  /*f730*/  BAR.SYNC.DEFER_BLOCKING 0x0 ;  /* 0x0000000000007b1d */ /* 0x000fec0000010000 */
[----:B------:R-:W-:Y:S04]  /*f740*/  STL [R1+0xeb4], R29 ;  /* 0x000eb41d01007387 */ /* 0x000fe80000100800 */
[----:B------:R-:W-:Y:S04]  /*f750*/  STL [R1+0xeb0], R30 ;  /* 0x000eb01e01007387 */ /* 0x000fe80000100800 */
[----:B------:R-:W-:Y:S04]  /*f760*/  STL [R1+0xeac], R31 ;  /* 0x000eac1f01007387 */ /* 0x000fe80000100800 */
[----:B------:R-:W-:Y:S04]  /*f770*/  STL [R1+0xea8], R96 ;  /* 0x000ea86001007387 */ /* 0x000fe80000100800 */
[----:B------:R-:W-:Y:S04]  /*f780*/  STL [R1+0xea4], R97 ;  /* 0x000ea46101007387 */ /* 0x000fe80000100800 */
[----:B------:R-:W-:Y:S04]  /*f790*/  STL [R1+0xea0], R98 ;  /* 0x000ea06201007387 */ /* 0x000fe80000100800 */
[----:B------:R-:W-:Y:S04]  /*f7a0*/  STL [R1+0xe9c], R99 ;  /* 0x000e9c6301007387 */ /* 0x000fe80000100800 */
[----:B------:R1:W-:Y:S04]  /*f7b0*/  STL [R1+0x9c4], R2 ;  /* 0x0009c40201007387 */ /* 0x0003e80000100800 */
[----:B------:R1:W-:Y:S04]  /*f7c0*/  STL [R1+0x9c0], R3 ;  /* 0x0009c00301007387 */ /* 0x0003e80000100800 */
[----:B-----5:R1:W-:Y:S02]  /*f7d0*/  STL [R1+0x9bc], R252 ;  /* 0x0009bcfc01007387 */ /* 0x0203e40000100800 */
[----:B-1----:R-:W-:-:S02]  /*f7e0*/  LOP3.LUT R2, R0, 0x60, RZ, 0x3c, !PT ;  /* 0x0000006000027812 */ /* 0x002fc400078e3cff */
[----:B------:R-:W-:Y:S01]  /*f7f0*/  LDS R80, [R0+0x10000] ;  /* 0x0100000000507984 */ /* 0x000fe20000000800 */
[----:B------:R-:W-:-:S03]  /*f800*/  LOP3.LUT R3, R0, 0x40, RZ, 0x3c, !PT ;  /* 0x0000004000037812 */ /* 0x000fc600078e3cff */
[----:B------:R-:W-:Y:S01]  /*f810*/  LDS R82, [R0+0x10800] ;  /* 0x0108000000527984 */ /* 0x000fe20000000800 */
[----:B------:R-:W-:-:S03]  /*f820*/  LOP3.LUT R252, R0, 0x20, RZ, 0x3c, !PT ;  /* 0x0000002000fc7812 */ /* 0x000fc600078e3cff */
[----:B------:R-:W-:Y:S04]  /*f830*/  LDS R84, [R3+0x10000] ;  /* 0x0100000003547984 */ /* 0x000fe80000000800 */
[----:B------:R-:W-:Y:S04]  /*f840*/  LDS R81, [R252+0x10000] ;  /* 0x01000000fc517984 */ /* 0x000fe80000000800 */
[----:B------:R-:W-:Y:S04]  /*f850*/  LDS R83, [R252+0x10800] ;  /* 0x01080000fc537984 */ /* 0x000fe80000000800 */
[----:B------:R-:W-:Y:S04]  /*f860*/  LDS R86, [R3+0x10800] ;  /* 0x0108000003567984 */ /* 0x000fe80000000800 */
[----:B------:R-:W-:Y:S04]  /*f870*/  LDS R85, [R2+0x10000] ;  /* 0x0100000002557984 */ /* 0x000fe80000000800 */
[----:B------:R-:W-:Y:S04]  /*f880*/  LDS R87, [R2+0x10800] ;  /* 0x0108000002577984 */ /* 0x000fe80000000800 */
[----:B---3--:R-:W4:Y:S04]  /*f890*/  LDSM.16.M88.4 R68, [R236] ;  /* 0x00000000ec44783b */ /* 0x008f280000000200 */
[----:B------:R-:W2:Y:S04]  /*f8a0*/  LDSM.16.M88.4 R36, [R236+0x2000] ;  /* 0x00200000ec24783b */ /* 0x000ea80000000200 */
[----:B------:R-:W1:Y:S04]  /*f8b0*/  LDSM.16.M88.4 R76, [R236+0x4000] ;  /* 0x00400000ec4c783b */ /* 0x000e680000000200 */
[----:B------:R-:W3:Y:S04]  /*f8c0*/  LDSM.16.M88.4 R72, [R236+0x6000] ;  /* 0x00600000ec48783b */ /* 0x000ee80000000200 */
[----:B------:R-:W3:Y:S04]  /*f8d0*/  LDSM.16.M88.4 R24, [R236+0x8000] ;  /* 0x00800000ec18783b */ /* 0x000ee80000000200 */
[----:B------:R-:W-:Y:S04]  /*f8e0*/  LDSM.16.M88.4 R20, [R236+0xa000] ;  /* 0x00a00000ec14783b */ /* 0x000fe80000000200 */
[----:B------:R-:W3:Y:S04]  /*f8f0*/  LDSM.16.M88.4 R16, [R236+0xc000] ;  /* 0x00c00000ec10783b */ /* 0x000ee80000000200 */
[----:B------:R-:W3:Y:S01]  /*f900*/  LDSM.16.M88.4 R236, [R236+0xe000] ;  /* 0x00e00000ecec783b */ /* 0x000ee20000000200 */
[C---:B----4-:R-:W-:Y:S03]  /*f910*/  HMMA.1688.F32.TF32 R96, R80.reuse, R68, R248 ;  /* 0x000000445060723c */ /* 0x050fe600000810f8 */
[----:B------:R4:W-:Y:S05]  /*f920*/  STL [R1+0xe98], R71 ;  /* 0x000e984701007387 */ /* 0x0009ea0000100800 */
[C---:B--2---:R-:W-:Y:S01]  /*f930*/  HMMA.1688.F32.TF32 R244, R80.reuse, R36, R244 ;  /* 0x0000002450f4723c */ /* 0x044fe200000810f4 */
[----:B-1----:R-:W-:Y:S04]  /*f940*/  STL [R1+0xe60], R78 ;  /* 0x000e604e01007387 */ /* 0x002fe80000100800 */
[----:B------:R-:W-:Y:S03]  /*f950*/  STL [R1+0xe5c], R79 ;  /* 0x000e5c4f01007387 */ /* 0x000fe60000100800 */
[C---:B------:R-:W-:Y:S01]  /*f960*/  HMMA.1688.F32.TF32 R248, R80.reuse, R76, R92 ;  /* 0x0000004c50f8723c */ /* 0x040fe2000008105c */
[----:B---3--:R-:W-:Y:S04]  /*f970*/  STL [R1+0xe54], R74 ;  /* 0x000e544a01007387 */ /* 0x008fe80000100800 */
[----:B------:R-:W-:Y:S03]  /*f980*/  STL [R1+0xe50], R75 ;  /* 0x000e504b01007387 */ /* 0x000fe60000100800 */
[----:B------:R-:W-:Y:S01]  /*f990*/  IMAD.MOV.U32 R29, RZ, RZ, R96 ;  /* 0x000000ffff1d7224 */ /* 0x000fe200078e0060 */
[----:B------:R-:W-:Y:S01]  /*f9a0*/  HMMA.1688.F32.TF32 R92, R80, R24, R116 ;  /* 0x00000018505c723c */ /* 0x000fe20000081074 */
[----:B------:R-:W-:Y:S01]  /*f9b0*/  IMAD.MOV.U32 R30, RZ, RZ, R97 ;  /* 0x000000ffff1e7224 */ /* 0x000fe200078e0061 */
[----:B------:R-:W-:Y:S01]  /*f9c0*/  STL [R1+0xe4c], R26 ;  /* 0x000e4c1a01007387 */ /* 0x000fe20000100800 */
[----:B------:R-:W-:-:S02]  /*f9d0*/  IMAD.MOV.U32 R31, RZ, RZ, R98 ;  /* 0x000000ffff1f7224 */ /* 0x000fc400078e0062 */
[----:B------:R-:W-:Y:S01]  /*f9e0*/  IMAD.MOV.U32 R96, RZ, RZ, R99 ;  /* 0x000000ffff607224 */ /* 0x000fe200078e0063 */
[----:B------:R-:W-:Y:S01]  /*f9f0*/  STL [R1+0xe48], R27 ;  /* 0x000e481b01007387 */ /* 0x000fe20000100800 */
[----:B------:R-:W-:Y:S01]  /*fa00*/  IMAD.MOV.U32 R97, RZ, RZ, R244 ;  /* 0x000000ffff617224 */ /* 0x000fe200078e00f4 */
[C---:B------:R-:W-:Y:S01]  /*fa10*/  HMMA.1688.F32.TF32 R116, R80.reuse, R16, R124 ;  /* 0x000000105074723c */ /* 0x040fe2000008107c */
[----:B------:R-:W-:Y:S01]  /*fa20*/  IMAD.MOV.U32 R98, RZ, RZ, R245 ;  /* 0x000000ffff627224 */ /* 0x000fe200078e00f5 */
[----:B------:R-:W-:Y:S01]  /*fa30*/  STL [R1+0xe64], R22 ;  /* 0x000e641601007387 */ /* 0x000fe20000100800 */
[----:B------:R-:W-:Y:S02]  /*fa40*/  IMAD.MOV.U32 R99, RZ, RZ, R246 ;  /* 0x000000ffff637224 */ /* 0x000fe400078e00f6 */
[----:B----4-:R-:W-:Y:S01]  /*fa50*/  IMAD.MOV.U32 R71, RZ, RZ, R247 ;  /* 0x000000ffff477224 */ /* 0x010fe200078e00f7 */
[----:B------:R-:W-:Y:S02]  /*fa60*/  STL [R1+0xe58], R23 ;  /* 0x000e581701007387 */ /* 0x000fe40000100800 */
[C---:B------:R-:W-:Y:S02]  /*fa70*/  HMMA.1688.F32.TF32 R244, R80.reuse, R72, R88 ;  /* 0x0000004850f4723c */ /* 0x040fe40000081058 */
[----:B------:R-:W-:Y:S04]  /*fa80*/  STL [R1+0xe6c], R18 ;  /* 0x000e6c1201007387 */ /* 0x000fe80000100800 */
[----:B------:R-:W-:Y:S02]  /*fa90*/  STL [R1+0xe68], R19 ;  /* 0x000e681301007387 */ /* 0x000fe40000100800 */
[C---:B------:R-:W-:Y:S02]  /*faa0*/  HMMA.1688.F32.TF32 R88, R80.reuse, R20, R120 ;  /* 0x000000145058723c */ /* 0x040fe40000081078 */
[----:B------:R-:W-:Y:S04]  /*fab0*/  STL [R1+0xe74], R238 ;  /* 0x000e74ee01007387 */ /* 0x000fe80000100800 */
[----:B------:R-:W-:Y:S04]  /*fac0*/  STL [R1+0xe70], R239 ;  /* 0x000e70ef01007387 */ /* 0x000fe80000100800 */
[----:B------:R-:W-:Y:S04]  /*fad0*/  STL.64 [R1+0x1d0], R248 ;  /* 0x0001d0f801007387 */ /* 0x000fe80000100a00 */
[----:B------:R-:W-:Y:S04]  /*fae0*/  STL.64 [R1+0x1d8], R250 ;  /* 0x0001d8fa01007387 */ /* 0x000fe80000100a00 */
[----:B------:R-:W-:Y:S04]  /*faf0*/  STL.64 [R1+0x1c0], R244 ;  /* 0x0001c0f401007387 */ /* 0x000fe80000100a00 */
[----:B------:R-:W-:Y:S04]  /*fb00*/  STL.64 [R1+0x1c8], R246 ;  /* 0x0001c8f601007387 */ /* 0x000fe80000100a00 */
[----:B------:R-:W-:Y:S04]  /*fb10*/  STL.64 [R1+0x1b0], R92 ;  /* 0x0001b05c01007387 */ /* 0x000fe80000100a00 */
[----:B------:R1:W-:Y:S04]  /*fb20*/  STL.64 [R1+0x1b8], R94 ;  /* 0x0001b85e01007387 */ /* 0x0003e80000100a00 */
[----:B------:R-:W-:Y:S04]  /*fb30*/  STL.64 [R1+0x1a0], R88 ;  /* 0x0001a05801007387 */ /* 0x000fe80000100a00 */
[----:B------:R2:W-:Y:S01]  /*fb40*/  STL.64 [R1+0x1a8], R90 ;  /* 0x0001a85a01007387 */ /* 0x0005e20000100a00 */
[----:B-1----:R-:W-:Y:S03]  /*fb50*/  HMMA.1688.F32.TF32 R92, R80, R236, R128 ;  /* 0x000000ec505c723c */ /* 0x002fe60000081080 */
[----:B------:R-:W-:Y:S04]  /*fb60*/  STL.64 [R1+0x190], R116 ;  /* 0x0001907401007387 */ /* 0x000fe80000100a00 */
[----:B------:R-:W-:Y:S01]  /*fb70*/  STL.64 [R1+0x198], R118 ;  /* 0x0001987601007387 */ /* 0x000fe20000100a00 */
[C---:B--2---:R-:W-:Y:S03]  /*fb80*/  HMMA.1688.F32.TF32 R88, R84.reuse, R68, R132 ;  /* 0x000000445458723c */ /* 0x044fe60000081084 */
[----:B------:R-:W-:Y:S04]  /*fb90*/  LDS R124, [R3+0x10100] ;  /* 0x01010000037c7984 */ /* 0x000fe80000000800 */
[----:B------:R-:W-:Y:S01]  /*fba0*/  LDS R126, [R3+0x10900] ;  /* 0x01090000037e7984 */ /* 0x000fe20000000800 */
[C---:B------:R-:W-:Y:S03]  /*fbb0*/  HMMA.1688.F32.TF32 R80, R84.reuse, R36, R136 ;  /* 0x000000245450723c */ /* 0x040fe60000081088 */
[----:B------:R-:W-:Y:S04]  /*fbc0*/  LDS R125, [R2+0x10100] ;  /* 0x01010000027d7984 */ /* 0x000fe80000000800 */
[----:B------:R-:W-:Y:S04]  /*fbd0*/  LDS R127, [R2+0x10900] ;  /* 0x01090000027f7984 */ /* 0x000fe80000000800 */
[----:B------:R-:W-:Y:S04]  /*fbe0*/  STL.64 [R1+0x180], R92 ;  /* 0x0001805c01007387 */ /* 0x000fe80000100a00 */
[----:B------:R1:W-:Y:S04]  /*fbf0*/  STL.64 [R1+0x188], R94 ;  /* 0x0001885e01007387 */ /* 0x0003e80000100a00 */
[----:B------:R-:W-:Y:S04]  /*fc00*/  STL.64 [R1+0x170], R88 ;  /* 0x0001705801007387 */ /* 0x000fe80000100a00 */
[----:B------:R2:W-:Y:S04]  /*fc10*/  STL.64 [R1+0x178], R90 ;  /* 0x0001785a01007387 */ /* 0x0005e80000100a00 */
[----:B------:R-:W-:Y:S01]  /*fc20*/  STL.64 [R1+0x160], R80 ;  /* 0x0001605001007387 */ /* 0x000fe20000100a00 */
[C---:B-1----:R-:W-:Y:S03]  /*fc30*/  HMMA.1688.F32.TF32 R92, R84.reuse, R76, R140 ;  /* 0x0000004c545c723c */ /* 0x042fe6000008108c */
[----:B------:R1:W-:Y:S05]  /*fc40*/  STL.64 [R1+0x168], R82 ;  /* 0x0001685201007387 */ /* 0x0003ea0000100a00 */
[C---:B--2---:R-:W-:Y:S08]  /*fc50*/  HMMA.1688.F32.TF32 R88, R84.reuse, R72, R144 ;  /* 0x000000485458723c */ /* 0x044ff00000081090 */
[----:B-1----:R-:W-:Y:S07]  /*fc60*/  HMMA.1688.F32.TF32 R80, R84, R24, R148 ;  /* 0x000000185450723c */ /* 0x002fee0000081094 */
[----:B------:R-:W-:Y:S04]  /*fc70*/  STL.64 [R1+0x150], R92 ;  /* 0x0001505c01007387 */ /* 0x000fe80000100a00 */
[----:B------:R-:W-:Y:S04]  /*fc80*/  STL.64 [R1+0x158], R94 ;  /* 0x0001585e01007387 */ /* 0x000fe80000100a00 */
[----:B------:R-:W-:Y:S04]  /*fc90*/  STL.64 [R1+0x140], R88 ;  /* 0x0001405801007387 */ /* 0x000fe80000100a00 */
[----:B------:R1:W-:Y:S04]  /*fca0*/  STL.64 [R1+0x148], R90 ;  /* 0x0001485a01007387 */ /* 0x0003e80000100a00 */
[----:B------:R-:W-:Y:S01]  /*fcb0*/  LDS R92, [R3+0x10080] ;  /* 0x01008000035c7984 */ /* 0x000fe20000000800 */
[----:B------:R-:W-:-:S02]  /*fcc0*/  IMAD.MOV.U32 R238, RZ, RZ, R80 ;  /* 0x000000ffffee7224 */ /* 0x000fc400078e0050 */
[----:B------:R-:W-:Y:S01]  /*fcd0*/  IMAD.MOV.U32 R239, RZ, RZ, R81 ;  /* 0x000000ffffef7224 */ /* 0x000fe200078e0051 */
[----:B------:R-:W-:Y:S01]  /*fce0*/  LDS R94, [R3+0x10880] ;  /* 0x01088000035e7984 */ /* 0x000fe20000000800 */
[----:B------:R-:W-:Y:S02]  /*fcf0*/  IMAD.MOV.U32 R18, RZ, RZ, R82 ;  /* 0x000000ffff127224 */ /* 0x000fe400078e0052 */
[----:B------:R-:W-:Y:S01]  /*fd00*/  IMAD.MOV.U32 R19, RZ, RZ, R83 ;  /* 0x000000ffff137224 */ /* 0x000fe200078e0053 */
[C---:B-1----:R-:W-:Y:S01]  /*fd10*/  HMMA.1688.F32.TF32 R88, R84.reuse, R20, R152 ;  /* 0x000000145458723c */ /* 0x042fe20000081098 */
[----:B------:R-:W-:Y:S04]  /*fd20*/  LDS R93, [R2+0x10080] ;  /* 0x01008000025d7984 */ /* 0x000fe80000000800 */
[----:B------:R1:W-:Y:S03]  /*fd30*/  STL [R1+0xe84], R19 ;  /* 0x000e841301007387 */ /* 0x0003e60000100800 */
[C---:B------:R-:W-:Y:S01]  /*fd40*/  HMMA.1688.F32.TF32 R80, R84.reuse, R16, R156 ;  /* 0x000000105450723c */ /* 0x040fe2000008109c */
[----:B------:R2:W-:Y:S04]  /*fd50*/  STL [R1+0xe80], R18 ;  /* 0x000e801201007387 */ /* 0x0005e80000100800 */
[----:B------:R3:W-:Y:S03]  /*fd60*/  STL [R1+0xe7c], R239 ;  /* 0x000e7cef01007387 */ /* 0x0007e60000100800 */
[----:B------:R-:W-:Y:S01]  /*fd70*/  HMMA.1688.F32.TF32 R84, R84, R236, R160 ;  /* 0x000000ec5454723c */ /* 0x000fe200000810a0 */
[----:B------:R4:W-:Y:S04]  /*fd80*/  STL [R1+0xe78], R238 ;  /* 0x000e78ee01007387 */ /* 0x0009e80000100800 */
[----:B------:R-:W-:Y:S04]  /*fd90*/  LDS R95, [R2+0x10880] ;  /* 0x01088000025f7984 */ /* 0x000fe80000000800 */
[----:B------:R-:W-:Y:S04]  /*fda0*/  STL.64 [R1+0x120], R88 ;  /* 0x0001205801007387 */ /* 0x000fe80000100a00 */
[----:B------:R-:W-:Y:S03]  /*fdb0*/  STL.64 [R1+0x128], R90 ;  /* 0x0001285a01007387 */ /* 0x000fe60000100a00 */
[----:B-1----:R-:W-:Y:S01]  /*fdc0*/  IMAD.MOV.U32 R19, RZ, RZ, R80 ;  /* 0x000000ffff137224 */ /* 0x002fe200078e0050 */
[----:B------:R-:W-:Y:S01]  /*fdd0*/  LDS R160, [R0+0x10180] ;  /* 0x0101800000a07984 */ /* 0x000fe20000000800 */
[----:B--2---:R-:W-:-:S02]  /*fde0*/  IMAD.MOV.U32 R18, RZ, RZ, R81 ;  /* 0x000000ffff127224 */ /* 0x004fc400078e0051 */
[----:B---3--:R-:W-:Y:S01]  /*fdf0*/  IMAD.MOV.U32 R239, RZ, RZ, R82 ;  /* 0x000000ffffef7224 */ /* 0x008fe200078e0052 */
[----:B------:R-:W-:Y:S01]  /*fe00*/  LDS R80, [R0+0x10080] ;  /* 0x0100800000507984 */ /* 0x000fe20000000800 */
[----:B----4-:R-:W-:-:S03]  /*fe10*/  IMAD.MOV.U32 R238, RZ, RZ, R83 ;  /* 0x000000ffffee7224 */ /* 0x010fc600078e0053 */
[----:B------:R-:W-:Y:S04]  /*fe20*/  LDS R82, [R0+0x10880] ;  /* 0x0108800000527984 */ /* 0x000fe80000000800 */
[----:B------:R-:W-:Y:S04]  /*fe30*/  LDS R81, [R252+0x10080] ;  /* 0x01008000fc517984 */ /* 0x000fe80000000800 */
[----:B------:R-:W1:Y:S04]  /*fe40*/  LDS R83, [R252+0x10880] ;  /* 0x01088000fc537984 */ /* 0x000e680000000800 */
[----:B------:R-:W-:Y:S04]  /*fe50*/  STL [R1+0xe94], R239 ;  /* 0x000e94ef01007387 */ /* 0x000fe80000100800 */
[----:B------:R-:W-:Y:S04]  /*fe60*/  STL [R1+0xe90], R238 ;  /* 0x000e90ee01007387 */ /* 0x000fe80000100800 */
[----:B------:R-:W-:Y:S04]  /*fe70*/  STL.64 [R1+0xf0], R84 ;  /* 0x0000f05401007387 */ /* 0x000fe80000100a00 */
[----:B------:R1:W-:Y:S04]  /*fe80*/  STL.64 [R1+0xf8], R86 ;  /* 0x0000f85601007387 */ /* 0x0003e80000100a00 */
[----:B------:R-:W-:Y:S04]  /*fe90*/  LDS R162, [R0+0x10980] ;  /* 0x0109800000a27984 */ /* 0x000fe80000000800 */
[----:B------:R-:W-:Y:S04]  /*fea0*/  LDS R161, [R252+0x10180] ;  /* 0x01018000fca17984 */ /* 0x000fe80000000800 */
[----:B------:R-:W-:Y:S01]  /*feb0*/  LDS R163, [R252+0x10980] ;  /* 0x01098000fca37984 */ /* 0x000fe20000000800 */
[C---:B-1----:R-:W-:Y:S08]  /*fec0*/  HMMA.1688.F32.TF32 R84, R80.reuse, R36, R168 ;  /* 0x000000245054723c */ /* 0x042ff000000810a8 */
[C---:B------:R-:W-:Y:S11]  /*fed0*/  HMMA.1688.F32.TF32 R88, R80.reuse, R68, R164 ;  /* 0x000000445058723c */ /* 0x040ff600000810a4 */
[----:B------:R-:W-:Y:S05]  /*fee0*/  @!UPT UIADD3 URZ, URZ, URZ, URZ ;  /* 0x0000003f3f3ff290 */ /* 0x000fea000fffe03f */
[----:B------:R-:W-:Y:S02]  /*fef0*/  IMAD.MOV.U32 R22, RZ, RZ, R84 ;  /* 0x000000ffff167224 */ /* 0x000fe400078e0054 */
[----:B------:R-:W-:Y:S02]  /*ff00*/  IMAD.MOV.U32 R78, RZ, RZ, R85 ;  /* 0x000000ffff4e7224 */ /* 0x000fe400078e0055 */
[----:B------:R-:W-:Y:S02]  /*ff10*/  IMAD.MOV.U32 R79, RZ, RZ, R86 ;  /* 0x000000ffff4f7224 */ /* 0x000fe400078e0056 */
[----:B------:R-:W-:Y:S02]  /*ff20*/  IMAD.MOV.U32 R23, RZ, RZ, R87 ;  /* 0x000000ffff177224 */ /* 0x000fe400078e0057 */
[----:B------:R-:W-:Y:S01]  /*ff30*/  HMMA.1688.F32.TF32 R84, R80, R76, R172 ;  /* 0x0000004c5054723c */ /* 0x000fe200000810ac */
[----:B------:R-:W-:Y:S02]  /*ff40*/  IMAD.MOV.U32 R75, RZ, RZ, R89 ;  /* 0x000000ffff4b7224 */ /* 0x000fe400078e0059 */
[----:B------:R-:W-:-:S02]  /*ff50*/  IMAD.MOV.U32 R74, RZ, RZ, R88 ;  /* 0x000000ffff4a7224 */ /* 0x000fc400078e0058 */
[----:B------:R-:W-:Y:S01]  /*ff60*/  IMAD.MOV.U32 R26, RZ, RZ, R90 ;  /* 0x000000ffff1a7224 */ /* 0x000fe200078e005a */
[----:B------:R1:W-:Y:S01]  /*ff70*/  STL [R1+0xe8c], R75 ;  /* 0x000e8c4b01007387 */ /* 0x0003e20000100800 */
[----:B------:R-:W-:-:S03]  /*ff80*/  IMAD.MOV.U32 R27, RZ, RZ, R91 ;  /* 0x000000ffff1b7224 */ /* 0x000fc600078e005b */
[----:B------:R2:W-:Y:S01]  /*ff90*/  STL [R1+0xe88], R74 ;  /* 0x000e884a01007387 */ /* 0x0005e20000100800 */
[----:B------:R-:W-:Y:S03]  /*ffa0*/  HMMA.1688.F32.TF32 R248, R80, R24, R180 ;  /* 0x0000001850f8723c */ /* 0x000fe600000810b4 */
[----:B------:R-:W3:Y:S04]  /*ffb0*/  LDL.LU.64 R136, [R1+0x100] ;  /* 0x0001000001887983 */ /* 0x000ee80000300a00 */
[----:B------:R-:W3:Y:S06]  /*ffc0*/  LDL.LU.64 R138, [R1+0x108] ;  /* 0x00010800018a7983 */ /* 0x000eec0000300a00 */
[----:B------:R-:W-:-:S02]  /*ffd0*/  IMAD.MOV.U32 R239, RZ, RZ, R84 ;  /* 0x000000ffffef7224 */ /* 0x000fc400078e0054 */
[----:B------:R-:W-:Y:S02]  /*ffe0*/  IMAD.MOV.U32 R238, RZ, RZ, R85 ;  /* 0x000000ffffee7224 */ /* 0x000fe400078e0055 */
[----:B-1----:R-:W-:Y:S02]  /*fff0*/  IMAD.MOV.U32 R75, RZ, RZ, R86 ;  /* 0x000000ffff4b7224 */ /* 0x002fe400078e0056 */
[----:B--2---:R-:W-:Y:S02]  /*10000*/  IMAD.MOV.U32 R74, RZ, RZ, R87 ;  /* 0x000000ffff4a7224 */ /* 0x004fe400078e0057 */
[C---:B------:R-:W-:Y:S08]  /*10010*/  HMMA.1688.F32.TF32 R84, R80.reuse, R72, R176 ;  /* 0x000000485054723c */ /* 0x040ff000000810b0 */
[C---:B------:R-:W-:Y:S01]  /*10020*/  HMMA.1688.F32.TF32 R244, R80.reuse, R20, R184 ;  /* 0x0000001450f4723c */ /* 0x040fe200000810b8 */
[----:B------:R-:W-:Y:S04]  /*10030*/  LDS R184, [R0+0x11080] ;  /* 0x0110800000b87984 */ /* 0x000fe80000000800 */
[----:B------:R-:W-:Y:S03]  /*10040*/  LDS R186, [R0+0x11880] ;  /* 0x0118800000ba7984 */ /* 0x000fe60000000800 */
[C---:B------:R-:W-:Y:S01]  /*10050*/  HMMA.1688.F32.TF32 R188, R80.reuse, R16, R188 ;  /* 0x0000001050bc723c */ /* 0x040fe200000810bc */
[----:B------:R-:W-:Y:S04]  /*10060*/  LDS R185, [R252+0x11080] ;  /* 0x01108000fcb97984 */ /* 0x000fe80000000800 */
[----:B------:R-:W-:Y:S04]  /*10070*/  LDS R187, [R252+0x11880] ;  /* 0x01188000fcbb7984 */ /* 0x000fe80000000800 */
[----:B------:R-:W-:Y:S04]  /*10080*/  STL.64 [R1+0x10], R84 ;  /* 0x0000105401007387 */ /* 0x000fe80000100a00 */
[----:B------:R1:W-:Y:S04]  /*10090*/  STL.64 [R1+0x18], R86 ;  /* 0x0000185601007387 */ /* 0x0003e80000100a00 */
[----:B------:R-:W2:Y:S04]  /*100a0*/  LDL.LU.64 R140, [R1+0xe0] ;  /* 0x0000e000018c7983 */ /* 0x000ea80000300a00 */
[----:B------:R-:W2:Y:S01]  /*100b0*/  LDL.LU.64 R142, [R1+0xe8] ;  /* 0x0000e800018e7983 */ /* 0x000ea20000300a00 */
[----:B------:R-:W-:Y:S03]  /*100c0*/  HMMA.1688.F32.TF32 R192, R80, R236, R192 ;  /* 0x000000ec50c0723c */ /* 0x000fe600000810c0 */
[----:B------:R-:W4:Y:S04]  /*100d0*/  LDL.LU.64 R144, [R1+0xd0] ;  /* 0x0000d00001907983 */ /* 0x000f280000300a00 */
[----:B------:R-:W4:Y:S01]  /*100e0*/  LDL.LU.64 R146, [R1+0xd8] ;  /* 0x0000d80001927983 */ /* 0x000f220000300a00 */
[C---:B------:R-:W-:Y:S03]  /*100f0*/  HMMA.1688.F32.TF32 R232, R92.reuse, R68, R232 ;  /* 0x000000445ce8723c */ /* 0x040fe600000810e8 */
[----:B------:R-:W2:Y:S04]  /*10100*/  LDL.LU.64 R148, [R1+0xc0] ;  /* 0x0000c00001947983 */ /* 0x000ea80000300a00 */
[----:B------:R-:W2:Y:S01]  /*10110*/  LDL.LU.64 R150, [R1+0xc8] ;  /* 0x0000c80001967983 */ /* 0x000ea20000300a00 */
        /* <DEDUP_REMOVED lines=10> */
[----:B------:R-:W3:Y:S04]  /*101c0*/  LDL.LU.64 R168, [R1+0x70] ;  /* 0x0000700001a87983 */ /* 0x000ee80000300a00 */
[----:B------:R-:W3:Y:S01]  /*101d0*/  LDL.LU.64 R170, [R1+0x78] ;  /* 0x0000780001aa7983 */ /* 0x000ee20000300a00 */
[----:B-1----:R-:W-:Y:S03]  /*101e0*/  HMMA.1688.F32.TF32 R84, R92, R20, R44 ;  /* 0x000000145c54723c */ /* 0x002fe6000008102c */
[----:B------:R-:W3:Y:S04]  /*101f0*/  LDL.LU.64 R172, [R1+0x50] ;  /* 0x0000500001ac7983 */ /* 0x000ee80000300a00 */
[----:B------:R-:W3:Y:S04]  /*10200*/  LDL.LU.64 R174, [R1+0x58] ;  /* 0x0000580001ae7983 */ /* 0x000ee80000300a00 */
[----:B------:R-:W3:Y:S04]  /*10210*/  LDL.LU.64 R176, [R1+0x30] ;  /* 0x0000300001b07983 */ /* 0x000ee80000300a00 */
[----:B------:R-:W3:Y:S04]  /*10220*/  LDL.LU.64 R178, [R1+0x38] ;  /* 0x0000380001b27983 */ /* 0x000ee80000300a00 */
[----:B------:R-:W3:Y:S04]  /*10230*/  LDL.LU.64 R128, [R1] ;  /* 0x0000000001807983 */ /* 0x000ee80000300a00 */
[----:B------:R-:W3:Y:S04]  /*10240*/  LDL.LU.64 R130, [R1+0x8] ;  /* 0x0000080001827983 */ /* 0x000ee80000300a00 */
[----:B------:R-:W4:Y:S04]  /*10250*/  LDL.LU.64 R180, [R1+0x90] ;  /* 0x0000900001b47983 */ /* 0x000f280000300a00 */
[----:B------:R-:W4:Y:S04]  /*10260*/  LDL.LU.64 R182, [R1+0x98] ;  /* 0x0000980001b67983 */ /* 0x000f280000300a00 */
[----:B------:R-:W-:Y:S04]  /*10270*/  STL.64 [R1+0xdb0], R250 ;  /* 0x000db0fa01007387 */ /* 0x000fe80000100a00 */
[----:B------:R-:W-:Y:S04]  /*10280*/  STL.64 [R1+0xda8], R248 ;  /* 0x000da8f801007387 */ /* 0x000fe80000100a00 */
[----:B------:R-:W-:Y:S04]  /*10290*/  STL.64 [R1+0xdc0], R246 ;  /* 0x000dc0f601007387 */ /* 0x000fe80000100a00 */
[----:B------:R1:W-:Y:S04]  /*102a0*/  STL.64 [R1+0xdb8], R244 ;  /* 0x000db8f401007387 */ /* 0x0003e80000100a00 */
[----:B------:R-:W-:Y:S04]  /*102b0*/  STL.64 [R1+0xdd0], R190 ;  /* 0x000dd0be01007387 */ /* 0x000fe80000100a00 */
        /* <DEDUP_REMOVED lines=10> */
[----:B------:R-:W-:Y:S01]  /*10360*/  STL.64 [R1+0xe18], R32 ;  /* 0x000e182001007387 */ /* 0x000fe20000100a00 */
[----:B-1----:R-:W-:-:S03]  /*10370*/  IMAD.MOV.U32 R244, RZ, RZ, R29 ;  /* 0x000000fffff47224 */ /* 0x002fc600078e001d */
[----:B------:R-:W-:Y:S01]  /*10380*/  STL.64 [R1+0xe30], R82 ;  /* 0x000e305201007387 */ /* 0x000fe20000100a00 */
[----:B------:R-:W-:-:S03]  /*10390*/  IMAD.MOV.U32 R245, RZ, RZ, R30 ;  /* 0x000000fffff57224 */ /* 0x000fc600078e001e */
[----:B------:R-:W-:Y:S01]  /*103a0*/  STL.64 [R1+0xe28], R80 ;  /* 0x000e285001007387 */ /* 0x000fe20000100a00 */
[----:B------:R-:W-:-:S03]  /*103b0*/  IMAD.MOV.U32 R246, RZ, RZ, R31 ;  /* 0x000000fffff67224 */ /* 0x000fc600078e001f */
[----:B------:R-:W-:Y:S01]  /*103c0*/  STL.64 [R1+0xe40], R86 ;  /* 0x000e405601007387 */ /* 0x000fe20000100a00 */
[----:B------:R-:W-:-:S03]  /*103d0*/  IMAD.MOV.U32 R247, RZ, RZ, R96 ;  /* 0x000000fffff77224 */ /* 0x000fc600078e0060 */
[----:B------:R-:W-:Y:S01]  /*103e0*/  STL.64 [R1+0xe38], R84 ;  /* 0x000e385401007387 */ /* 0x000fe20000100a00 */
[----:B------:R-:W-:-:S03]  /*103f0*/  IMAD.MOV.U32 R248, RZ, RZ, R97 ;  /* 0x000000fffff87224 */ /* 0x000fc600078e0061 */
[----:B------:R-:W4:Y:S01]  /*10400*/  LDL.LU R29, [R1+0xeb4] ;  /* 0x000eb400011d7983 */ /* 0x000f220000300800 */
[----:B------:R-:W-:-:S03]  /*10410*/  IMAD.MOV.U32 R249, RZ, RZ, R98 ;  /* 0x000000fffff97224 */ /* 0x000fc600078e0062 */
[----:B------:R-:W4:Y:S01]  /*10420*/  LDL.LU R30, [R1+0xeb0] ;  /* 0x000eb000011e7983 */ /* 0x000f220000300800 */
[----:B------:R-:W-:-:S03]  /*10430*/  IMAD.MOV.U32 R250, RZ, RZ, R99 ;  /* 0x000000fffffa7224 */ /* 0x000fc600078e0063 */
[----:B------:R-:W4:Y:S01]  /*10440*/  LDL.LU R31, [R1+0xeac] ;  /* 0x000eac00011f7983 */ /* 0x000f220000300800 */
[----:B------:R-:W-:-:S03]  /*10450*/  IMAD.MOV.U32 R251, RZ, RZ, R71 ;  /* 0x000000fffffb7224 */ /* 0x000fc600078e0047 */
[----:B------:R-:W4:Y:S04]  /*10460*/  LDL.LU R96, [R1+0xea8] ;  /* 0x000ea80001607983 */ /* 0x000f280000300800 */
[----:B------:R-:W4:Y:S04]  /*10470*/  LDL.LU R97, [R1+0xea4] ;  /* 0x000ea40001617983 */ /* 0x000f280000300800 */
[----:B------:R-:W4:Y:S04]  /*10480*/  LDL.LU R98, [R1+0xea0] ;  /* 0x000ea00001627983 */ /* 0x000f280000300800 */
[----:B------:R-:W4:Y:S04]  /*10490*/  LDL.LU R99, [R1+0xe9c] ;  /* 0x000e9c0001637983 */ /* 0x000f280000300800 */
[----:B------:R-:W4:Y:S04]  /*104a0*/  LDL.LU R71, [R1+0xe98] ;  /* 0x000e980001477983 */ /* 0x000f280000300800 */
[----:B------:R-:W-:Y:S04]  /*104b0*/  LDS R40, [R0+0x10100] ;  /* 0x0101000000287984 */ /* 0x000fe80000000800 */
[----:B------:R-:W-:Y:S04]  /*104c0*/  LDS R42, [R0+0x10900] ;  /* 0x01090000002a7984 */ /* 0x000fe80000000800 */
[----:B------:R-:W-:Y:S04]  /*104d0*/  LDS R41, [R252+0x10100] ;  /* 0x01010000fc297984 */ /* 0x000fe80000000800 */
[----:B------:R-:W1:Y:S01]  /*104e0*/  LDS R43, [R252+0x10900] ;  /* 0x01090000fc2b7984 */ /* 0x000e620000000800 */
[C---:B------:R-:W-:Y:S08]  /*104f0*/  HMMA.1688.F32.TF32 R88, R92.reuse, R16, R48 ;  /* 0x000000105c58723c */ /* 0x040ff00000081030 */
[----:B------:R-:W-:Y:S08]  /*10500*/  HMMA.1688.F32.TF32 R228, R92, R236, R228 ;  /* 0x000000ec5ce4723c */ /* 0x000ff000000810e4 */
[----:B------:R-:W-:Y:S01]  /*10510*/  HMMA.1688.F32.TF32 R92, R124, R24, R64 ;  /* 0x000000187c5c723c */ /* 0x000fe20000081040 */
[----:B------:R-:W-:Y:S04]  /*10520*/  LDS R64, [R0+0x11000] ;  /* 0x0110000000407984 */ /* 0x000fe80000000800 */
[----:B------:R-:W-:Y:S04]  /*10530*/  LDS R66, [R0+0x11800] ;  /* 0x0118000000427984 */ /* 0x000fe80000000800 */
[----:B------:R-:W-:Y:S04]  /*10540*/  LDS R65, [R252+0x11000] ;  /* 0x01100000fc417984 */ /* 0x000fe80000000800 */
[----:B------:R-:W-:Y:S01]  /*10550*/  LDS R67, [R252+0x11800] ;  /* 0x01180000fc437984 */ /* 0x000fe20000000800 */
[C---:B-1----:R-:W-:Y:S08]  /*10560*/  HMMA.1688.F32.TF32 R224, R40.reuse, R68, R224 ;  /* 0x0000004428e0723c */ /* 0x042ff000000810e0 */
[C---:B------:R-:W-:Y:S08]  /*10570*/  HMMA.1688.F32.TF32 R220, R40.reuse, R36, R220 ;  /* 0x0000002428dc723c */ /* 0x040ff000000810dc */
[C---:B------:R-:W-:Y:S08]  /*10580*/  HMMA.1688.F32.TF32 R216, R40.reuse, R76, R216 ;  /* 0x0000004c28d8723c */ /* 0x040ff000000810d8 */
[C---:B------:R-:W-:Y:S08]  /*10590*/  HMMA.1688.F32.TF32 R212, R40.reuse, R72, R212 ;  /* 0x0000004828d4723c */ /* 0x040ff000000810d4 */
[C---:B------:R-:W-:Y:S08]  /*105a0*/  HMMA.1688.F32.TF32 R208, R40.reuse, R24, R208 ;  /* 0x0000001828d0723c */ /* 0x040ff000000810d0 */
[C---:B------:R-:W-:Y:S08]  /*105b0*/  HMMA.1688.F32.TF32 R204, R40.reuse, R20, R204 ;  /* 0x0000001428cc723c */ /* 0x040ff000000810cc */
[C---:B------:R-:W-:Y:S08]  /*105c0*/  HMMA.1688.F32.TF32 R200, R40.reuse, R16, R200 ;  /* 0x0000001028c8723c */ /* 0x040ff000000810c8 */
[----:B------:R-:W-:Y:S01]  /*105d0*/  HMMA.1688.F32.TF32 R196, R40, R236, R196 ;  /* 0x000000ec28c4723c */ /* 0x000fe200000810c4 */
[----:B------:R-:W-:Y:S04]  /*105e0*/  LDS R40, [R3+0x10180] ;  /* 0x0101800003287984 */ /* 0x000fe80000000800 */
[----:B------:R-:W-:Y:S04]  /*105f0*/  LDS R42, [R3+0x10980] ;  /* 0x01098000032a7984 */ /* 0x000fe80000000800 */
[----:B------:R-:W-:Y:S04]  /*10600*/  LDS R41, [R2+0x10180] ;  /* 0x0101800002297984 */ /* 0x000fe80000000800 */
[----:B------:R-:W1:Y:S01]  /*10610*/  LDS R43, [R2+0x10980] ;  /* 0x01098000022b7984 */ /* 0x000e620000000800 */
[----:B------:R-:W-:Y:S08]  /*10620*/  HMMA.1688.F32.TF32 R132, R160, R68, R4 ;  /* 0x00000044a084723c */ /* 0x000ff00000081004 */
[C---:B------:R-:W-:Y:S08]  /*10630*/  HMMA.1688.F32.TF32 R116, R124.reuse, R20, R60 ;  /* 0x000000147c74723c */ /* 0x040ff0000008103c */
[----:B------:R-:W-:Y:S08]  /*10640*/  HMMA.1688.F32.TF32 R120, R124, R16, R56 ;  /* 0x000000107c78723c */ /* 0x000ff00000081038 */
[C---:B--2---:R-:W-:Y:S08]  /*10650*/  HMMA.1688.F32.TF32 R152, R160.reuse, R20, R152 ;  /* 0x00000014a098723c */ /* 0x044ff00000081098 */
[----:B------:R-:W-:Y:S08]  /*10660*/  HMMA.1688.F32.TF32 R156, R160, R16, R156 ;  /* 0x00000010a09c723c */ /* 0x000ff0000008109c */
[----:B-1----:R-:W-:Y:S01]  /*10670*/  HMMA.1688.F32.TF32 R4, R40, R20, R240 ;  /* 0x000000142804723c */ /* 0x002fe200000810f0 */
[----:B------:R-:W-:Y:S01]  /*10680*/  IMAD.MOV.U32 R192, RZ, RZ, R19 ;  /* 0x000000ffffc07224 */ /* 0x000fe200078e0013 */
[----:B------:R-:W-:Y:S01]  /*10690*/  LDS R240, [R3+0x11080] ;  /* 0x0110800003f07984 */ /* 0x000fe20000000800 */
[----:B------:R-:W-:-:S05]  /*106a0*/  IMAD.MOV.U32 R193, RZ, RZ, R18 ;  /* 0x000000ffffc17224 */ /* 0x000fca00078e0012 */
[-C--:B------:R-:W-:Y:S08]  /*106b0*/  HMMA.1688.F32.TF32 R108, R124, R36.reuse, R108 ;  /* 0x000000247c6c723c */ /* 0x080ff0000008106c */
[C---:B---3--:R-:W-:Y:S08]  /*106c0*/  HMMA.1688.F32.TF32 R136, R160.reuse, R36, R136 ;  /* 0x00000024a088723c */ /* 0x048ff00000081088 */
[----:B------:R-:W-:Y:S08]  /*106d0*/  HMMA.1688.F32.TF32 R148, R160, R24, R148 ;  /* 0x00000018a094723c */ /* 0x000ff00000081094 */
[C---:B------:R-:W-:Y:S08]  /*106e0*/  HMMA.1688.F32.TF32 R112, R124.reuse, R68, R112 ;  /* 0x000000447c70723c */ /* 0x040ff00000081070 */
[C---:B------:R-:W-:Y:S08]  /*106f0*/  HMMA.1688.F32.TF32 R104, R124.reuse, R76, R104 ;  /* 0x0000004c7c68723c */ /* 0x040ff00000081068 */
[----:B------:R-:W-:Y:S01]  /*10700*/  HMMA.1688.F32.TF32 R100, R124, R72, R100 ;  /* 0x000000487c64723c */ /* 0x000fe20000081064 */
[----:B------:R-:W-:Y:S01]  /*10710*/  IMAD.MOV.U32 R190, RZ, RZ, R26 ;  /* 0x000000ffffbe7224 */ /* 0x000fe200078e001a */
[----:B------:R-:W-:Y:S01]  /*10720*/  LDS R242, [R3+0x11880] ;  /* 0x0118800003f27984 */ /* 0x000fe20000000800 */
[----:B------:R-:W-:-:S03]  /*10730*/  IMAD.MOV.U32 R191, RZ, RZ, R27 ;  /* 0x000000ffffbf7224 */ /* 0x000fc600078e001b */
[----:B------:R-:W-:Y:S02]  /*10740*/  LDS R241, [R2+0x11080] ;  /* 0x0110800002f17984 */ /* 0x000fe40000000800 */
[----:B----4-:R-:W-:Y:S02]  /*10750*/  HMMA.1688.F32.TF32 R8, R64, R70, R244 ;  /* 0x000000464008723c */ /* 0x010fe400000810f4 */
[----:B------:R-:W-:Y:S06]  /*10760*/  LDS R243, [R2+0x11880] ;  /* 0x0118800002f37984 */ /* 0x000fec0000000800 */
[----:B------:R-:W-:Y:S11]  /*10770*/  HMMA.1688.F32.TF32 R28, R40, R16, R28 ;  /* 0x00000010281c723c */ /* 0x000ff6000008101c */
[----:B------:R-:W-:Y:S05]  /*10780*/  @!UPT UIADD3 URZ, URZ, URZ, URZ ;  /* 0x0000003f3f3ff290 */ /* 0x000fea000fffe03f */
[----:B------:R-:W-:Y:S02]  /*10790*/  IMAD.MOV.U32 R21, RZ, RZ, R8 ;  /* 0x000000ffff157224 */ /* 0x000fe400078e0008 */
[----:B------:R-:W-:Y:S02]  /*107a0*/  IMAD.MOV.U32 R20, RZ, RZ, R9 ;  /* 0x000000ffff147224 */ /* 0x000fe400078e0009 */
[----:B------:R-:W-:Y:S02]  /*107b0*/  IMAD.MOV.U32 R17, RZ, RZ, R10 ;  /* 0x000000ffff117224 */ /* 0x000fe400078e000a */
[----:B------:R-:W-:Y:S02]  /*107c0*/  IMAD.MOV.U32 R16, RZ, RZ, R11 ;  /* 0x000000ffff107224 */ /* 0x000fe400078e000b */
[----:B------:R-:W-:Y:S07]  /*107d0*/  HMMA.1688.F32.TF32 R8, R64, R38, R248 ;  /* 0x000000264008723c */ /* 0x000fee00000810f8 */
[----:B------:R-:W-:-:S02]  /*107e0*/  IMAD.MOV.U32 R248, RZ, RZ, R239 ;  /* 0x000000fffff87224 */ /* 0x000fc400078e00ef */
[----:B------:R-:W2:Y:S01]  /*107f0*/  LDL.LU R239, [R1+0xe94] ;  /* 0x000e940001ef7983 */ /* 0x000ea20000300800 */
[----:B------:R-:W-:-:S03]  /*10800*/  IMAD.MOV.U32 R249, RZ, RZ, R238 ;  /* 0x000000fffff97224 */ /* 0x000fc600078e00ee */
[----:B------:R-:W3:Y:S01]  /*10810*/  LDL.LU R238, [R1+0xe90] ;  /* 0x000e900001ee7983 */ /* 0x000ee20000300800 */
[----:B------:R-:W-:Y:S02]  /*10820*/  IMAD.MOV.U32 R250, RZ, RZ, R75 ;  /* 0x000000fffffa7224 */ /* 0x000fe400078e004b */
[----:B------:R-:W-:Y:S01]  /*10830*/  IMAD.MOV.U32 R251, RZ, RZ, R74 ;  /* 0x000000fffffb7224 */ /* 0x000fe200078e004a */
[----:B------:R-:W4:Y:S04]  /*10840*/  LDL.LU R75, [R1+0xe8c] ;  /* 0x000e8c00014b7983 */ /* 0x000f280000300800 */
[----:B------:R-:W4:Y:S04]  /*10850*/  LDL.LU R74, [R1+0xe88] ;  /* 0x000e8800014a7983 */ /* 0x000f280000300800 */
[----:B------:R-:W4:Y:S04]  /*10860*/  LDL.LU R19, [R1+0xe84] ;  /* 0x000e840001137983 */ /* 0x000f280000300800 */
[----:B------:R-:W4:Y:S01]  /*10870*/  LDL.LU R18, [R1+0xe80] ;  /* 0x000e800001127983 */ /* 0x000f220000300800 */
[C---:B------:R-:W-:Y:S08]  /*10880*/  HMMA.1688.F32.TF32 R164, R40.reuse, R68, R164 ;  /* 0x0000004428a4723c */ /* 0x040ff000000810a4 */
[C---:B------:R-:W-:Y:S08]  /*10890*/  HMMA.1688.F32.TF32 R168, R40.reuse, R36, R168 ;  /* 0x0000002428a8723c */ /* 0x040ff000000810a8 */
[----:B------:R-:W-:Y:S01]  /*108a0*/  HMMA.1688.F32.TF32 R172, R40, R76, R172 ;  /* 0x0000004c28ac723c */ /* 0x000fe200000810ac */
[----:B--2---:R-:W-:-:S02]  /*108b0*/  IMAD.MOV.U32 R194, RZ, RZ, R239 ;  /* 0x000000ffffc27224 */ /* 0x004fc400078e00ef */
[----:B------:R-:W2:Y:S01]  /*108c0*/  LDL.LU R239, [R1+0xe7c] ;  /* 0x000e7c0001ef7983 */ /* 0x000ea20000300800 */
[----:B---3--:R-:W-:-:S03]  /*108d0*/  IMAD.MOV.U32 R195, RZ, RZ, R238 ;  /* 0x000000ffffc37224 */ /* 0x008fc600078e00ee */
[----:B------:R-:W3:Y:S01]  /*108e0*/  LDL.LU R238, [R1+0xe78] ;  /* 0x000e780001ee7983 */ /* 0x000ee20000300800 */
[C---:B------:R-:W-:Y:S08]  /*108f0*/  HMMA.1688.F32.TF32 R176, R40.reuse, R72, R176 ;  /* 0x0000004828b0723c */ /* 0x040ff000000810b0 */
[C---:B------:R-:W-:Y:S08]  /*10900*/  HMMA.1688.F32.TF32 R128, R40.reuse, R24, R128 ;  /* 0x000000182880723c */ /* 0x040ff00000081080 */
[----:B------:R-:W-:Y:S01]  /*10910*/  HMMA.1688.F32.TF32 R96, R40, R236, R96 ;  /* 0x000000ec2860723c */ /* 0x000fe20000081060 */
[----:B------:R-:W3:Y:S04]  /*10920*/  LDL.LU R40, [R1+0x120] ;  /* 0x0001200001287983 */ /* 0x000ee80000300800 */
[----:B------:R-:W3:Y:S04]  /*10930*/  LDL.LU R41, [R1+0x124] ;  /* 0x0001240001297983 */ /* 0x000ee80000300800 */
[----:B------:R-:W3:Y:S04]  /*10940*/  LDL.LU R42, [R1+0x128] ;  /* 0x00012800012a7983 */ /* 0x000ee80000300800 */
[----:B------:R-:W3:Y:S04]  /*10950*/  LDL.LU R43, [R1+0x12c] ;  /* 0x00012c00012b7983 */ /* 0x000ee80000300800 */
[----:B------:R-:W3:Y:S04]  /*10960*/  LDL.LU R48, [R1+0x140] ;  /* 0x0001400001307983 */ /* 0x000ee80000300800 */
[----:B------:R-:W3:Y:S04]  /*10970*/  LDL.LU R49, [R1+0x144] ;  /* 0x0001440001317983 */ /* 0x000ee80000300800 */
[----:B------:R-:W3:Y:S04]  /*10980*/  LDL.LU R50, [R1+0x148] ;  /* 0x0001480001327983 */ /* 0x000ee80000300800 */
[----:B------:R-:W3:Y:S01]  /*10990*/  LDL.LU R51, [R1+0x14c] ;  /* 0x00014c0001337983 */ /* 0x000ee20000300800 */
[----:B------:R-:W-:-:S03]  /*109a0*/  IMAD.MOV.U32 R37, RZ, RZ, R8 ;  /* 0x000000ffff257224 */ /* 0x000fc600078e0008 */
[----:B------:R-:W3:Y:S01]  /*109b0*/  LDL.LU R232, [R1+0x180] ;  /* 0x0001800001e87983 */ /* 0x000ee20000300800 */
[----:B------:R-:W-:-:S03]  /*109c0*/  IMAD.MOV.U32 R36, RZ, RZ, R9 ;  /* 0x000000ffff247224 */ /* 0x000fc600078e0009 */
[----:B------:R-:W3:Y:S01]  /*109d0*/  LDL.LU R233, [R1+0x184] ;  /* 0x0001840001e97983 */ /* 0x000ee20000300800 */
[----:B------:R-:W-:-:S03]  /*109e0*/  IMAD.MOV.U32 R25, RZ, RZ, R10 ;  /* 0x000000ffff197224 */ /* 0x000fc600078e000a */
[----:B------:R-:W3:Y:S01]  /*109f0*/  LDL.LU R234, [R1+0x188] ;  /* 0x0001880001ea7983 */ /* 0x000ee20000300800 */
[----:B------:R-:W-:-:S03]  /*10a00*/  IMAD.MOV.U32 R24, RZ, RZ, R11 ;  /* 0x000000ffff187224 */ /* 0x000fc600078e000b */
[----:B------:R-:W3:Y:S04]  /*10a10*/  LDL.LU R235, [R1+0x18c] ;  /* 0x00018c0001eb7983 */ /* 0x000ee80000300800 */
        /* <DEDUP_REMOVED lines=16> */
[----:B------:R-:W-:Y:S03]  /*10b20*/  HMMA.1688.F32.TF32 R124, R124, R236, R52 ;  /* 0x000000ec7c7c723c */ /* 0x000fe60000081034 */
        /* <DEDUP_REMOVED lines=14> */
[----:B----4-:R-:W-:-:S03]  /*10c10*/  IMAD.MOV.U32 R46, RZ, RZ, R18 ;  /* 0x000000ffff2e7224 */ /* 0x010fc600078e0012 */
[----:B------:R-:W4:Y:S01]  /*10c20*/  LDL.LU R62, [R1+0x178] ;  /* 0x00017800013e7983 */ /* 0x000f220000300800 */
[----:B------:R-:W-:-:S03]  /*10c30*/  IMAD.MOV.U32 R47, RZ, RZ, R19 ;  /* 0x000000ffff2f7224 */ /* 0x000fc600078e0013 */
[----:B------:R-:W4:Y:S01]  /*10c40*/  LDL.LU R63, [R1+0x17c] ;  /* 0x00017c00013f7983 */ /* 0x000f220000300800 */
[----:B------:R-:W-:Y:S02]  /*10c50*/  IMAD.MOV.U32 R244, RZ, RZ, R22 ;  /* 0x000000fffff47224 */ /* 0x000fe400078e0016 */
[----:B------:R-:W-:Y:S02]  /*10c60*/  IMAD.MOV.U32 R245, RZ, RZ, R78 ;  /* 0x000000fffff57224 */ /* 0x000fe400078e004e */
[----:B------:R-:W-:Y:S02]  /*10c70*/  IMAD.MOV.U32 R246, RZ, RZ, R79 ;  /* 0x000000fffff67224 */ /* 0x000fe400078e004f */
[----:B------:R-:W-:Y:S02]  /*10c80*/  IMAD.MOV.U32 R247, RZ, RZ, R23 ;  /* 0x000000fffff77224 */ /* 0x000fe400078e0017 */
[----:B------:R-:W-:Y:S02]  /*10c90*/  IMAD.MOV.U32 R188, RZ, RZ, R74 ;  /* 0x000000ffffbc7224 */ /* 0x000fe400078e004a */
[----:B------:R-:W-:-:S02]  /*10ca0*/  IMAD.MOV.U32 R189, RZ, RZ, R75 ;  /* 0x000000ffffbd7224 */ /* 0x000fc400078e004b */
[----:B--2---:R-:W-:Y:S02]  /*10cb0*/  IMAD.MOV.U32 R45, RZ, RZ, R239 ;  /* 0x000000ffff2d7224 */ /* 0x004fe400078e00ef */
[----:B---3--:R-:W-:Y:S02]  /*10cc0*/  IMAD.MOV.U32 R44, RZ, RZ, R238 ;  /* 0x000000ffff2c7224 */ /* 0x008fe400078e00ee */
[----:B------:R-:W2:Y:S04]  /*10cd0*/  LDL.LU R238, [R1+0xe74] ;  /* 0x000e740001ee7983 */ /* 0x000ea80000300800 */
[----:B------:R-:W2:Y:S04]  /*10ce0*/  LDL.LU R239, [R1+0xe70] ;  /* 0x000e700001ef7983 */ /* 0x000ea80000300800 */
[----:B------:R-:W3:Y:S04]  /*10cf0*/  LDL.LU R18, [R1+0xe6c] ;  /* 0x000e6c0001127983 */ /* 0x000ee80000300800 */
[----:B------:R-:W3:Y:S04]  /*10d00*/  LDL.LU R19, [R1+0xe68] ;  /* 0x000e680001137983 */ /* 0x000ee80000300800 */
[----:B------:R-:W2:Y:S04]  /*10d10*/  LDL.LU R22, [R1+0xe64] ;  /* 0x000e640001167983 */ /* 0x000ea80000300800 */
[----:B------:R-:W2:Y:S04]  /*10d20*/  LDL.LU R78, [R1+0xe60] ;  /* 0x000e6000014e7983 */ /* 0x000ea80000300800 */
[----:B------:R-:W2:Y:S04]  /*10d30*/  LDL.LU R79, [R1+0xe5c] ;  /* 0x000e5c00014f7983 */ /* 0x000ea80000300800 */
[----:B------:R-:W3:Y:S04]  /*10d40*/  LDL.LU R23, [R1+0xe58] ;  /* 0x000e580001177983 */ /* 0x000ee80000300800 */
[----:B------:R-:W3:Y:S04]  /*10d50*/  LDL.LU R74, [R1+0xe54] ;  /* 0x000e5400014a7983 */ /* 0x000ee80000300800 */
[----:B------:R-:W3:Y:S04]  /*10d60*/  LDL.LU R75, [R1+0xe50] ;  /* 0x000e5000014b7983 */ /* 0x000ee80000300800 */
[----:B------:R-:W4:Y:S04]  /*10d70*/  LDL.LU R26, [R1+0xe4c] ;  /* 0x000e4c00011a7983 */ /* 0x000f280000300800 */
[----:B------:R-:W4:Y:S01]  /*10d80*/  LDL.LU R27, [R1+0xe48] ;  /* 0x000e4800011b7983 */ /* 0x000f220000300800 */
[C---:B------:R-:W-:Y:S08]  /*10d90*/  HMMA.1688.F32.TF32 R140, R160.reuse, R76, R140 ;  /* 0x0000004ca08c723c */ /* 0x040ff0000008108c */
[C---:B------:R-:W-:Y:S08]  /*10da0*/  HMMA.1688.F32.TF32 R144, R160.reuse, R72, R144 ;  /* 0x00000048a090723c */ /* 0x040ff00000081090 */
[----:B------:R-:W-:Y:S01]  /*10db0*/  HMMA.1688.F32.TF32 R160, R160, R236, R180 ;  /* 0x000000eca0a0723c */ /* 0x000fe200000810b4 */
[----:B------:R-:W-:Y:S04]  /*10dc0*/  LDS R180, [R3+0x11000] ;  /* 0x0110000003b47984 */ /* 0x000fe80000000800 */
[----:B------:R-:W-:Y:S04]  /*10dd0*/  LDS R182, [R3+0x11800] ;  /* 0x0118000003b67984 */ /* 0x000fe80000000800 */
[----:B------:R-:W-:Y:S04]  /*10de0*/  LDS R181, [R2+0x11000] ;  /* 0x0110000002b57984 */ /* 0x000fe80000000800 */
[----:B------:R-:W1:Y:S01]  /*10df0*/  LDS R183, [R2+0x11800] ;  /* 0x0118000002b77984 */ /* 0x000e620000000800 */
[C---:B--2---:R-:W-:Y:S08]  /*10e00*/  HMMA.1688.F32.TF32 R84, R64.reuse, R78, R84 ;  /* 0x0000004e4054723c */ /* 0x044ff00000081054 */
[C---:B---3--:R-:W-:Y:S08]  /*10e10*/  HMMA.1688.F32.TF32 R80, R64.reuse, R74, R80 ;  /* 0x0000004a4050723c */ /* 0x048ff00000081050 */
[C---:B----4-:R-:W-:Y:S08]  /*10e20*/  HMMA.1688.F32.TF32 R32, R64.reuse, R26, R32 ;  /* 0x0000001a4020723c */ /* 0x050ff00000081020 */
[C---:B------:R-:W-:Y:S08]  /*10e30*/  HMMA.1688.F32.TF32 R12, R64.reuse, R22, R12 ;  /* 0x00000016400c723c */ /* 0x040ff0000008100c */
[----:B------:R-:W-:Y:S01]  /*10e40*/  HMMA.1688.F32.TF32 R8, R64, R18, R8 ;  /* 0x000000124008723c */ /* 0x000fe20000081008 */
[----:B------:R-:W-:-:S02]  /*10e50*/  IMAD.MOV.U32 R69, RZ, RZ, R86 ;  /* 0x000000ffff457224 */ /* 0x000fc400078e0056 */
[----:B------:R-:W-:Y:S02]  /*10e60*/  IMAD.MOV.U32 R68, RZ, RZ, R87 ;  /* 0x000000ffff447224 */ /* 0x000fe400078e0057 */
[----:B------:R-:W-:Y:S01]  /*10e70*/  IMAD.MOV.U32 R237, RZ, RZ, R84 ;  /* 0x000000ffffed7224 */ /* 0x000fe200078e0054 */
[----:B------:R-:W2:Y:S02]  /*10e80*/  LDL.LU.64 R86, [R1+0xe40] ;  /* 0x000e400001567983 */ /* 0x000ea40000300a00 */
[----:B------:R-:W-:Y:S01]  /*10e90*/  HMMA.1688.F32.TF32 R64, R64, R238, R232 ;  /* 0x000000ee4040723c */ /* 0x000fe200000810e8 */
[----:B------:R-:W-:Y:S02]  /*10ea0*/  IMAD.MOV.U32 R236, RZ, RZ, R85 ;  /* 0x000000ffffec7224 */ /* 0x000fe400078e0055 */
[----:B------:R-:W2:Y:S04]  /*10eb0*/  LDL.LU.64 R84, [R1+0xe38] ;  /* 0x000e380001547983 */ /* 0x000ea80000300a00 */
[----:B------:R-:W-:Y:S04]  /*10ec0*/  STL.64 [R1+0x80], R80 ;  /* 0x0000805001007387 */ /* 0x000fe80000100a00 */
[----:B------:R3:W-:Y:S04]  /*10ed0*/  STL.64 [R1+0x88], R82 ;  /* 0x0000885201007387 */ /* 0x0007e80000100a00 */
[----:B---3--:R-:W3:Y:S04]  /*10ee0*/  LDL.LU.64 R82, [R1+0xe30] ;  /* 0x000e300001527983 */ /* 0x008ee80000300a00 */
[----:B------:R-:W3:Y:S04]  /*10ef0*/  LDL.LU.64 R80, [R1+0xe28] ;  /* 0x000e280001507983 */ /* 0x000ee80000300a00 */
[----:B------:R-:W-:Y:S04]  /*10f00*/  STL.64 [R1+0x70], R32 ;  /* 0x0000702001007387 */ /* 0x000fe80000100a00 */
[----:B------:R4:W-:Y:S04]  /*10f10*/  STL.64 [R1+0x78], R34 ;  /* 0x0000782201007387 */ /* 0x0009e80000100a00 */
[----:B----4-:R-:W4:Y:S04]  /*10f20*/  LDL.LU.64 R34, [R1+0xe20] ;  /* 0x000e200001227983 */ /* 0x010f280000300a00 */
[----:B------:R-:W4:Y:S04]  /*10f30*/  LDL.LU.64 R32, [R1+0xe18] ;  /* 0x000e180001207983 */ /* 0x000f280000300a00 */
[----:B------:R-:W-:Y:S04]  /*10f40*/  STL.64 [R1+0x50], R12 ;  /* 0x0000500c01007387 */ /* 0x000fe80000100a00 */
[----:B------:R1:W-:Y:S04]  /*10f50*/  STL.64 [R1+0x58], R14 ;  /* 0x0000580e01007387 */ /* 0x0003e80000100a00 */
[----:B-1----:R-:W2:Y:S04]  /*10f60*/  LDL.LU.64 R14, [R1+0xe10] ;  /* 0x000e1000010e7983 */ /* 0x002ea80000300a00 */
[----:B------:R-:W2:Y:S04]  /*10f70*/  LDL.LU.64 R12, [R1+0xe08] ;  /* 0x000e0800010c7983 */ /* 0x000ea80000300a00 */
[----:B------:R-:W-:Y:S04]  /*10f80*/  STL.64 [R1+0x30], R8 ;  /* 0x0000300801007387 */ /* 0x000fe80000100a00 */
[----:B------:R1:W-:Y:S04]  /*10f90*/  STL.64 [R1+0x38], R10 ;  /* 0x0000380a01007387 */ /* 0x0003e80000100a00 */
[----:B-1----:R-:W2:Y:S04]  /*10fa0*/  LDL.LU.64 R10, [R1+0xe00] ;  /* 0x000e0000010a7983 */ /* 0x002ea80000300a00 */
[----:B------:R-:W2:Y:S04]  /*10fb0*/  LDL.LU.64 R8, [R1+0xdf8] ;  /* 0x000df80001087983 */ /* 0x000ea80000300a00 */
[----:B------:R-:W2:Y:S04]  /*10fc0*/  LDL.LU.64 R234, [R1+0xdf0] ;  /* 0x000df00001ea7983 */ /* 0x000ea80000300a00 */
[----:B------:R-:W2:Y:S04]  /*10fd0*/  LDL.LU.64 R232, [R1+0xde8] ;  /* 0x000de80001e87983 */ /* 0x000ea80000300a00 */
[----:B------:R1:W-:Y:S04]  /*10fe0*/  STL [R1+0xda4], R64 ;  /* 0x000da44001007387 */ /* 0x0003e80000100800 */
[----:B------:R1:W-:Y:S04]  /*10ff0*/  STL [R1+0xda0], R65 ;  /* 0x000da04101007387 */ /* 0x0003e80000100800 */
[----:B------:R1:W-:Y:S04]  /*11000*/  STL [R1+0xd9c], R66 ;  /* 0x000d9c4201007387 */ /* 0x0003e80000100800 */
[----:B------:R1:W-:Y:S04]  /*11010*/  STL [R1+0xd98], R67 ;  /* 0x000d984301007387 */ /* 0x0003e80000100800 */
[----:B-1----:R-:W2:Y:S04]  /*11020*/  LDL.LU R64, [R1+0xf0] ;  /* 0x0000f00001407983 */ /* 0x002ea80000300800 */
[----:B------:R-:W2:Y:S04]  /*11030*/  LDL.LU R65, [R1+0xf4] ;  /* 0x0000f40001417983 */ /* 0x000ea80000300800 */
[----:B------:R-:W2:Y:S04]  /*11040*/  LDL.LU R66, [R1+0xf8] ;  /* 0x0000f80001427983 */ /* 0x000ea80000300800 */
[----:B------:R-:W2:Y:S01]  /*11050*/  LDL.LU R67, [R1+0xfc] ;  /* 0x0000fc0001437983 */ /* 0x000ea20000300800 */
[C---:B------:R-:W-:Y:S08]  /*11060*/  HMMA.1688.F32.TF32 R192, R180.reuse, R18, R192 ;  /* 0x00000012b4c0723c */ /* 0x040ff000000810c0 */
[C---:B------:R-:W-:Y:S08]  /*11070*/  HMMA.1688.F32.TF32 R60, R180.reuse, R70, R60 ;  /* 0x00000046b43c723c */ /* 0x040ff0000008103c */
[C---:B------:R-:W-:Y:S08]  /*11080*/  HMMA.1688.F32.TF32 R56, R180.reuse, R38, R56 ;  /* 0x00000026b438723c */ /* 0x040ff00000081038 */
[C---:B------:R-:W-:Y:S08]  /*11090*/  HMMA.1688.F32.TF32 R52, R180.reuse, R78, R52 ;  /* 0x0000004eb434723c */ /* 0x040ff00000081034 */
[C---:B------:R-:W-:Y:S08]  /*110a0*/  HMMA.1688.F32.TF32 R48, R180.reuse, R74, R48 ;  /* 0x0000004ab430723c */ /* 0x040ff00000081030 */
[C---:B------:R-:W-:Y:S08]  /*110b0*/  HMMA.1688.F32.TF32 R44, R180.reuse, R26, R44 ;  /* 0x0000001ab42c723c */ /* 0x040ff0000008102c */
[----:B------:R-:W-:Y:S08]  /*110c0*/  HMMA.1688.F32.TF32 R40, R180, R22, R40 ;  /* 0x00000016b428723c */ /* 0x000ff00000081028 */
[C---:B------:R-:W-:Y:S08]  /*110d0*/  HMMA.1688.F32.TF32 R188, R184.reuse, R70, R188 ;  /* 0x00000046b8bc723c */ /* 0x040ff000000810bc */
[C---:B------:R-:W-:Y:S01]  /*110e0*/  HMMA.1688.F32.TF32 R244, R184.reuse, R38, R244 ;  /* 0x00000026b8f4723c */ /* 0x040fe200000810f4 */
[----:B------:R-:W-:Y:S07]  /*110f0*/  STL.64 [R1+0x170], R192 ;  /* 0x000170c001007387 */ /* 0x000fee0000100a00 */
[----:B------:R-:W-:Y:S01]  /*11100*/  HMMA.1688.F32.TF32 R248, R184, R78, R248 ;  /* 0x0000004eb8f8723c */ /* 0x000fe200000810f8 */
[----:B------:R1:W-:Y:S04]  /*11110*/  STL.64 [R1+0x178], R194 ;  /* 0x000178c201007387 */ /* 0x0003e80000100a00 */
[----:B-1----:R-:W3:Y:S04]  /*11120*/  LDL.LU.64 R194, [R1+0xde0] ;  /* 0x000de00001c27983 */ /* 0x002ee80000300a00 */
[----:B------:R-:W3:Y:S01]  /*11130*/  LDL.LU.64 R192, [R1+0xdd8] ;  /* 0x000dd80001c07983 */ /* 0x000ee20000300a00 */
[----:B--2---:R-:W-:Y:S11]  /*11140*/  HMMA.1688.F32.TF32 R180, R180, R238, R64 ;  /* 0x000000eeb4b4723c */ /* 0x004ff60000081040 */
[----:B------:R-:W-:Y:S11]  /*11150*/  @!UPT UIADD3 URZ, URZ, URZ, URZ ;  /* 0x0000003f3f3ff290 */ /* 0x000ff6000fffe03f */
[----:B------:R-:W-:Y:S02]  /*11160*/  @!UPT UIADD3 URZ, URZ, URZ, URZ ;  /* 0x0000003f3f3ff290 */ /* 0x000fe4000fffe03f */
[----:B------:R-:W-:Y:S02]  /*11170*/  IMAD.MOV.U32 R64, RZ, RZ, R180 ;  /* 0x000000ffff407224 */ /* 0x000fe400078e00b4 */
[----:B------:R-:W-:Y:S01]  /*11180*/  IMAD.MOV.U32 R65, RZ, RZ, R181 ;  /* 0x000000ffff417224 */ /* 0x000fe200078e00b5 */
[----:B------:R-:W2:Y:S01]  /*11190*/  LDL.LU R180, [R1+0x10] ;  /* 0x0000100001b47983 */ /* 0x000ea20000300800 */
[----:B------:R-:W-:Y:S02]  /*111a0*/  IMAD.MOV.U32 R66, RZ, RZ, R182 ;  /* 0x000000ffff427224 */ /* 0x000fe400078e00b6 */
[----:B------:R-:W-:Y:S01]  /*111b0*/  IMAD.MOV.U32 R67, RZ, RZ, R183 ;  /* 0x000000ffff437224 */ /* 0x000fe200078e00b7 */
[----:B------:R-:W2:Y:S04]  /*111c0*/  LDL.LU R181, [R1+0x14] ;  /* 0x0000140001b57983 */ /* 0x000ea80000300800 */
[----:B------:R-:W2:Y:S04]  /*111d0*/  LDL.LU R182, [R1+0x18] ;  /* 0x0000180001b67983 */ /* 0x000ea80000300800 */
[----:B------:R-:W2:Y:S04]  /*111e0*/  LDL.LU R183, [R1+0x1c] ;  /* 0x00001c0001b77983 */ /* 0x000ea80000300800 */
[----:B------:R-:W-:Y:S04]  /*111f0*/  STL.64 [R1+0x2c0], R188 ;  /* 0x0002c0bc01007387 */ /* 0x000fe80000100a00 */
[----:B------:R1:W-:Y:S04]  /*11200*/  STL.64 [R1+0x2c8], R190 ;  /* 0x0002c8be01007387 */ /* 0x0003e80000100a00 */
[----:B-1----:R-:W3:Y:S04]  /*11210*/  LDL.LU.64 R190, [R1+0xdd0] ;  /* 0x000dd00001be7983 */ /* 0x002ee80000300a00 */
[----:B------:R-:W3:Y:S04]  /*11220*/  LDL.LU.64 R188, [R1+0xdc8] ;  /* 0x000dc80001bc7983 */ /* 0x000ee80000300a00 */
[----:B------:R-:W-:Y:S04]  /*11230*/  STL.64 [R1+0x2b0], R244 ;  /* 0x0002b0f401007387 */ /* 0x000fe80000100a00 */
[----:B------:R1:W-:Y:S04]  /*11240*/  STL.64 [R1+0x2b8], R246 ;  /* 0x0002b8f601007387 */ /* 0x0003e80000100a00 */
[----:B-1----:R-:W4:Y:S04]  /*11250*/  LDL.LU.64 R246, [R1+0xdc0] ;  /* 0x000dc00001f67983 */ /* 0x002f280000300a00 */
[----:B------:R-:W4:Y:S04]  /*11260*/  LDL.LU.64 R244, [R1+0xdb8] ;  /* 0x000db80001f47983 */ /* 0x000f280000300a00 */
[----:B------:R-:W-:Y:S04]  /*11270*/  STL.64 [R1+0x2a0], R248 ;  /* 0x0002a0f801007387 */ /* 0x000fe80000100a00 */
[----:B------:R1:W-:Y:S04]  /*11280*/  STL.64 [R1+0x2a8], R250 ;  /* 0x0002a8fa01007387 */ /* 0x0003e80000100a00 */
[----:B-1----:R-:W4:Y:S04]  /*11290*/  LDL.LU.64 R250, [R1+0xdb0] ;  /* 0x000db00001fa7983 */ /* 0x002f280000300a00 */
[----:B------:R-:W4:Y:S01]  /*112a0*/  LDL.LU.64 R248, [R1+0xda8] ;  /* 0x000da80001f87983 */ /* 0x000f220000300a00 */
[C---:B------:R-:W-:Y:S08]  /*112b0*/  HMMA.1688.F32.TF32 R8, R240.reuse, R38, R8 ;  /* 0x00000026f008723c */ /* 0x040ff00000081008 */
[----:B------:R-:W-:Y:S08]  /*112c0*/  HMMA.1688.F32.TF32 R12, R240, R78, R12 ;  /* 0x0000004ef00c723c */ /* 0x000ff0000008100c */
[C---:B--2---:R-:W-:Y:S11]  /*112d0*/  HMMA.1688.F32.TF32 R180, R184.reuse, R74, R180 ;  /* 0x0000004ab8b4723c */ /* 0x044ff600000810b4 */
[----:B------:R-:W-:Y:S11]  /*112e0*/  @!UPT UIADD3 URZ, URZ, URZ, URZ ;  /* 0x0000003f3f3ff290 */ /* 0x000ff6000fffe03f */
[----:B------:R-:W-:Y:S01]  /*112f0*/  @!UPT UIADD3 URZ, URZ, URZ, URZ ;  /* 0x0000003f3f3ff290 */ /* 0x000fe2000fffe03f */
[----:B------:R-:W-:Y:S04]  /*11300*/  STL.64 [R1+0x290], R180 ;  /* 0x000290b401007387 */ /* 0x000fe80000100a00 */
[----:B------:R1:W-:Y:S01]  /*11310*/  STL.64 [R1+0x298], R182 ;  /* 0x000298b601007387 */ /* 0x0003e20000100a00 */
[C---:B---3--:R-:W-:Y:S08]  /*11320*/  HMMA.1688.F32.TF32 R188, R184.reuse, R18, R188 ;  /* 0x00000012b8bc723c */ /* 0x048ff000000810bc */
[C---:B----4-:R-:W-:Y:S08]  /*11330*/  HMMA.1688.F32.TF32 R248, R184.reuse, R26, R248 ;  /* 0x0000001ab8f8723c */ /* 0x050ff000000810f8 */
[----:B-1----:R-:W-:Y:S11]  /*11340*/  HMMA.1688.F32.TF32 R180, R184, R22, R244 ;  /* 0x00000016b8b4723c */ /* 0x002ff600000810f4 */
[----:B------:R-:W-:Y:S04]  /*11350*/  @!UPT UIADD3 URZ, URZ, URZ, URZ ;  /* 0x0000003f3f3ff290 */ /* 0x000fe8000fffe03f */
[----:B------:R-:W-:Y:S04]  /*11360*/  STL.64 [R1+0x280], R248 ;  /* 0x000280f801007387 */ /* 0x000fe80000100a00 */
[----:B------:R1:W-:Y:S02]  /*11370*/  STL.64 [R1+0x288], R250 ;  /* 0x000288fa01007387 */ /* 0x0003e40000100a00 */
[----:B-1----:R-:W-:Y:S02]  /*11380*/  HMMA.1688.F32.TF32 R248, R240, R74, R32 ;  /* 0x0000004af0f8723c */ /* 0x002fe40000081020 */
[----:B------:R-:W-:Y:S04]  /*11390*/  LDS R32, [R0+0x11100] ;  /* 0x0111000000207984 */ /* 0x000fe80000000800 */
[----:B------:R-:W-:Y:S04]  /*113a0*/  LDS R34, [R0+0x11900] ;  /* 0x0119000000227984 */ /* 0x000fe80000000800 */
[----:B------:R-:W-:Y:S04]  /*113b0*/  LDS R33, [R252+0x11100] ;  /* 0x01110000fc217984 */ /* 0x000fe80000000800 */
[----:B------:R-:W1:Y:S01]  /*113c0*/  LDS R35, [R252+0x11900] ;  /* 0x01190000fc237984 */ /* 0x000e620000000800 */
[----:B------:R-:W-:Y:S03]  /*113d0*/  HMMA.1688.F32.TF32 R184, R184, R238, R192 ;  /* 0x000000eeb8b8723c */ /* 0x000fe600000810c0 */
[----:B------:R-:W-:Y:S04]  /*113e0*/  STL.64 [R1+0x270], R180 ;  /* 0x000270b401007387 */ /* 0x000fe80000100a00 */
[----:B------:R2:W-:Y:S04]  /*113f0*/  STL.64 [R1+0x278], R182 ;  /* 0x000278b601007387 */ /* 0x0005e80000100a00 */
[----:B------:R-:W-:Y:S01]  /*11400*/  STL.64 [R1+0x260], R188 ;  /* 0x000260bc01007387 */ /* 0x000fe20000100a00 */
[C---:B--2---:R-:W-:Y:S03]  /*11410*/  HMMA.1688.F32.TF32 R180, R240.reuse, R70, R232 ;  /* 0x00000046f0b4723c */ /* 0x044fe600000810e8 */
[----:B------:R2:W-:Y:S08]  /*11420*/  STL.64 [R1+0x268], R190 ;  /* 0x000268be01007387 */ /* 0x0005f00000100a00 */
[----:B------:R-:W-:Y:S04]  /*11430*/  STL.64 [R1+0x100], R184 ;  /* 0x000100b801007387 */ /* 0x000fe80000100a00 */
[----:B------:R1:W-:Y:S01]  /*11440*/  STL.64 [R1+0x108], R186 ;  /* 0x000108ba01007387 */ /* 0x0003e20000100a00 */
[C---:B------:R-:W-:Y:S08]  /*11450*/  HMMA.1688.F32.TF32 R192, R240.reuse, R22, R84 ;  /* 0x00000016f0c0723c */ /* 0x040ff00000081054 */
[----:B--2---:R-:W-:Y:S08]  /*11460*/  HMMA.1688.F32.TF32 R188, R240, R18, R88 ;  /* 0x00000012f0bc723c */ /* 0x004ff00000081058 */
[C---:B-1----:R-:W-:Y:S08]  /*11470*/  HMMA.1688.F32.TF32 R184, R32.reuse, R70, R224 ;  /* 0x0000004620b8723c */ /* 0x042ff000000810e0 */
[C---:B------:R-:W-:Y:S08]  /*11480*/  HMMA.1688.F32.TF32 R88, R32.reuse, R38, R220 ;  /* 0x000000262058723c */ /* 0x040ff000000810dc */
[----:B------:R-:W-:Y:S08]  /*11490*/  HMMA.1688.F32.TF32 R84, R32, R78, R216 ;  /* 0x0000004e2054723c */ /* 0x000ff000000810d8 */
[----:B------:R-:W-:Y:S01]  /*114a0*/  HMMA.1688.F32.TF32 R244, R240, R26, R80 ;  /* 0x0000001af0f4723c */ /* 0x000fe20000081050 */
[----:B------:R-:W-:Y:S01]  /*114b0*/  IMAD.MOV.U32 R77, RZ, RZ, R182 ;  /* 0x000000ffff4d7224 */ /* 0x000fe200078e00b6 */
[----:B------:R-:W-:Y:S01]  /*114c0*/  STL.64 [R1+0xf0], R180 ;  /* 0x0000f0b401007387 */ /* 0x000fe20000100a00 */
[----:B------:R-:W-:-:S03]  /*114d0*/  IMAD.MOV.U32 R76, RZ, RZ, R183 ;  /* 0x000000ffff4c7224 */ /* 0x000fc600078e00b7 */
[----:B------:R-:W-:Y:S02]  /*114e0*/  LDS R180, [R3+0x11100] ;  /* 0x0111000003b47984 */ /* 0x000fe40000000800 */
[C---:B------:R-:W-:Y:S02]  /*114f0*/  HMMA.1688.F32.TF32 R80, R32.reuse, R74, R212 ;  /* 0x0000004a2050723c */ /* 0x040fe400000810d4 */
[----:B------:R-:W-:Y:S04]  /*11500*/  LDS R182, [R3+0x11900] ;  /* 0x0119000003b67984 */ /* 0x000fe80000000800 */
[----:B------:R-:W-:Y:S04]  /*11510*/  LDS R181, [R2+0x11100] ;  /* 0x0111000002b57984 */ /* 0x000fe80000000800 */
[----:B------:R-:W1:Y:S04]  /*11520*/  LDS R183, [R2+0x11900] ;  /* 0x0119000002b77984 */ /* 0x000e680000000800 */
[----:B------:R-:W-:Y:S04]  /*11530*/  STL [R1+0xd94], R76 ;  /* 0x000d944c01007387 */ /* 0x000fe80000100800 */
[----:B------:R-:W-:Y:S04]  /*11540*/  STL [R1+0xd90], R77 ;  /* 0x000d904d01007387 */ /* 0x000fe80000100800 */
[----:B------:R-:W-:Y:S04]  /*11550*/  STL.64 [R1+0xe0], R8 ;  /* 0x0000e00801007387 */ /* 0x000fe80000100a00 */
[----:B------:R-:W-:Y:S04]  /*11560*/  STL.64 [R1+0xe8], R10 ;  /* 0x0000e80a01007387 */ /* 0x000fe80000100a00 */
[----:B------:R-:W-:Y:S04]  /*11570*/  STL.64 [R1], R12 ;  /* 0x0000000c01007387 */ /* 0x000fe80000100a00 */
[----:B------:R-:W-:Y:S04]  /*11580*/  STL.64 [R1+0x250], R184 ;  /* 0x000250b801007387 */ /* 0x000fe80000100a00 */
[----:B------:R-:W-:Y:S04]  /*11590*/  STL.64 [R1+0x240], R88 ;  /* 0x0002405801007387 */ /* 0x000fe80000100a00 */
[----:B------:R2:W-:Y:S04]  /*115a0*/  STL.64 [R1+0x248], R90 ;  /* 0x0002485a01007387 */ /* 0x0005e80000100a00 */
[----:B------:R-:W-:Y:S04]  /*115b0*/  STL.64 [R1+0x230], R84 ;  /* 0x0002305401007387 */ /* 0x000fe80000100a00 */
[----:B------:R3:W-:Y:S01]  /*115c0*/  STL.64 [R1+0x238], R86 ;  /* 0x0002385601007387 */ /* 0x0007e20000100a00 */
[C---:B--2---:R-:W-:Y:S03]  /*115d0*/  HMMA.1688.F32.TF32 R88, R32.reuse, R26, R208 ;  /* 0x0000001a2058723c */ /* 0x044fe600000810d0 */
[----:B------:R-:W-:Y:S04]  /*115e0*/  STL.64 [R1+0x220], R80 ;  /* 0x0002205001007387 */ /* 0x000fe80000100a00 */
[----:B------:R2:W-:Y:S01]  /*115f0*/  STL.64 [R1+0x228], R82 ;  /* 0x0002285201007387 */ /* 0x0005e20000100a00 */
[----:B---3--:R-:W-:Y:S01]  /*11600*/  HMMA.1688.F32.TF32 R84, R32, R22, R204 ;  /* 0x000000162054723c */ /* 0x008fe200000810cc */
[----:B------:R-:W-:-:S02]  /*11610*/  IMAD.MOV.U32 R76, RZ, RZ, R14 ;  /* 0x000000ffff4c7224 */ /* 0x000fc400078e000e */
[----:B------:R-:W-:Y:S01]  /*11620*/  LDS R12, [R0+0x11180] ;  /* 0x01118000000c7984 */ /* 0x000fe20000000800 */
[----:B------:R-:W-:-:S03]  /*11630*/  IMAD.MOV.U32 R77, RZ, RZ, R15 ;  /* 0x000000ffff4d7224 */ /* 0x000fc600078e000f */
[----:B------:R-:W-:Y:S01]  /*11640*/  LDS R14, [R0+0x11980] ;  /* 0x01198000000e7984 */ /* 0x000fe20000000800 */
[C---:B--2---:R-:W-:Y:S03]  /*11650*/  HMMA.1688.F32.TF32 R80, R32.reuse, R18, R200 ;  /* 0x000000122050723c */ /* 0x044fe600000810c8 */
[----:B------:R-:W-:Y:S04]  /*11660*/  LDS R13, [R252+0x11180] ;  /* 0x01118000fc0d7984 */ /* 0x000fe80000000800 */
[----:B------:R-:W2:Y:S01]  /*11670*/  LDS R15, [R252+0x11980] ;  /* 0x01198000fc0f7984 */ /* 0x000ea20000000800 */
[----:B------:R-:W-:Y:S03]  /*11680*/  HMMA.1688.F32.TF32 R32, R32, R238, R196 ;  /* 0x000000ee2020723c */ /* 0x000fe600000810c4 */
[----:B------:R-:W-:Y:S04]  /*11690*/  STL.64 [R1+0x210], R88 ;  /* 0x0002105801007387 */ /* 0x000fe80000100a00 */
[----:B------:R-:W-:Y:S04]  /*116a0*/  STL.64 [R1+0x218], R90 ;  /* 0x0002185a01007387 */ /* 0x000fe80000100a00 */
[----:B------:R-:W-:Y:S04]  /*116b0*/  STL.64 [R1+0x200], R84 ;  /* 0x0002005401007387 */ /* 0x000fe80000100a00 */
[----:B------:R3:W-:Y:S04]  /*116c0*/  STL.64 [R1+0x208], R86 ;  /* 0x0002085601007387 */ /* 0x0007e80000100a00 */
[----:B------:R-:W-:Y:S01]  /*116d0*/  STL.64 [R1+0x1f0], R80 ;  /* 0x0001f05001007387 */ /* 0x000fe20000100a00 */
[----:B-1----:R-:W-:Y:S03]  /*116e0*/  HMMA.1688.F32.TF32 R204, R180, R74, R100 ;  /* 0x0000004ab4cc723c */ /* 0x002fe60000081064 */
[----:B------:R1:W-:Y:S01]  /*116f0*/  STL.64 [R1+0x1f8], R82 ;  /* 0x0001f85201007387 */ /* 0x0003e20000100a00 */
[----:B------:R-:W-:-:S02]  /*11700*/  IMAD.MOV.U32 R73, RZ, RZ, R186 ;  /* 0x000000ffff497224 */ /* 0x000fc400078e00ba */
[----:B------:R-:W-:Y:S01]  /*11710*/  IMAD.MOV.U32 R72, RZ, RZ, R187 ;  /* 0x000000ffff487224 */ /* 0x000fe200078e00bb */
[----:B------:R-:W-:Y:S01]  /*11720*/  LDS R8, [R3+0x11180] ;  /* 0x0111800003087984 */ /* 0x000fe20000000800 */
[C---:B---3--:R-:W-:Y:S03]  /*11730*/  HMMA.1688.F32.TF32 R84, R180.reuse, R70, R112 ;  /* 0x00000046b454723c */ /* 0x048fe60000081070 */
[----:B------:R-:W-:Y:S04]  /*11740*/  STL.64 [R1+0x150], R32 ;  /* 0x0001502001007387 */ /* 0x000fe80000100a00 */
[----:B------:R-:W-:Y:S01]  /*11750*/  LDS R10, [R3+0x11980] ;  /* 0x01198000030a7984 */ /* 0x000fe20000000800 */
[C---:B-1----:R-:W-:Y:S03]  /*11760*/  HMMA.1688.F32.TF32 R80, R180.reuse, R38, R108 ;  /* 0x00000026b450723c */ /* 0x042fe6000008106c */
[----:B------:R1:W-:Y:S04]  /*11770*/  STL.64 [R1+0x158], R34 ;  /* 0x0001582201007387 */ /* 0x0003e80000100a00 */
[----:B------:R-:W-:Y:S04]  /*11780*/  LDS R9, [R2+0x11180] ;  /* 0x0111800002097984 */ /* 0x000fe80000000800 */
[----:B------:R-:W3:Y:S01]  /*11790*/  LDS R11, [R2+0x11980] ;  /* 0x01198000020b7984 */ /* 0x000ee20000000800 */
[C---:B-1----:R-:W-:Y:S03]  /*117a0*/  HMMA.1688.F32.TF32 R32, R180.reuse, R78, R104 ;  /* 0x0000004eb420723c */ /* 0x042fe60000081068 */
[----:B------:R-:W-:Y:S04]  /*117b0*/  STL.64 [R1+0x140], R84 ;  /* 0x0001405401007387 */ /* 0x000fe80000100a00 */
[----:B------:R-:W-:Y:S01]  /*117c0*/  STL.64 [R1+0x148], R86 ;  /* 0x0001485601007387 */ /* 0x000fe20000100a00 */
[C---:B------:R-:W-:Y:S03]  /*117d0*/  HMMA.1688.F32.TF32 R200, R180.reuse, R26, R92 ;  /* 0x0000001ab4c8723c */ /* 0x040fe6000008105c */
[----:B------:R-:W-:Y:S04]  /*117e0*/  STL.64 [R1+0x130], R80 ;  /* 0x0001305001007387 */ /* 0x000fe80000100a00 */
[----:B------:R-:W-:Y:S01]  /*117f0*/  STL.64 [R1+0x138], R82 ;  /* 0x0001385201007387 */ /* 0x000fe20000100a00 */
[----:B------:R-:W-:Y:S03]  /*11800*/  HMMA.1688.F32.TF32 R196, R180, R22, R116 ;  /* 0x00000016b4c4723c */ /* 0x000fe60000081074 */
[----:B------:R-:W-:Y:S04]  /*11810*/  STL [R1+0xd4c], R204 ;  /* 0x000d4ccc01007387 */ /* 0x000fe80000100800 */
[----:B------:R-:W-:Y:S04]  /*11820*/  STL.64 [R1+0x120], R32 ;  /* 0x0001202001007387 */ /* 0x000fe80000100a00 */
[----:B------:R2:W-:Y:S02]  /*11830*/  STL.64 [R1+0x128], R34 ;  /* 0x0001282201007387 */ /* 0x0005e40000100a00 */
[----:B--2---:R-:W-:Y:S02]  /*11840*/  HMMA.1688.F32.TF32 R32, R12, R38, R136 ;  /* 0x000000260c20723c */ /* 0x004fe40000081088 */
[----:B------:R-:W-:Y:S04]  /*11850*/  STL [R1+0xd48], R205 ;  /* 0x000d48cd01007387 */ /* 0x000fe80000100800 */
[----:B------:R-:W-:Y:S04]  /*11860*/  STL [R1+0xd44], R206 ;  /* 0x000d44ce01007387 */ /* 0x000fe80000100800 */
[----:B------:R-:W-:Y:S04]  /*11870*/  STL [R1+0xd40], R207 ;  /* 0x000d40cf01007387 */ /* 0x000fe80000100800 */
[----:B------:R-:W-:Y:S04]  /*11880*/  STL [R1+0xd5c], R200 ;  /* 0x000d5cc801007387 */ /* 0x000fe80000100800 */
[----:B------:R-:W-:Y:S04]  /*11890*/  STL [R1+0xd58], R201 ;  /* 0x000d58c901007387 */ /* 0x000fe80000100800 */
[----:B------:R-:W-:Y:S01]  /*118a0*/  STL [R1+0xd54], R202 ;  /* 0x000d54ca01007387 */ /* 0x000fe20000100800 */
[----:B------:R-:W-:Y:S03]  /*118b0*/  HMMA.1688.F32.TF32 R184, R180, R18, R120 ;  /* 0x00000012b4b8723c */ /* 0x000fe60000081078 */
[----:B------:R-:W-:Y:S04]  /*118c0*/  STL [R1+0xd50], R203 ;  /* 0x000d50cb01007387 */ /* 0x000fe80000100800 */
[----:B------:R1:W-:Y:S04]  /*118d0*/  STL [R1+0xd6c], R196 ;  /* 0x000d6cc401007387 */ /* 0x0003e80000100800 */
[----:B------:R2:W-:Y:S04]  /*118e0*/  STL [R1+0xd68], R197 ;  /* 0x000d68c501007387 */ /* 0x0005e80000100800 */
[----:B------:R4:W-:Y:S01]  /*118f0*/  STL [R1+0xd64], R198 ;  /* 0x000d64c601007387 */ /* 0x0009e20000100800 */
[----:B-1----:R-:W-:-:S03]  /*11900*/  IMAD.MOV.U32 R196, RZ, RZ, R32 ;  /* 0x000000ffffc47224 */ /* 0x002fc600078e0020 */
[----:B------:R1:W-:Y:S01]  /*11910*/  STL [R1+0xd60], R199 ;  /* 0x000d60c701007387 */ /* 0x0003e20000100800 */
[----:B--2---:R-:W-:Y:S02]  /*11920*/  IMAD.MOV.U32 R197, RZ, RZ, R33 ;  /* 0x000000ffffc57224 */ /* 0x004fe400078e0021 */
[----:B----4-:R-:W-:Y:S02]  /*11930*/  IMAD.MOV.U32 R198, RZ, RZ, R34 ;  /* 0x000000ffffc67224 */ /* 0x010fe400078e0022 */
[----:B-1----:R-:W-:Y:S02]  /*11940*/  IMAD.MOV.U32 R199, RZ, RZ, R35 ;  /* 0x000000ffffc77224 */ /* 0x002fe400078e0023 */
[----:B------:R-:W-:Y:S01]  /*11950*/  HMMA.1688.F32.TF32 R32, R12, R78, R140 ;  /* 0x0000004e0c20723c */ /* 0x000fe2000008108c */
[----:B------:R1:W-:Y:S04]  /*11960*/  STL [R1+0xd7c], R184 ;  /* 0x000d7cb801007387 */ /* 0x0003e80000100800 */
[----:B------:R2:W-:Y:S04]  /*11970*/  STL [R1+0xd78], R185 ;  /* 0x000d78b901007387 */ /* 0x0005e80000100800 */
[----:B------:R4:W-:Y:S04]  /*11980*/  STL [R1+0xd74], R186 ;  /* 0x000d74ba01007387 */ /* 0x0009e80000100800 */
[----:B------:R1:W-:Y:S11]  /*11990*/  STL [R1+0xd70], R187 ;  /* 0x000d70bb01007387 */ /* 0x0003f60000100800 */
[----:B-1----:R-:W-:-:S02]  /*119a0*/  IMAD.MOV.U32 R184, RZ, RZ, R32 ;  /* 0x000000ffffb87224 */ /* 0x002fc400078e0020 */
[----:B--2---:R-:W-:Y:S02]  /*119b0*/  IMAD.MOV.U32 R185, RZ, RZ, R33 ;  /* 0x000000ffffb97224 */ /* 0x004fe400078e0021 */
[----:B----4-:R-:W-:Y:S02]  /*119c0*/  IMAD.MOV.U32 R186, RZ, RZ, R34 ;  /* 0x000000ffffba7224 */ /* 0x010fe400078e0022 */
[----:B------:R-:W-:Y:S02]  /*119d0*/  IMAD.MOV.U32 R187, RZ, RZ, R35 ;  /* 0x000000ffffbb7224 */ /* 0x000fe400078e0023 */
[----:B------:R-:W-:Y:S08]  /*119e0*/  HMMA.1688.F32.TF32 R32, R12, R74, R144 ;  /* 0x0000004a0c20723c */ /* 0x000ff00000081090 */
[----:B------:R-:W-:Y:S11]  /*119f0*/  HMMA.1688.F32.TF32 R180, R180, R238, R124 ;  /* 0x000000eeb4b4723c */ /* 0x000ff6000008107c */
[----:B------:R-:W-:Y:S05]  /*11a00*/  @!UPT UIADD3 URZ, URZ, URZ, URZ ;  /* 0x0000003f3f3ff290 */ /* 0x000fea000fffe03f */
[----:B------:R-:W-:Y:S02]  /*11a10*/  IMAD.MOV.U32 R200, RZ, RZ, R32 ;  /* 0x000000ffffc87224 */ /* 0x000fe400078e0020 */
[----:B------:R-:W-:Y:S02]  /*11a20*/  IMAD.MOV.U32 R201, RZ, RZ, R33 ;  /* 0x000000ffffc97224 */ /* 0x000fe400078e0021 */
[----:B------:R-:W-:Y:S02]  /*11a30*/  IMAD.MOV.U32 R202, RZ, RZ, R34 ;  /* 0x000000ffffca7224 */ /* 0x000fe400078e0022 */
[----:B------:R-:W-:Y:S02]  /*11a40*/  IMAD.MOV.U32 R203, RZ, RZ, R35 ;  /* 0x000000ffffcb7224 */ /* 0x000fe400078e0023 */
        /* <DEDUP_REMOVED lines=9> */
[C---:B------:R-:W-:Y:S08]  /*11ae0*/  HMMA.1688.F32.TF32 R32, R12.reuse, R22, R152 ;  /* 0x000000160c20723c */ /* 0x040ff00000081098 */
[C---:B------:R-:W-:Y:S11]  /*11af0*/  HMMA.1688.F32.TF32 R80, R12.reuse, R70, R132 ;  /* 0x000000460c50723c */ /* 0x040ff60000081084 */
[----:B------:R-:W-:Y:S05]  /*11b00*/  @!UPT UIADD3 URZ, URZ, URZ, URZ ;  /* 0x0000003f3f3ff290 */ /* 0x000fea000fffe03f */
[----:B------:R-:W-:Y:S02]  /*11b10*/  IMAD.MOV.U32 R119, RZ, RZ, R32 ;  /* 0x000000ffff777224 */ /* 0x000fe400078e0020 */
[----:B------:R-:W-:Y:S02]  /*11b20*/  IMAD.MOV.U32 R118, RZ, RZ, R33 ;  /* 0x000000ffff767224 */ /* 0x000fe400078e0021 */
[----:B------:R-:W-:Y:S02]  /*11b30*/  IMAD.MOV.U32 R117, RZ, RZ, R34 ;  /* 0x000000ffff757224 */ /* 0x000fe400078e0022 */
[----:B------:R-:W-:Y:S02]  /*11b40*/  IMAD.MOV.U32 R116, RZ, RZ, R35 ;  /* 0x000000ffff747224 */ /* 0x000fe400078e0023 */
[C---:B------:R-:W-:Y:S01]  /*11b50*/  HMMA.1688.F32.TF32 R32, R12.reuse, R18, R156 ;  /* 0x000000120c20723c */ /* 0x040fe2000008109c */
[----:B------:R1:W-:Y:S04]  /*11b60*/  STL.64 [R1+0x1e0], R80 ;  /* 0x0001e05001007387 */ /* 0x0003e80000100a00 */
[----:B------:R2:W-:Y:S11]  /*11b70*/  STL.64 [R1+0x1e8], R82 ;  /* 0x0001e85201007387 */ /* 0x0005f60000100a00 */
[----:B------:R-:W-:Y:S08]  /*11b80*/  @!UPT UIADD3 URZ, URZ, URZ, URZ ;  /* 0x0000003f3f3ff290 */ /* 0x000ff0000fffe03f */
[----:B------:R-:W-:Y:S02]  /*11b90*/  IMAD.MOV.U32 R123, RZ, RZ, R32 ;  /* 0x000000ffff7b7224 */ /* 0x000fe400078e0020 */
[----:B------:R-:W4:Y:S01]  /*11ba0*/  LDL R32, [R1+0x374] ;  /* 0x0003740001207983 */ /* 0x000f220000100800 */
[----:B------:R-:W-:Y:S01]  /*11bb0*/  HMMA.1688.F32.TF32 R12, R12, R238, R160 ;  /* 0x000000ee0c0c723c */ /* 0x000fe200000810a0 */
[----:B-1----:R-:W-:Y:S02]  /*11bc0*/  IMAD.MOV.U32 R80, RZ, RZ, R237 ;  /* 0x000000ffff507224 */ /* 0x002fe400078e00ed */
[----:B------:R-:W-:-:S05]  /*11bd0*/  IMAD.MOV.U32 R81, RZ, RZ, R236 ;  /* 0x000000ffff517224 */ /* 0x000fca00078e00ec */
[----:B------:R-:W-:Y:S01]  /*11be0*/  HMMA.1688.F32.TF32 R240, R240, R238, R228 ;  /* 0x000000eef0f0723c */ /* 0x000fe200000810e4 */
[----:B------:R-:W-:-:S07]  /*11bf0*/  IMAD.MOV.U32 R102, RZ, RZ, R17 ;  /* 0x000000ffff667224 */ /* 0x000fce00078e0011 */
[----:B---3--:R-:W-:Y:S01]  /*11c00*/  HMMA.1688.F32.TF32 R228, R8, R22, R4 ;  /* 0x0000001608e4723c */ /* 0x008fe20000081004 */
[----:B------:R-:W-:-:S07]  /*11c10*/  IMAD.MOV.U32 R103, RZ, RZ, R16 ;  /* 0x000000ffff677224 */ /* 0x000fce00078e0010 */
[C---:B------:R-:W-:Y:S01]  /*11c20*/  HMMA.1688.F32.TF32 R208, R8.reuse, R70, R164 ;  /* 0x0000004608d0723c */ /* 0x040fe200000810a4 */
[----:B------:R-:W-:Y:S01]  /*11c30*/  IMAD.MOV.U32 R204, RZ, RZ, R12 ;  /* 0x000000ffffcc7224 */ /* 0x000fe200078e000c */
[----:B------:R-:W-:Y:S01]  /*11c40*/  LDS R70, [R3+0x12800] ;  /* 0x0128000003467984 */ /* 0x000fe20000000800 */
[----:B------:R-:W-:Y:S02]  /*11c50*/  IMAD.MOV.U32 R205, RZ, RZ, R13 ;  /* 0x000000ffffcd7224 */ /* 0x000fe400078e000d */
[----:B------:R-:W-:Y:S01]  /*11c60*/  IMAD.MOV.U32 R206, RZ, RZ, R14 ;  /* 0x000000ffffce7224 */ /* 0x000fe200078e000e */
[----:B------:R-:W-:Y:S02]  /*11c70*/  LDS R71, [R2+0x12800] ;  /* 0x0128000002477984 */ /* 0x000fe40000000800 */
[C---:B------:R-:W-:Y:S01]  /*11c80*/  HMMA.1688.F32.TF32 R212, R8.reuse, R38, R168 ;  /* 0x0000002608d4723c */ /* 0x040fe200000810a8 */
[----:B------:R-:W-:Y:S01]  /*11c90*/  IMAD.MOV.U32 R207, RZ, RZ, R15 ;  /* 0x000000ffffcf7224 */ /* 0x000fe200078e000f */
[----:B------:R-:W-:Y:S06]  /*11ca0*/  LDS R38, [R0+0x12800] ;  /* 0x0128000000267984 */ /* 0x000fec0000000800 */
[C---:B------:R-:W-:Y:S01]  /*11cb0*/  HMMA.1688.F32.TF32 R216, R8.reuse, R78, R172 ;  /* 0x0000004e08d8723c */ /* 0x040fe200000810ac */
[----:B------:R-:W-:Y:S01]  /*11cc0*/  IMAD.MOV.U32 R86, RZ, RZ, R25 ;  /* 0x000000ffff567224 */ /* 0x000fe200078e0019 */
[----:B------:R-:W-:Y:S06]  /*11cd0*/  LDS R39, [R252+0x12800] ;  /* 0x01280000fc277984 */ /* 0x000fec0000000800 */
[----:B------:R-:W-:Y:S01]  /*11ce0*/  HMMA.1688.F32.TF32 R220, R8, R74, R176 ;  /* 0x0000004a08dc723c */ /* 0x000fe200000810b0 */
[----:B------:R-:W-:-:S07]  /*11cf0*/  IMAD.MOV.U32 R87, RZ, RZ, R24 ;  /* 0x000000ffff577224 */ /* 0x000fce00078e0018 */
[C---:B------:R-:W-:Y:S08]  /*11d00*/  HMMA.1688.F32.TF32 R224, R8.reuse, R26, R128 ;  /* 0x0000001a08e0723c */ /* 0x040ff00000081080 */
[C---:B------:R-:W-:Y:S08]  /*11d10*/  HMMA.1688.F32.TF32 R232, R8.reuse, R18, R28 ;  /* 0x0000001208e8723c */ /* 0x040ff0000008101c */
[----:B------:R-:W-:Y:S01]  /*11d20*/  HMMA.1688.F32.TF32 R236, R8, R238, R96 ;  /* 0x000000ee08ec723c */ /* 0x000fe20000081060 */
[----:B------:R-:W-:Y:S04]  /*11d30*/  STL [R1+0xd30], R208 ;  /* 0x000d30d001007387 */ /* 0x000fe80000100800 */
        /* <DEDUP_REMOVED lines=8> */
[----:B------:R-:W-:Y:S01]  /*11dc0*/  STL [R1+0xd18], R235 ;  /* 0x000d18eb01007387 */ /* 0x000fe20000100800 */
[----:B------:R-:W-:-:S02]  /*11dd0*/  IMAD.MOV.U32 R84, RZ, RZ, R37 ;  /* 0x000000ffff547224 */ /* 0x000fc400078e0025 */
[----:B------:R-:W-:Y:S01]  /*11de0*/  IMAD.MOV.U32 R85, RZ, RZ, R36 ;  /* 0x000000ffff557224 */ /* 0x000fe200078e0024 */
[----:B------:R-:W-:Y:S04]  /*11df0*/  LDS R37, [R252+0x12000] ;  /* 0x01200000fc257984 */ /* 0x000fe80000000800 */
[----:B------:R-:W-:Y:S01]  /*11e00*/  LDS R36, [R0+0x12000] ;  /* 0x0120000000247984 */ /* 0x000fe20000000800 */
[----:B------:R-:W-:Y:S02]  /*11e10*/  IMAD.MOV.U32 R100, RZ, RZ, R21 ;  /* 0x000000ffff647224 */ /* 0x000fe400078e0015 */
[----:B------:R-:W-:Y:S01]  /*11e20*/  IMAD.MOV.U32 R101, RZ, RZ, R20 ;  /* 0x000000ffff657224 */ /* 0x000fe200078e0014 */
[----:B------:R-:W-:Y:S01]  /*11e30*/  LDS R78, [R0+0x12880] ;  /* 0x01288000004e7984 */ /* 0x000fe20000000800 */
[----:B------:R-:W-:-:S02]  /*11e40*/  IMAD.MOV.U32 R122, RZ, RZ, R33 ;  /* 0x000000ffff7a7224 */ /* 0x000fc400078e0021 */
[----:B------:R-:W-:Y:S01]  /*11e50*/  IMAD.MOV.U32 R121, RZ, RZ, R34 ;  /* 0x000000ffff797224 */ /* 0x000fe200078e0022 */
[----:B------:R-:W-:Y:S01]  /*11e60*/  LDS R79, [R252+0x12880] ;  /* 0x01288000fc4f7984 */ /* 0x000fe20000000800 */
[----:B------:R-:W-:Y:S02]  /*11e70*/  IMAD.MOV.U32 R120, RZ, RZ, R35 ;  /* 0x000000ffff787224 */ /* 0x000fe400078e0023 */
[----:B--2---:R-:W-:Y:S01]  /*11e80*/  IMAD.MOV.U32 R82, RZ, RZ, R69 ;  /* 0x000000ffff527224 */ /* 0x004fe200078e0045 */
[----:B------:R-:W-:Y:S01]  /*11e90*/  LDS R172, [R3+0x12100] ;  /* 0x0121000003ac7984 */ /* 0x000fe20000000800 */
[----:B------:R-:W-:-:S03]  /*11ea0*/  IMAD.MOV.U32 R83, RZ, RZ, R68 ;  /* 0x000000ffff537224 */ /* 0x000fc600078e0044 */
[----:B------:R-:W-:Y:S04]  /*11eb0*/  LDS R68, [R3+0x12000] ;  /* 0x0120000003447984 */ /* 0x000fe80000000800 */
[----:B------:R-:W-:Y:S04]  /*11ec0*/  LDS R69, [R2+0x12000] ;  /* 0x0120000002457984 */ /* 0x000fe80000000800 */
[----:B------:R-:W-:Y:S04]  /*11ed0*/  LDS R174, [R3+0x12900] ;  /* 0x0129000003ae7984 */ /* 0x000fe80000000800 */
[----:B------:R-:W-:Y:S04]  /*11ee0*/  LDS R173, [R2+0x12100] ;  /* 0x0121000002ad7984 */ /* 0x000fe80000000800 */
[----:B------:R-:W-:Y:S04]  /*11ef0*/  LDS R175, [R2+0x12900] ;  /* 0x0129000002af7984 */ /* 0x000fe80000000800 */
[----:B----4-:R-:W1:Y:S04]  /*11f00*/  LDSM.16.M88.4 R4, [R32] ;  /* 0x000000002004783b */ /* 0x010e680000000200 */
[----:B------:R-:W2:Y:S04]  /*11f10*/  LDSM.16.M88.4 R8, [R32+0x2000] ;  /* 0x002000002008783b */ /* 0x000ea80000000200 */
[----:B------:R-:W3:Y:S04]  /*11f20*/  LDSM.16.M88.4 R12, [R32+0x4000] ;  /* 0x00400000200c783b */ /* 0x000ee80000000200 */
[----:B------:R-:W4:Y:S04]  /*11f30*/  LDSM.16.M88.4 R16, [R32+0x6000] ;  /* 0x006000002010783b */ /* 0x000f280000000200 */
[----:B------:R-:W3:Y:S04]  /*11f40*/  LDSM.16.M88.4 R24, [R32+0xa000] ;  /* 0x00a000002018783b */ /* 0x000ee80000000200 */
[----:B------:R-:W4:Y:S04]  /*11f50*/  LDSM.16.M88.4 R28, [R32+0xc000] ;  /* 0x00c00000201c783b */ /* 0x000f280000000200 */
[----:B------:R-:W-:Y:S04]  /*11f60*/  LDSM.16.M88.4 R20, [R32+0x8000] ;  /* 0x008000002014783b */ /* 0x000fe80000000200 */
[----:B------:R-:W4:Y:S04]  /*11f70*/  LDSM.16.M88.4 R32, [R32+0xe000] ;  /* 0x00e000002020783b */ /* 0x000f280000000200 */
[----:B-1----:R-:W-:Y:S04]  /*11f80*/  STL [R1+0xcfc], R6 ;  /* 0x000cfc0601007387 */ /* 0x002fe80000100800 */
[----:B------:R-:W-:Y:S04]  /*11f90*/  STL [R1+0xcf8], R7 ;  /* 0x000cf80701007387 */ /* 0x000fe80000100800 */
[----:B--2---:R-:W-:Y:S04]  /*11fa0*/  STL [R1+0xd04], R10 ;  /* 0x000d040a01007387 */ /* 0x004fe80000100800 */
[----:B------:R-:W-:Y:S04]  /*11fb0*/  STL [R1+0xd00], R11 ;  /* 0x000d000b01007387 */ /* 0x000fe80000100800 */
[----:B---3--:R-:W-:Y:S04]  /*11fc0*/  STL [R1+0xd0c], R14 ;  /* 0x000d0c0e01007387 */ /* 0x008fe80000100800 */
[----:B------:R-:W-:Y:S04]  /*11fd0*/  STL [R1+0xd08], R15 ;  /* 0x000d080f01007387 */ /* 0x000fe80000100800 */
[----:B----4-:R-:W-:Y:S04]  /*11fe0*/  STL [R1+0xd14], R18 ;  /* 0x000d141201007387 */ /* 0x010fe80000100800 */
[----:B------:R-:W-:Y:S04]  /*11ff0*/  STL [R1+0xd10], R19 ;  /* 0x000d101301007387 */ /* 0x000fe80000100800 */
[----:B------:R1:W-:Y:S04]  /*12000*/  STL [R1+0xce8], R26 ;  /* 0x000ce81a01007387 */ /* 0x0003e80000100800 */
[----:B------:R-:W-:Y:S04]  /*12010*/  STL [R1+0xce4], R27 ;  /* 0x000ce41b01007387 */ /* 0x000fe80000100800 */
[----:B------:R-:W-:Y:S04]  /*12020*/  STL [R1+0xcdc], R30 ;  /* 0x000cdc1e01007387 */ /* 0x000fe80000100800 */
[----:B------:R-:W-:Y:S04]  /*12030*/  STL [R1+0xcd8], R31 ;  /* 0x000cd81f01007387 */ /* 0x000fe80000100800 */
[----:B------:R-:W2:Y:S04]  /*12040*/  LDL.LU R88, [R1+0x30] ;  /* 0x0000300001587983 */ /* 0x000ea80000300800 */
[----:B------:R-:W2:Y:S04]  /*12050*/  LDL.LU R89, [R1+0x34] ;  /* 0x0000340001597983 */ /* 0x000ea80000300800 */
[----:B------:R-:W2:Y:S04]  /*12060*/  LDL.LU R90, [R1+0x38] ;  /* 0x00003800015a7983 */ /* 0x000ea80000300800 */
[----:B------:R-:W2:Y:S04]  /*12070*/  LDL.LU R91, [R1+0x3c] ;  /* 0x00003c00015b7983 */ /* 0x000ea80000300800 */
[----:B------:R-:W3:Y:S04]  /*12080*/  LDL.LU R104, [R1+0x80] ;  /* 0x0000800001687983 */ /* 0x000ee80000300800 */
[----:B------:R-:W3:Y:S04]  /*12090*/  LDL.LU R105, [R1+0x84] ;  /* 0x0000840001697983 */ /* 0x000ee80000300800 */
[----:B------:R-:W3:Y:S04]  /*120a0*/  LDL.LU R106, [R1+0x88] ;  /* 0x00008800016a7983 */ /* 0x000ee80000300800 */
[----:B------:R-:W3:Y:S01]  /*120b0*/  LDL.LU R107, [R1+0x8c] ;  /* 0x00008c00016b7983 */ /* 0x000ee20000300800 */
[C---:B------:R-:W-:Y:S03]  /*120c0*/  HMMA.1688.F32.TF32 R80, R36.reuse, R12, R80 ;  /* 0x0000000c2450723c */ /* 0x040fe60000081050 */
[----:B------:R-:W4:Y:S04]  /*120d0*/  LDL.LU R108, [R1+0x70] ;  /* 0x00007000016c7983 */ /* 0x000f280000300800 */
[----:B------:R-:W4:Y:S01]  /*120e0*/  LDL.LU R109, [R1+0x74] ;  /* 0x00007400016d7983 */ /* 0x000f220000300800 */
[----:B------:R-:W-:Y:S03]  /*120f0*/  HMMA.1688.F32.TF32 R92, R36, R4, R100 ;  /* 0x00000004245c723c */ /* 0x000fe60000081064 */
[----:B------:R-:W4:Y:S04]  /*12100*/  LDL.LU R110, [R1+0x78] ;  /* 0x00007800016e7983 */ /* 0x000f280000300800 */
[----:B------:R-:W4:Y:S04]  /*12110*/  LDL.LU R111, [R1+0x7c] ;  /* 0x00007c00016f7983 */ /* 0x000f280000300800 */
[----:B------:R-:W2:Y:S04]  /*12120*/  LDL.LU R112, [R1+0x50] ;  /* 0x0000500001707983 */ /* 0x000ea80000300800 */
[----:B------:R-:W2:Y:S01]  /*12130*/  LDL.LU R113, [R1+0x54] ;  /* 0x0000540001717983 */ /* 0x000ea20000300800 */
[----:B------:R-:W-:-:S03]  /*12140*/  IMAD.MOV.U32 R213, RZ, RZ, R80 ;  /* 0x000000ffffd57224 */ /* 0x000fc600078e0050 */
[----:B------:R-:W2:Y:S01]  /*12150*/  LDL.LU R114, [R1+0x58] ;  /* 0x0000580001727983 */ /* 0x000ea20000300800 */
[----:B------:R-:W-:-:S03]  /*12160*/  IMAD.MOV.U32 R214, RZ, RZ, R81 ;  /* 0x000000ffffd67224 */ /* 0x000fc600078e0051 */
[----:B------:R-:W2:Y:S01]  /*12170*/  LDL.LU R115, [R1+0x5c] ;  /* 0x00005c0001737983 */ /* 0x000ea20000300800 */
[----:B------:R-:W-:-:S03]  /*12180*/  IMAD.MOV.U32 R80, RZ, RZ, R64 ;  /* 0x000000ffff507224 */ /* 0x000fc600078e0040 */
[----:B------:R1:W-:Y:S01]  /*12190*/  STL [R1+0xcec], R34 ;  /* 0x000cec2201007387 */ /* 0x0003e20000100800 */
[----:B------:R-:W-:-:S03]  /*121a0*/  IMAD.MOV.U32 R215, RZ, RZ, R82 ;  /* 0x000000ffffd77224 */ /* 0x000fc600078e0052 */
[----:B------:R-:W-:Y:S01]  /*121b0*/  STL [R1+0xce0], R35 ;  /* 0x000ce02301007387 */ /* 0x000fe20000100800 */
[----:B------:R-:W-:-:S03]  /*121c0*/  IMAD.MOV.U32 R81, RZ, RZ, R65 ;  /* 0x000000ffff517224 */ /* 0x000fc600078e0041 */
[----:B------:R3:W-:Y:S01]  /*121d0*/  STL.64 [R1+0xd8], R94 ;  /* 0x0000d85e01007387 */ /* 0x0007e20000100a00 */
[----:B------:R-:W-:Y:S02]  /*121e0*/  IMAD.MOV.U32 R208, RZ, RZ, R83 ;  /* 0x000000ffffd07224 */ /* 0x000fe400078e0053 */
[----:B------:R-:W-:Y:S01]  /*121f0*/  IMAD.MOV.U32 R82, RZ, RZ, R66 ;  /* 0x000000ffff527224 */ /* 0x000fe200078e0042 */
[----:B------:R-:W2:Y:S01]  /*12200*/  LDL.LU R64, [R1+0xda4] ;  /* 0x000da40001407983 */ /* 0x000ea20000300800 */
[----:B------:R-:W-:-:S03]  /*12210*/  IMAD.MOV.U32 R83, RZ, RZ, R67 ;  /* 0x000000ffff537224 */ /* 0x000fc600078e0043 */
[----:B------:R-:W2:Y:S04]  /*12220*/  LDL.LU R65, [R1+0xda0] ;  /* 0x000da00001417983 */ /* 0x000ea80000300800 */
[----:B------:R-:W2:Y:S04]  /*12230*/  LDL.LU R66, [R1+0xd9c] ;  /* 0x000d9c0001427983 */ /* 0x000ea80000300800 */
[----:B------:R-:W2:Y:S01]  /*12240*/  LDL.LU R67, [R1+0xd98] ;  /* 0x000d980001437983 */ /* 0x000ea20000300800 */
[----:B------:R-:W-:Y:S11]  /*12250*/  HMMA.1688.F32.TF32 R84, R36, R8, R84 ;  /* 0x000000082454723c */ /* 0x000ff60000081054 */
        /* <DEDUP_REMOVED lines=9> */
[----:B------:R-:W2:Y:S01]  /*122f0*/  LDL.LU R87, [R1+0x17c] ;  /* 0x00017c0001577983 */ /* 0x000ea20000300800 */
[----:B------:R-:W-:-:S02]  /*12300*/  IMAD.MOV.U32 R227, RZ, RZ, R92 ;  /* 0x000000ffffe37224 */ /* 0x000fc400078e005c */
[----:B------:R-:W-:Y:S01]  /*12310*/  IMAD.MOV.U32 R235, RZ, RZ, R93 ;  /* 0x000000ffffeb7224 */ /* 0x000fe200078e005d */
[C---:B------:R-:W-:Y:S08]  /*12320*/  HMMA.1688.F32.TF32 R60, R68.reuse, R4, R60 ;  /* 0x00000004443c723c */ /* 0x040ff0000008103c */
[C---:B------:R-:W-:Y:S11]  /*12330*/  HMMA.1688.F32.TF32 R56, R68.reuse, R8, R56 ;  /* 0x000000084438723c */ /* 0x040ff60000081038 */
[----:B------:R-:W-:Y:S05]  /*12340*/  @!UPT UIADD3 URZ, URZ, URZ, URZ ;  /* 0x0000003f3f3ff290 */ /* 0x000fea000fffe03f */
[----:B-1----:R-:W-:Y:S02]  /*12350*/  IMAD.MOV.U32 R26, RZ, RZ, R63 ;  /* 0x000000ffff1a7224 */ /* 0x002fe400078e003f */
[----:B------:R-:W-:Y:S01]  /*12360*/  IMAD.MOV.U32 R34, RZ, RZ, R62 ;  /* 0x000000ffff227224 */ /* 0x000fe200078e003e */
[----:B------:R-:W-:Y:S08]  /*12370*/  HMMA.1688.F32.TF32 R44, R68, R20, R44 ;  /* 0x00000014442c723c */ /* 0x000ff0000008102c */
[C---:B---3--:R-:W-:Y:S11]  /*12380*/  HMMA.1688.F32.TF32 R92, R36.reuse, R16, R104 ;  /* 0x00000010245c723c */ /* 0x048ff60000081068 */
[----:B------:R-:W-:Y:S11]  /*12390*/  @!UPT UIADD3 URZ, URZ, URZ, URZ ;  /* 0x0000003f3f3ff290 */ /* 0x000ff6000fffe03f */
[----:B------:R-:W-:Y:S02]  /*123a0*/  @!UPT UIADD3 URZ, URZ, URZ, URZ ;  /* 0x0000003f3f3ff290 */ /* 0x000fe4000fffe03f */
[----:B------:R-:W-:Y:S02]  /*123b0*/  IMAD.MOV.U32 R18, RZ, RZ, R92 ;  /* 0x000000ffff127224 */ /* 0x000fe400078e005c */
[----:B------:R-:W-:Y:S02]  /*123c0*/  IMAD.MOV.U32 R19, RZ, RZ, R93 ;  /* 0x000000ffff137224 */ /* 0x000fe400078e005d */
[----:B------:R-:W-:Y:S02]  /*123d0*/  IMAD.MOV.U32 R14, RZ, RZ, R94 ;  /* 0x000000ffff0e7224 */ /* 0x000fe400078e005e */
[----:B------:R-:W-:Y:S02]  /*123e0*/  IMAD.MOV.U32 R15, RZ, RZ, R95 ;  /* 0x000000ffff0f7224 */ /* 0x000fe400078e005f */
[C---:B----4-:R-:W-:Y:S01]  /*123f0*/  HMMA.1688.F32.TF32 R92, R36.reuse, R20, R108 ;  /* 0x00000014245c723c */ /* 0x050fe2000008106c */
[----:B------:R-:W-:Y:S04]  /*12400*/  LDS R108, [R3+0x12080] ;  /* 0x01208000036c7984 */ /* 0x000fe80000000800 */
[----:B------:R-:W-:Y:S03]  /*12410*/  LDS R110, [R3+0x12880] ;  /* 0x01288000036e7984 */ /* 0x000fe60000000800 */
[----:B--2---:R-:W-:Y:S01]  /*12420*/  HMMA.1688.F32.TF32 R88, R36, R28, R88 ;  /* 0x0000001c2458723c */ /* 0x004fe20000081058 */
[----:B------:R-:W-:Y:S04]  /*12430*/  LDS R109, [R2+0x12080] ;  /* 0x01208000026d7984 */ /* 0x000fe80000000800 */
[----:B------:R-:W-:Y:S11]  /*12440*/  LDS R111, [R2+0x12880] ;  /* 0x01288000026f7984 */ /* 0x000ff60000000800 */
[----:B------:R-:W-:-:S02]  /*12450*/  IMAD.MOV.U32 R10, RZ, RZ, R92 ;  /* 0x000000ffff0a7224 */ /* 0x000fc400078e005c */
[----:B------:R-:W-:Y:S02]  /*12460*/  IMAD.MOV.U32 R11, RZ, RZ, R93 ;  /* 0x000000ffff0b7224 */ /* 0x000fe400078e005d */
[----:B------:R-:W-:Y:S02]  /*12470*/  IMAD.MOV.U32 R6, RZ, RZ, R94 ;  /* 0x000000ffff067224 */ /* 0x000fe400078e005e */
[----:B------:R-:W-:Y:S02]  /*12480*/  IMAD.MOV.U32 R7, RZ, RZ, R95 ;  /* 0x000000ffff077224 */ /* 0x000fe400078e005f */
[C---:B------:R-:W-:Y:S08]  /*12490*/  HMMA.1688.F32.TF32 R92, R36.reuse, R24, R112 ;  /* 0x00000018245c723c */ /* 0x040ff00000081070 */
[----:B------:R-:W-:Y:S11]  /*124a0*/  HMMA.1688.F32.TF32 R36, R36, R32, R64 ;  /* 0x000000202424723c */ /* 0x000ff60000081040 */
[----:B------:R-:W-:Y:S04]  /*124b0*/  @!UPT UIADD3 URZ, URZ, URZ, URZ ;  /* 0x0000003f3f3ff290 */ /* 0x000fe8000fffe03f */
[----:B------:R-:W-:Y:S04]  /*124c0*/  STL.64 [R1+0x80], R92 ;  /* 0x0000805c01007387 */ /* 0x000fe80000100a00 */
[----:B------:R-:W-:Y:S04]  /*124d0*/  STL.64 [R1+0x88], R94 ;  /* 0x0000885e01007387 */ /* 0x000fe80000100a00 */
[----:B------:R-:W-:Y:S04]  /*124e0*/  STL.64 [R1+0x70], R88 ;  /* 0x0000705801007387 */ /* 0x000fe80000100a00 */
[----:B------:R-:W-:Y:S04]  /*124f0*/  STL.64 [R1+0x78], R90 ;  /* 0x0000785a01007387 */ /* 0x000fe80000100a00 */
[----:B------:R-:W-:Y:S04]  /*12500*/  STL.64 [R1+0x60], R36 ;  /* 0x0000602401007387 */ /* 0x000fe80000100a00 */
[----:B------:R1:W-:Y:S02]  /*12510*/  STL.64 [R1+0x68], R38 ;  /* 0x0000682601007387 */ /* 0x0003e40000100a00 */
[----:B-1----:R-:W-:Y:S02]  /*12520*/  HMMA.1688.F32.TF32 R36, R68, R12, R52 ;  /* 0x0000000c4424723c */ /* 0x002fe40000081034 */
[----:B------:R-:W-:Y:S04]  /*12530*/  STL.64 [R1+0x50], R60 ;  /* 0x0000503c01007387 */ /* 0x000fe80000100a00 */
[----:B------:R1:W-:Y:S04]  /*12540*/  STL [R1+0xcf4], R26 ;  /* 0x000cf41a01007387 */ /* 0x0003e80000100800 */
[----:B------:R2:W-:Y:S04]  /*12550*/  STL [R1+0xcf0], R34 ;  /* 0x000cf02201007387 */ /* 0x0005e80000100800 */
[----:B------:R-:W-:Y:S04]  /*12560*/  STL.64 [R1+0x40], R56 ;  /* 0x0000403801007387 */ /* 0x000fe80000100a00 */
[----:B------:R-:W-:Y:S05]  /*12570*/  STL.64 [R1+0x48], R58 ;  /* 0x0000483a01007387 */ /* 0x000fea0000100a00 */
[----:B------:R3:W-:Y:S01]  /*12580*/  STL.64 [R1+0x30], R36 ;  /* 0x0000302401007387 */ /* 0x0007e20000100a00 */
[----:B-1----:R-:W-:-:S02]  /*12590*/  IMAD.MOV.U32 R26, RZ, RZ, R38 ;  /* 0x000000ffff1a7224 */ /* 0x002fc400078e0026 */
[----:B--2---:R-:W-:Y:S02]  /*125a0*/  IMAD.MOV.U32 R34, RZ, RZ, R39 ;  /* 0x000000ffff227224 */ /* 0x004fe400078e0027 */
[C---:B---3--:R-:W-:Y:S11]  /*125b0*/  HMMA.1688.F32.TF32 R36, R68.reuse, R16, R48 ;  /* 0x000000104424723c */ /* 0x048ff60000081030 */
[----:B------:R-:W-:Y:S11]  /*125c0*/  @!UPT UIADD3 URZ, URZ, URZ, URZ ;  /* 0x0000003f3f3ff290 */ /* 0x000ff6000fffe03f */
[----:B------:R-:W-:Y:S02]  /*125d0*/  @!UPT UIADD3 URZ, URZ, URZ, URZ ;  /* 0x0000003f3f3ff290 */ /* 0x000fe4000fffe03f */
[----:B------:R-:W-:Y:S02]  /*125e0*/  IMAD.MOV.U32 R27, RZ, RZ, R36 ;  /* 0x000000ffff1b7224 */ /* 0x000fe400078e0024 */
[----:B------:R-:W-:Y:S02]  /*125f0*/  IMAD.MOV.U32 R35, RZ, RZ, R37 ;  /* 0x000000ffff237224 */ /* 0x000fe400078e0025 */
[----:B------:R-:W-:Y:S02]  /*12600*/  IMAD.MOV.U32 R30, RZ, RZ, R38 ;  /* 0x000000ffff1e7224 */ /* 0x000fe400078e0026 */
[----:B------:R-:W-:Y:S02]  /*12610*/  IMAD.MOV.U32 R31, RZ, RZ, R39 ;  /* 0x000000ffff1f7224 */ /* 0x000fe400078e0027 */
[C---:B------:R-:W-:Y:S08]  /*12620*/  HMMA.1688.F32.TF32 R36, R68.reuse, R24, R40 ;  /* 0x000000184424723c */ /* 0x040ff00000081028 */
[----:B------:R-:W-:Y:S01]  /*12630*/  HMMA.1688.F32.TF32 R40, R68, R28, R84 ;  /* 0x0000001c4428723c */ /* 0x000fe20000081054 */
[----:B------:R-:W-:-:S02]  /*12640*/  IMAD.MOV.U32 R90, RZ, RZ, R76 ;  /* 0x000000ffff5a7224 */ /* 0x000fc400078e004c */
[----:B------:R-:W-:Y:S11]  /*12650*/  IMAD.MOV.U32 R91, RZ, RZ, R77 ;  /* 0x000000ffff5b7224 */ /* 0x000ff600078e004d */
[----:B------:R-:W-:Y:S01]  /*12660*/  @!UPT UIADD3 URZ, URZ, URZ, URZ ;  /* 0x0000003f3f3ff290 */ /* 0x000fe2000fffe03f */
[----:B------:R-:W-:Y:S04]  /*12670*/  STL.64 [R1+0xc70], R38 ;  /* 0x000c702601007387 */ /* 0x000fe80000100a00 */
[----:B------:R-:W-:Y:S04]  /*12680*/  STL.64 [R1+0x10], R44 ;  /* 0x0000102c01007387 */ /* 0x000fe80000100a00 */
[----:B------:R1:W-:Y:S04]  /*12690*/  STL.64 [R1+0x18], R46 ;  /* 0x0000182e01007387 */ /* 0x0003e80000100a00 */
[----:B------:R-:W-:Y:S04]  /*126a0*/  STL.64 [R1+0xc68], R36 ;  /* 0x000c682401007387 */ /* 0x000fe80000100a00 */
[----:B------:R2:W-:Y:S04]  /*126b0*/  STL.64 [R1+0xc80], R42 ;  /* 0x000c802a01007387 */ /* 0x0005e80000100a00 */
[----:B------:R3:W-:Y:S04]  /*126c0*/  STL.64 [R1+0xc78], R40 ;  /* 0x000c782801007387 */ /* 0x0007e80000100a00 */
[----:B------:R-:W4:Y:S04]  /*126d0*/  LDL.LU R88, [R1] ;  /* 0x0000000001587983 */ /* 0x000f280000300800 */
[----:B------:R-:W4:Y:S04]  /*126e0*/  LDL.LU R89, [R1+0x4] ;  /* 0x0000040001597983 */ /* 0x000f280000300800 */
        /* <DEDUP_REMOVED lines=37> */
[----:B------:R-:W4:Y:S01]  /*12940*/  LDL.LU R127, [R1+0x28c] ;  /* 0x00028c00017f7983 */ /* 0x000f220000300800 */
[----:B-1----:R-:W-:Y:S03]  /*12950*/  HMMA.1688.F32.TF32 R44, R68, R32, R80 ;  /* 0x00000020442c723c */ /* 0x002fe60000081050 */
[----:B------:R-:W4:Y:S04]  /*12960*/  LDL.LU R80, [R1+0xf0] ;  /* 0x0000f00001507983 */ /* 0x000f280000300800 */
[----:B------:R-:W4:Y:S11]  /*12970*/  LDL.LU R81, [R1+0xf4] ;  /* 0x0000f40001517983 */ /* 0x000f360000300800 */
[----:B------:R-:W-:Y:S05]  /*12980*/  @!UPT UIADD3 URZ, URZ, URZ, URZ ;  /* 0x0000003f3f3ff290 */ /* 0x000fea000fffe03f */
[----:B------:R1:W-:Y:S04]  /*12990*/  STL.64 [R1+0xc90], R46 ;  /* 0x000c902e01007387 */ /* 0x0003e80000100a00 */
[----:B------:R1:W-:Y:S01]  /*129a0*/  STL.64 [R1+0xc88], R44 ;  /* 0x000c882c01007387 */ /* 0x0003e20000100a00 */
[----:B--2---:R-:W-:Y:S02]  /*129b0*/  IMAD.MOV.U32 R43, RZ, RZ, R120 ;  /* 0x000000ffff2b7224 */ /* 0x004fe400078e0078 */
[----:B------:R-:W-:Y:S02]  /*129c0*/  IMAD.MOV.U32 R42, RZ, RZ, R121 ;  /* 0x000000ffff2a7224 */ /* 0x000fe400078e0079 */
[----:B---3--:R-:W-:Y:S02]  /*129d0*/  IMAD.MOV.U32 R41, RZ, RZ, R122 ;  /* 0x000000ffff297224 */ /* 0x008fe400078e007a */
[----:B------:R-:W-:-:S02]  /*129e0*/  IMAD.MOV.U32 R40, RZ, RZ, R123 ;  /* 0x000000ffff287224 */ /* 0x000fc400078e007b */
[----:B-1----:R-:W-:Y:S02]  /*129f0*/  IMAD.MOV.U32 R47, RZ, RZ, R116 ;  /* 0x000000ffff2f7224 */ /* 0x002fe400078e0074 */
[----:B------:R-:W-:Y:S02]  /*12a00*/  IMAD.MOV.U32 R46, RZ, RZ, R117 ;  /* 0x000000ffff2e7224 */ /* 0x000fe400078e0075 */
[----:B------:R-:W-:Y:S02]  /*12a10*/  IMAD.MOV.U32 R45, RZ, RZ, R118 ;  /* 0x000000ffff2d7224 */ /* 0x000fe400078e0076 */
[----:B------:R-:W-:Y:S02]  /*12a20*/  IMAD.MOV.U32 R44, RZ, RZ, R119 ;  /* 0x000000ffff2c7224 */ /* 0x000fe400078e0077 */
[----:B----4-:R-:W-:Y:S02]  /*12a30*/  IMAD.MOV.U32 R83, RZ, RZ, R76 ;  /* 0x000000ffff537224 */ /* 0x010fe400078e004c */
[----:B------:R-:W-:Y:S01]  /*12a40*/  LDS R76, [R0+0x12080] ;  /* 0x01208000004c7984 */ /* 0x000fe20000000800 */
[----:B------:R-:W-:-:S03]  /*12a50*/  IMAD.MOV.U32 R82, RZ, RZ, R77 ;  /* 0x000000ffff527224 */ /* 0x000fc600078e004d */
[----:B------:R-:W1:Y:S02]  /*12a60*/  LDS R77, [R252+0x12080] ;  /* 0x01208000fc4d7984 */ /* 0x000e640000000800 */
[C---:B-1----:R-:W-:Y:S02]  /*12a70*/  HMMA.1688.F32.TF32 R48, R76.reuse, R4, R112 ;  /* 0x000000044c30723c */ /* 0x042fe40000081070 */
[----:B------:R-:W2:Y:S04]  /*12a80*/  LDL.LU R112, [R1+0x250] ;  /* 0x0002500001707983 */ /* 0x000ea80000300800 */
[----:B------:R-:W2:Y:S02]  /*12a90*/  LDL.LU R113, [R1+0x254] ;  /* 0x0002540001717983 */ /* 0x000ea40000300800 */
[----:B------:R-:W-:Y:S01]  /*12aa0*/  HMMA.1688.F32.TF32 R52, R76, R8, R140 ;  /* 0x000000084c34723c */ /* 0x000fe2000008108c */
[----:B------:R-:W-:Y:S01]  /*12ab0*/  IMAD.MOV.U32 R36, RZ, RZ, R204 ;  /* 0x000000ffff247224 */ /* 0x000fe200078e00cc */
[----:B------:R-:W-:Y:S01]  /*12ac0*/  LDS R140, [R0+0x12100] ;  /* 0x01210000008c7984 */ /* 0x000fe20000000800 */
[----:B------:R-:W-:-:S02]  /*12ad0*/  IMAD.MOV.U32 R37, RZ, RZ, R205 ;  /* 0x000000ffff257224 */ /* 0x000fc400078e00cd */
[----:B------:R-:W-:Y:S01]  /*12ae0*/  IMAD.MOV.U32 R38, RZ, RZ, R206 ;  /* 0x000000ffff267224 */ /* 0x000fe200078e00ce */
[----:B------:R-:W-:Y:S02]  /*12af0*/  LDS R142, [R0+0x12900] ;  /* 0x01290000008e7984 */ /* 0x000fe40000000800 */
[C---:B------:R-:W-:Y:S08]  /*12b00*/  HMMA.1688.F32.TF32 R56, R76.reuse, R12, R136 ;  /* 0x0000000c4c38723c */ /* 0x040ff00000081088 */
[C---:B------:R-:W-:Y:S01]  /*12b10*/  HMMA.1688.F32.TF32 R60, R76.reuse, R16, R132 ;  /* 0x000000104c3c723c */ /* 0x040fe20000081084 */
[----:B------:R-:W-:Y:S04]  /*12b20*/  STL.64 [R1+0xca0], R50 ;  /* 0x000ca03201007387 */ /* 0x000fe80000100a00 */
[----:B------:R1:W-:Y:S04]  /*12b30*/  STL.64 [R1+0xc98], R48 ;  /* 0x000c983001007387 */ /* 0x0003e80000100a00 */
[----:B------:R-:W-:Y:S04]  /*12b40*/  STL.64 [R1+0xcb0], R54 ;  /* 0x000cb03601007387 */ /* 0x000fe80000100a00 */
[----:B------:R-:W-:Y:S04]  /*12b50*/  STL.64 [R1+0xca8], R52 ;  /* 0x000ca83401007387 */ /* 0x000fe80000100a00 */
[----:B------:R-:W-:Y:S04]  /*12b60*/  STL.64 [R1+0xcc0], R58 ;  /* 0x000cc03a01007387 */ /* 0x000fe80000100a00 */
[----:B------:R3:W-:Y:S04]  /*12b70*/  STL.64 [R1+0xcb8], R56 ;  /* 0x000cb83801007387 */ /* 0x0007e80000100a00 */
[----:B------:R-:W-:Y:S04]  /*12b80*/  STL.64 [R1+0xcd0], R62 ;  /* 0x000cd03e01007387 */ /* 0x000fe80000100a00 */
[----:B------:R4:W-:Y:S04]  /*12b90*/  STL.64 [R1+0xcc8], R60 ;  /* 0x000cc83c01007387 */ /* 0x0009e80000100a00 */
[----:B------:R-:W2:Y:S04]  /*12ba0*/  LDL.LU R152, [R1+0x120] ;  /* 0x0001200001987983 */ /* 0x000ea80000300800 */
        /* <DEDUP_REMOVED lines=26> */
[----:B------:R-:W2:Y:S01]  /*12d50*/  LDL.LU R123, [R1+0x23c] ;  /* 0x00023c00017b7983 */ /* 0x000ea20000300800 */
[----:B------:R-:W-:Y:S03]  /*12d60*/  HMMA.1688.F32.TF32 R64, R76, R20, R124 ;  /* 0x000000144c40723c */ /* 0x000fe6000008107c */
        /* <DEDUP_REMOVED lines=8> */
[----:B-1----:R-:W-:-:S03]  /*12df0*/  IMAD.MOV.U32 R48, RZ, RZ, R180 ;  /* 0x000000ffff307224 */ /* 0x002fc600078e00b4 */
[----:B------:R-:W2:Y:S01]  /*12e00*/  LDL.LU R156, [R1+0x150] ;  /* 0x00015000019c7983 */ /* 0x000ea20000300800 */
[----:B------:R-:W-:-:S03]  /*12e10*/  IMAD.MOV.U32 R49, RZ, RZ, R181 ;  /* 0x000000ffff317224 */ /* 0x000fc600078e00b5 */
[----:B------:R-:W2:Y:S01]  /*12e20*/  LDL.LU R157, [R1+0x154] ;  /* 0x00015400019d7983 */ /* 0x000ea20000300800 */
[----:B------:R-:W-:-:S03]  /*12e30*/  IMAD.MOV.U32 R50, RZ, RZ, R182 ;  /* 0x000000ffff327224 */ /* 0x000fc600078e00b6 */
[----:B------:R-:W2:Y:S01]  /*12e40*/  LDL.LU R158, [R1+0x158] ;  /* 0x00015800019e7983 */ /* 0x000ea20000300800 */
[----:B------:R-:W-:-:S03]  /*12e50*/  IMAD.MOV.U32 R51, RZ, RZ, R183 ;  /* 0x000000ffff337224 */ /* 0x000fc600078e00b7 */
[----:B------:R-:W2:Y:S01]  /*12e60*/  LDL.LU R159, [R1+0x15c] ;  /* 0x00015c00019f7983 */ /* 0x000ea20000300800 */
[----:B---3--:R-:W-:-:S03]  /*12e70*/  IMAD.MOV.U32 R56, RZ, RZ, R184 ;  /* 0x000000ffff387224 */ /* 0x008fc600078e00b8 */
[----:B------:R-:W3:Y:S01]  /*12e80*/  LDL.LU R180, [R1+0xd8c] ;  /* 0x000d8c0001b47983 */ /* 0x000ee20000300800 */
[----:B------:R-:W-:-:S03]  /*12e90*/  IMAD.MOV.U32 R57, RZ, RZ, R185 ;  /* 0x000000ffff397224 */ /* 0x000fc600078e00b9 */
[----:B------:R-:W3:Y:S01]  /*12ea0*/  LDL.LU R181, [R1+0xd88] ;  /* 0x000d880001b57983 */ /* 0x000ee20000300800 */
[----:B------:R-:W-:-:S03]  /*12eb0*/  IMAD.MOV.U32 R58, RZ, RZ, R186 ;  /* 0x000000ffff3a7224 */ /* 0x000fc600078e00ba */
[----:B------:R-:W3:Y:S01]  /*12ec0*/  LDL.LU R182, [R1+0xd84] ;  /* 0x000d840001b67983 */ /* 0x000ee20000300800 */
[----:B------:R-:W-:-:S03]  /*12ed0*/  IMAD.MOV.U32 R59, RZ, RZ, R187 ;  /* 0x000000ffff3b7224 */ /* 0x000fc600078e00bb */
[----:B------:R-:W3:Y:S01]  /*12ee0*/  LDL.LU R183, [R1+0xd80] ;  /* 0x000d800001b77983 */ /* 0x000ee20000300800 */
[----:B----4-:R-:W-:-:S03]  /*12ef0*/  IMAD.MOV.U32 R60, RZ, RZ, R196 ;  /* 0x000000ffff3c7224 */ /* 0x010fc600078e00c4 */
[----:B------:R-:W4:Y:S01]  /*12f00*/  LDL.LU R184, [R1+0xd7c] ;  /* 0x000d7c0001b87983 */ /* 0x000f220000300800 */
[----:B------:R-:W-:-:S03]  /*12f10*/  IMAD.MOV.U32 R61, RZ, RZ, R197 ;  /* 0x000000ffff3d7224 */ /* 0x000fc600078e00c5 */
[----:B------:R-:W4:Y:S01]  /*12f20*/  LDL.LU R185, [R1+0xd78] ;  /* 0x000d780001b97983 */ /* 0x000f220000300800 */
[----:B------:R-:W-:-:S03]  /*12f30*/  IMAD.MOV.U32 R62, RZ, RZ, R198 ;  /* 0x000000ffff3e7224 */ /* 0x000fc600078e00c6 */
[----:B------:R-:W4:Y:S01]  /*12f40*/  LDL.LU R186, [R1+0xd74] ;  /* 0x000d740001ba7983 */ /* 0x000f220000300800 */
[----:B------:R-:W-:-:S03]  /*12f50*/  IMAD.MOV.U32 R63, RZ, RZ, R199 ;  /* 0x000000ffff3f7224 */ /* 0x000fc600078e00c7 */
[----:B------:R-:W4:Y:S04]  /*12f60*/  LDL.LU R187, [R1+0xd70] ;  /* 0x000d700001bb7983 */ /* 0x000f280000300800 */
        /* <DEDUP_REMOVED lines=14> */
[----:B------:R-:W3:Y:S01]  /*13050*/  LDL.LU R202, [R1+0xd54] ;  /* 0x000d540001ca7983 */ /* 0x000ee20000300800 */
[----:B------:R-:W-:-:S03]  /*13060*/  IMAD.MOV.U32 R39, RZ, RZ, R207 ;  /* 0x000000ffff277224 */ /* 0x000fc600078e00cf */
[----:B------:R-:W3:Y:S04]  /*13070*/  LDL.LU R203, [R1+0xd50] ;  /* 0x000d500001cb7983 */ /* 0x000ee80000300800 */
[----:B------:R-:W3:Y:S04]  /*13080*/  LDL.LU R204, [R1+0xd4c] ;  /* 0x000d4c0001cc7983 */ /* 0x000ee80000300800 */
[----:B------:R-:W3:Y:S04]  /*13090*/  LDL.LU R205, [R1+0xd48] ;  /* 0x000d480001cd7983 */ /* 0x000ee80000300800 */
[----:B------:R-:W3:Y:S04]  /*130a0*/  LDL.LU R206, [R1+0xd44] ;  /* 0x000d440001ce7983 */ /* 0x000ee80000300800 */
[----:B------:R-:W3:Y:S04]  /*130b0*/  LDL.LU R207, [R1+0xd40] ;  /* 0x000d400001cf7983 */ /* 0x000ee80000300800 */
[----:B------:R-:W-:Y:S04]  /*130c0*/  LDS R141, [R252+0x12100] ;  /* 0x01210000fc8d7984 */ /* 0x000fe80000000800 */
[----:B------:R-:W2:Y:S01]  /*130d0*/  LDS R143, [R252+0x12900] ;  /* 0x01290000fc8f7984 */ /* 0x000ea20000000800 */
[----:B------:R-:W-:-:S02]  /*130e0*/  IMAD.MOV.U32 R114, RZ, RZ, R73 ;  /* 0x000000ffff727224 */ /* 0x000fc400078e0049 */
[----:B------:R-:W-:Y:S01]  /*130f0*/  IMAD.MOV.U32 R115, RZ, RZ, R72 ;  /* 0x000000ffff737224 */ /* 0x000fe200078e0048 */
[C---:B------:R-:W-:Y:S08]  /*13100*/  HMMA.1688.F32.TF32 R68, R76.reuse, R24, R92 ;  /* 0x000000184c44723c */ /* 0x040ff0000008105c */
[C---:B------:R-:W-:Y:S08]  /*13110*/  HMMA.1688.F32.TF32 R72, R76.reuse, R28, R100 ;  /* 0x0000001c4c48723c */ /* 0x040ff00000081064 */
[----:B------:R-:W-:Y:S08]  /*13120*/  HMMA.1688.F32.TF32 R76, R76, R32, R104 ;  /* 0x000000204c4c723c */ /* 0x000ff00000081068 */
[C---:B------:R-:W-:Y:S08]  /*13130*/  HMMA.1688.F32.TF32 R80, R108.reuse, R4, R80 ;  /* 0x000000046c50723c */ /* 0x040ff00000081050 */
[----:B------:R-:W-:Y:S08]  /*13140*/  HMMA.1688.F32.TF32 R84, R108, R8, R84 ;  /* 0x000000086c54723c */ /* 0x000ff00000081054 */
[----:B--2---:R-:W-:Y:S08]  /*13150*/  HMMA.1688.F32.TF32 R112, R140, R4, R112 ;  /* 0x000000048c70723c */ /* 0x004ff00000081070 */
[C---:B------:R-:W-:Y:S08]  /*13160*/  HMMA.1688.F32.TF32 R88, R108.reuse, R12, R88 ;  /* 0x0000000c6c58723c */ /* 0x040ff00000081058 */
[C---:B------:R-:W-:Y:S01]  /*13170*/  HMMA.1688.F32.TF32 R92, R108.reuse, R16, R248 ;  /* 0x000000106c5c723c */ /* 0x040fe200000810f8 */
[----:B------:R-:W-:Y:S04]  /*13180*/  LDS R248, [R3+0x13080] ;  /* 0x0130800003f87984 */ /* 0x000fe80000000800 */
[----:B------:R-:W-:Y:S03]  /*13190*/  LDS R250, [R3+0x13880] ;  /* 0x0138800003fa7984 */ /* 0x000fe60000000800 */
        /* <DEDUP_REMOVED lines=9> */
[----:B------:R-:W-:Y:S01]  /*13230*/  HMMA.1688.F32.TF32 R108, R108, R32, R240 ;  /* 0x000000206c6c723c */ /* 0x000fe200000810f0 */
[----:B------:R-:W-:Y:S04]  /*13240*/  LDS R240, [R3+0x12180] ;  /* 0x0121800003f07984 */ /* 0x000fe80000000800 */
[----:B------:R-:W-:Y:S03]  /*13250*/  LDS R242, [R3+0x12980] ;  /* 0x0129800003f27984 */ /* 0x000fe60000000800 */
[C---:B------:R-:W-:Y:S01]  /*13260*/  HMMA.1688.F32.TF32 R136, R140.reuse, R28, R136 ;  /* 0x0000001c8c88723c */ /* 0x040fe20000081088 */
[----:B------:R-:W-:Y:S04]  /*13270*/  LDS R241, [R2+0x12180] ;  /* 0x0121800002f17984 */ /* 0x000fe80000000800 */
[----:B------:R-:W-:Y:S03]  /*13280*/  LDS R243, [R2+0x12980] ;  /* 0x0129800002f37984 */ /* 0x000fe60000000800 */
[C---:B------:R-:W-:Y:S08]  /*13290*/  HMMA.1688.F32.TF32 R132, R140.reuse, R24, R132 ;  /* 0x000000188c84723c */ /* 0x040ff00000081084 */
[C---:B------:R-:W-:Y:S08]  /*132a0*/  HMMA.1688.F32.TF32 R128, R140.reuse, R20, R160 ;  /* 0x000000148c80723c */ /* 0x040ff000000810a0 */
[C---:B------:R-:W-:Y:S08]  /*132b0*/  HMMA.1688.F32.TF32 R120, R140.reuse, R12, R120 ;  /* 0x0000000c8c78723c */ /* 0x040ff00000081078 */
[C---:B------:R-:W-:Y:S08]  /*132c0*/  HMMA.1688.F32.TF32 R116, R140.reuse, R8, R116 ;  /* 0x000000088c74723c */ /* 0x040ff00000081074 */
[C---:B------:R-:W-:Y:S08]  /*132d0*/  HMMA.1688.F32.TF32 R124, R140.reuse, R16, R124 ;  /* 0x000000108c7c723c */ /* 0x040ff0000008107c */
[----:B------:R-:W-:Y:S08]  /*132e0*/  HMMA.1688.F32.TF32 R140, R140, R32, R156 ;  /* 0x000000208c8c723c */ /* 0x000ff0000008109c */
[C---:B------:R-:W-:Y:S08]  /*132f0*/  HMMA.1688.F32.TF32 R144, R172.reuse, R4, R144 ;  /* 0x00000004ac90723c */ /* 0x040ff00000081090 */
[C---:B------:R-:W-:Y:S08]  /*13300*/  HMMA.1688.F32.TF32 R148, R172.reuse, R8, R148 ;  /* 0x00000008ac94723c */ /* 0x040ff00000081094 */
[C---:B------:R-:W-:Y:S08]  /*13310*/  HMMA.1688.F32.TF32 R152, R172.reuse, R12, R152 ;  /* 0x0000000cac98723c */ /* 0x040ff00000081098 */
[C---:B----4-:R-:W-:Y:S08]  /*13320*/  HMMA.1688.F32.TF32 R168, R172.reuse, R28, R184 ;  /* 0x0000001caca8723c */ /* 0x050ff000000810b8 */
[C---:B---3--:R-:W-:Y:S08]  /*13330*/  HMMA.1688.F32.TF32 R164, R172.reuse, R24, R196 ;  /* 0x00000018aca4723c */ /* 0x048ff000000810c4 */
[C---:B------:R-:W-:Y:S01]  /*13340*/  HMMA.1688.F32.TF32 R156, R172.reuse, R16, R204 ;  /* 0x00000010ac9c723c */ /* 0x040fe200000810cc */
[----:B------:R-:W-:Y:S04]  /*13350*/  LDS R204, [R0+0x12180] ;  /* 0x0121800000cc7984 */ /* 0x000fe80000000800 */
[----:B------:R-:W-:Y:S04]  /*13360*/  LDS R206, [R0+0x12980] ;  /* 0x0129800000ce7984 */ /* 0x000fe80000000800 */
[----:B------:R-:W-:Y:S04]  /*13370*/  LDS R205, [R252+0x12180] ;  /* 0x01218000fccd7984 */ /* 0x000fe80000000800 */
[----:B------:R-:W1:Y:S01]  /*13380*/  LDS R207, [R252+0x12980] ;  /* 0x01298000fccf7984 */ /* 0x000e620000000800 */
[C---:B------:R-:W-:Y:S08]  /*13390*/  HMMA.1688.F32.TF32 R160, R172.reuse, R20, R200 ;  /* 0x00000014aca0723c */ /* 0x040ff000000810c8 */
[----:B------:R-:W-:Y:S08]  /*133a0*/  HMMA.1688.F32.TF32 R172, R172, R32, R180 ;  /* 0x00000020acac723c */ /* 0x000ff000000810b4 */
[C---:B-1----:R-:W-:Y:S08]  /*133b0*/  HMMA.1688.F32.TF32 R176, R204.reuse, R4, R176 ;  /* 0x00000004ccb0723c */ /* 0x042ff000000810b0 */
[C---:B------:R-:W-:Y:S08]  /*133c0*/  HMMA.1688.F32.TF32 R180, R204.reuse, R8, R60 ;  /* 0x00000008ccb4723c */ /* 0x040ff0000008103c */
[C---:B------:R-:W-:Y:S08]  /*133d0*/  HMMA.1688.F32.TF32 R184, R204.reuse, R12, R56 ;  /* 0x0000000cccb8723c */ /* 0x040ff00000081038 */
[C---:B------:R-:W-:Y:S08]  /*133e0*/  HMMA.1688.F32.TF32 R188, R204.reuse, R16, R52 ;  /* 0x00000010ccbc723c */ /* 0x040ff00000081034 */
[C---:B------:R-:W-:Y:S08]  /*133f0*/  HMMA.1688.F32.TF32 R192, R204.reuse, R20, R48 ;  /* 0x00000014ccc0723c */ /* 0x040ff00000081030 */
[C---:B------:R-:W-:Y:S08]  /*13400*/  HMMA.1688.F32.TF32 R196, R204.reuse, R24, R44 ;  /* 0x00000018ccc4723c */ /* 0x040ff0000008102c */
[C---:B------:R-:W-:Y:S08]  /*13410*/  HMMA.1688.F32.TF32 R200, R204.reuse, R28, R40 ;  /* 0x0000001cccc8723c */ /* 0x040ff00000081028 */
[-C--:B------:R-:W-:Y:S08]  /*13420*/  HMMA.1688.F32.TF32 R204, R204, R32.reuse, R36 ;  /* 0x00000020cccc723c */ /* 0x080ff00000081024 */
[----:B------:R-:W-:Y:S01]  /*13430*/  HMMA.1688.F32.TF32 R36, R240, R32, R236 ;  /* 0x00000020f024723c */ /* 0x000fe200000810ec */
[----:B------:R-:W-:Y:S01]  /*13440*/  IMAD.MOV.U32 R44, RZ, RZ, R213 ;  /* 0x000000ffff2c7224 */ /* 0x000fe200078e00d5 */
[----:B------:R-:W-:Y:S01]  /*13450*/  LDS R236, [R0+0x13000] ;  /* 0x0130000000ec7984 */ /* 0x000fe20000000800 */
[----:B------:R-:W-:-:S02]  /*13460*/  IMAD.MOV.U32 R45, RZ, RZ, R214 ;  /* 0x000000ffff2d7224 */ /* 0x000fc400078e00d6 */
[----:B------:R-:W-:Y:S01]  /*13470*/  IMAD.MOV.U32 R46, RZ, RZ, R215 ;  /* 0x000000ffff2e7224 */ /* 0x000fe200078e00d7 */
[----:B------:R-:W2:Y:S01]  /*13480*/  LDL.LU R213, [R1+0xd3c] ;  /* 0x000d3c0001d57983 */ /* 0x000ea20000300800 */
[----:B------:R-:W-:-:S03]  /*13490*/  IMAD.MOV.U32 R47, RZ, RZ, R208 ;  /* 0x000000ffff2f7224 */ /* 0x000fc600078e00d0 */
[----:B------:R-:W2:Y:S01]  /*134a0*/  LDL.LU R214, [R1+0xd38] ;  /* 0x000d380001d67983 */ /* 0x000ea20000300800 */
[----:B------:R-:W-:-:S03]  /*134b0*/  IMAD.MOV.U32 R48, RZ, RZ, R209 ;  /* 0x000000ffff307224 */ /* 0x000fc600078e00d1 */
[----:B------:R-:W2:Y:S01]  /*134c0*/  LDL.LU R215, [R1+0xd34] ;  /* 0x000d340001d77983 */ /* 0x000ea20000300800 */
[----:B------:R-:W-:-:S03]  /*134d0*/  IMAD.MOV.U32 R49, RZ, RZ, R210 ;  /* 0x000000ffff317224 */ /* 0x000fc600078e00d2 */
        /* <DEDUP_REMOVED lines=8> */
[----:B------:R-:W4:Y:S04]  /*13560*/  LDL.LU R219, [R1+0xd20] ;  /* 0x000d200001db7983 */ /* 0x000f280000300800 */
        /* <DEDUP_REMOVED lines=8> */
[----:B------:R1:W-:Y:S04]  /*135f0*/  STL.64 [R1], R36 ;  /* 0x0000002401007387 */ /* 0x0003e80000100a00 */
[----:B------:R-:W3:Y:S01]  /*13600*/  LDL.LU R18, [R1+0xd14] ;  /* 0x000d140001127983 */ /* 0x000ee20000300800 */
[----:B------:R-:W-:-:S03]  /*13610*/  IMAD.MOV.U32 R33, RZ, RZ, R38 ;  /* 0x000000ffff217224 */ /* 0x000fc600078e0026 */
[----:B------:R-:W3:Y:S01]  /*13620*/  LDL.LU R19, [R1+0xd10] ;  /* 0x000d100001137983 */ /* 0x000ee20000300800 */
[----:B------:R-:W-:-:S03]  /*13630*/  IMAD.MOV.U32 R32, RZ, RZ, R39 ;  /* 0x000000ffff207224 */ /* 0x000fc600078e0027 */
[----:B------:R-:W3:Y:S01]  /*13640*/  LDL.LU R14, [R1+0xd0c] ;  /* 0x000d0c00010e7983 */ /* 0x000ee20000300800 */
[----:B-1----:R-:W-:Y:S02]  /*13650*/  IMAD.MOV.U32 R36, RZ, RZ, R10 ;  /* 0x000000ffff247224 */ /* 0x002fe400078e000a */
[----:B------:R-:W-:Y:S01]  /*13660*/  IMAD.MOV.U32 R37, RZ, RZ, R11 ;  /* 0x000000ffff257224 */ /* 0x000fe200078e000b */
[----:B------:R-:W3:Y:S01]  /*13670*/  LDL.LU R15, [R1+0xd08] ;  /* 0x000d0800010f7983 */ /* 0x000ee20000300800 */
[----:B------:R-:W-:-:S03]  /*13680*/  IMAD.MOV.U32 R38, RZ, RZ, R6 ;  /* 0x000000ffff267224 */ /* 0x000fc600078e0006 */
[----:B------:R-:W4:Y:S01]  /*13690*/  LDL.LU R10, [R1+0xd04] ;  /* 0x000d0400010a7983 */ /* 0x000f220000300800 */
[----:B------:R-:W-:-:S03]  /*136a0*/  IMAD.MOV.U32 R39, RZ, RZ, R7 ;  /* 0x000000ffff277224 */ /* 0x000fc600078e0007 */
[----:B------:R-:W4:Y:S04]  /*136b0*/  LDL.LU R11, [R1+0xd00] ;  /* 0x000d0000010b7983 */ /* 0x000f280000300800 */
[----:B------:R-:W4:Y:S04]  /*136c0*/  LDL.LU R6, [R1+0xcfc] ;  /* 0x000cfc0001067983 */ /* 0x000f280000300800 */
[----:B------:R-:W4:Y:S04]  /*136d0*/  LDL.LU R7, [R1+0xcf8] ;  /* 0x000cf80001077983 */ /* 0x000f280000300800 */
[----:B------:R-:W-:Y:S04]  /*136e0*/  LDS R238, [R0+0x13800] ;  /* 0x0138000000ee7984 */ /* 0x000fe80000000800 */
[----:B------:R-:W-:Y:S04]  /*136f0*/  LDS R237, [R252+0x13000] ;  /* 0x01300000fced7984 */ /* 0x000fe80000000800 */
[----:B------:R-:W3:Y:S01]  /*13700*/  LDS R239, [R252+0x13800] ;  /* 0x01380000fcef7984 */ /* 0x000ee20000000800 */
[C---:B------:R-:W-:Y:S08]  /*13710*/  HMMA.1688.F32.TF32 R228, R240.reuse, R24, R228 ;  /* 0x00000018f0e4723c */ /* 0x040ff000000810e4 */
[----:B--2---:R-:W-:Y:S08]  /*13720*/  HMMA.1688.F32.TF32 R232, R240, R28, R232 ;  /* 0x0000001cf0e8723c */ /* 0x004ff000000810e8 */
[C---:B---3--:R-:W-:Y:S08]  /*13730*/  HMMA.1688.F32.TF32 R44, R236.reuse, R14, R44 ;  /* 0x0000000eec2c723c */ /* 0x048ff0000008102c */
[C---:B----4-:R-:W-:Y:S08]  /*13740*/  HMMA.1688.F32.TF32 R48, R236.reuse, R10, R48 ;  /* 0x0000000aec30723c */ /* 0x050ff00000081030 */
[C---:B------:R-:W-:Y:S08]  /*13750*/  HMMA.1688.F32.TF32 R52, R236.reuse, R6, R52 ;  /* 0x00000006ec34723c */ /* 0x040ff00000081034 */
[----:B------:R-:W-:Y:S01]  /*13760*/  HMMA.1688.F32.TF32 R40, R236, R18, R40 ;  /* 0x00000012ec28723c */ /* 0x000fe20000081028 */
[----:B------:R-:W-:-:S02]  /*13770*/  IMAD.MOV.U32 R24, RZ, RZ, R47 ;  /* 0x000000ffff187224 */ /* 0x000fc400078e002f */
[----:B------:R-:W-:Y:S02]  /*13780*/  IMAD.MOV.U32 R25, RZ, RZ, R46 ;  /* 0x000000ffff197224 */ /* 0x000fe400078e002e */
[----:B------:R-:W-:Y:S02]  /*13790*/  IMAD.MOV.U32 R28, RZ, RZ, R45 ;  /* 0x000000ffff1c7224 */ /* 0x000fe400078e002d */
[----:B------:R-:W-:-:S08]  /*137a0*/  IMAD.MOV.U32 R29, RZ, RZ, R44 ;  /* 0x000000ffff1d7224 */ /* 0x000fd000078e002c */
[----:B------:R-:W-:Y:S04]  /*137b0*/  STL.64 [R1+0x360], R52 ;  /* 0x0003603401007387 */ /* 0x000fe80000100a00 */
[----:B------:R-:W-:Y:S04]  /*137c0*/  STL.64 [R1+0x368], R54 ;  /* 0x0003683601007387 */ /* 0x000fe80000100a00 */
[----:B------:R-:W-:Y:S04]  /*137d0*/  STL.64 [R1+0x350], R48 ;  /* 0x0003503001007387 */ /* 0x000fe80000100a00 */
[----:B------:R-:W-:Y:S04]  /*137e0*/  STL.64 [R1+0x358], R50 ;  /* 0x0003583201007387 */ /* 0x000fe80000100a00 */
[----:B------:R-:W-:Y:S04]  /*137f0*/  STL [R1+0xc44], R24 ;  /* 0x000c441801007387 */ /* 0x000fe80000100800 */
[----:B------:R-:W-:Y:S04]  /*13800*/  STL [R1+0xc40], R25 ;  /* 0x000c401901007387 */ /* 0x000fe80000100800 */
[----:B------:R-:W-:Y:S04]  /*13810*/  STL [R1+0xc3c], R28 ;  /* 0x000c3c1c01007387 */ /* 0x000fe80000100800 */
[----:B------:R-:W-:Y:S04]  /*13820*/  STL [R1+0xc38], R29 ;  /* 0x000c381d01007387 */ /* 0x000fe80000100800 */
[----:B------:R-:W2:Y:S04]  /*13830*/  LDL.LU R60, [R1+0x80] ;  /* 0x00008000013c7983 */ /* 0x000ea80000300800 */
[----:B------:R-:W-:Y:S04]  /*13840*/  STL.64 [R1+0x340], R40 ;  /* 0x0003402801007387 */ /* 0x000fe80000100a00 */
[----:B------:R1:W-:Y:S04]  /*13850*/  STL.64 [R1+0x348], R42 ;  /* 0x0003482a01007387 */ /* 0x0003e80000100a00 */
[----:B------:R-:W2:Y:S04]  /*13860*/  LDL.LU R61, [R1+0x84] ;  /* 0x00008400013d7983 */ /* 0x000ea80000300800 */
[----:B------:R-:W2:Y:S04]  /*13870*/  LDL.LU R62, [R1+0x88] ;  /* 0x00008800013e7983 */ /* 0x000ea80000300800 */
[----:B------:R-:W2:Y:S04]  /*13880*/  LDL.LU R63, [R1+0x8c] ;  /* 0x00008c00013f7983 */ /* 0x000ea80000300800 */
[----:B------:R-:W3:Y:S04]  /*13890*/  LDL.LU R56, [R1+0x70] ;  /* 0x0000700001387983 */ /* 0x000ee80000300800 */
[----:B------:R-:W3:Y:S01]  /*138a0*/  LDL.LU R57, [R1+0x74] ;  /* 0x0000740001397983 */ /* 0x000ee20000300800 */
[----:B-1----:R-:W-:-:S03]  /*138b0*/  IMAD.MOV.U32 R42, RZ, RZ, R26 ;  /* 0x000000ffff2a7224 */ /* 0x002fc600078e001a */
[----:B------:R-:W3:Y:S01]  /*138c0*/  LDL.LU R58, [R1+0x78] ;  /* 0x00007800013a7983 */ /* 0x000ee20000300800 */
[----:B------:R-:W-:-:S03]  /*138d0*/  IMAD.MOV.U32 R43, RZ, RZ, R34 ;  /* 0x000000ffff2b7224 */ /* 0x000fc600078e0022 */
[----:B------:R-:W3:Y:S04]  /*138e0*/  LDL.LU R59, [R1+0x7c] ;  /* 0x00007c00013b7983 */ /* 0x000ee80000300800 */
[----:B------:R-:W4:Y:S04]  /*138f0*/  LDL.LU R40, [R1+0x30] ;  /* 0x0000300001287983 */ /* 0x000f280000300800 */
[----:B------:R-:W4:Y:S04]  /*13900*/  LDL.LU R41, [R1+0x34] ;  /* 0x0000340001297983 */ /* 0x000f280000300800 */
[----:B------:R-:W2:Y:S04]  /*13910*/  LDL.LU R26, [R1+0xcf4] ;  /* 0x000cf400011a7983 */ /* 0x000ea80000300800 */
[----:B------:R-:W3:Y:S01]  /*13920*/  LDL.LU R34, [R1+0xcf0] ;  /* 0x000cf00001227983 */ /* 0x000ee20000300800 */
[----:B------:R-:W-:Y:S03]  /*13930*/  HMMA.1688.F32.TF32 R36, R236, R22, R36 ;  /* 0x00000016ec24723c */ /* 0x000fe60000081024 */
[----:B------:R-:W4:Y:S04]  /*13940*/  LDL.LU R52, [R1+0x60] ;  /* 0x0000600001347983 */ /* 0x000f280000300800 */
[----:B------:R-:W4:Y:S04]  /*13950*/  LDL.LU R53, [R1+0x64] ;  /* 0x0000640001357983 */ /* 0x000f280000300800 */
[----:B------:R-:W4:Y:S04]  /*13960*/  LDL.LU R54, [R1+0x68] ;  /* 0x0000680001367983 */ /* 0x000f280000300800 */
[----:B------:R-:W4:Y:S04]  /*13970*/  LDL.LU R55, [R1+0x6c] ;  /* 0x00006c0001377983 */ /* 0x000f280000300800 */
[----:B------:R-:W4:Y:S04]  /*13980*/  LDL.LU R44, [R1+0x40] ;  /* 0x00004000012c7983 */ /* 0x000f280000300800 */
[----:B------:R-:W4:Y:S01]  /*13990*/  LDL.LU R45, [R1+0x44] ;  /* 0x00004400012d7983 */ /* 0x000f220000300800 */
[----:B------:R-:W-:Y:S03]  /*139a0*/  HMMA.1688.F32.TF32 R224, R240, R20, R224 ;  /* 0x00000014f0e0723c */ /* 0x000fe600000810e0 */
[----:B------:R-:W4:Y:S04]  /*139b0*/  LDL.LU R46, [R1+0x48] ;  /* 0x00004800012e7983 */ /* 0x000f280000300800 */
[----:B------:R-:W4:Y:S01]  /*139c0*/  LDL.LU R47, [R1+0x4c] ;  /* 0x00004c00012f7983 */ /* 0x000f220000300800 */
[----:B------:R-:W-:-:S03]  /*139d0*/  IMAD.MOV.U32 R21, RZ, RZ, R36 ;  /* 0x000000ffff157224 */ /* 0x000fc600078e0024 */
[----:B------:R-:W4:Y:S01]  /*139e0*/  LDL.LU R48, [R1+0x50] ;  /* 0x0000500001307983 */ /* 0x000f220000300800 */
[----:B------:R-:W-:-:S03]  /*139f0*/  IMAD.MOV.U32 R36, RZ, RZ, R27 ;  /* 0x000000ffff247224 */ /* 0x000fc600078e001b */
[----:B------:R-:W4:Y:S01]  /*13a00*/  LDL.LU R49, [R1+0x54] ;  /* 0x0000540001317983 */ /* 0x000f220000300800 */
[----:B------:R-:W-:Y:S01]  /*13a10*/  HMMA.1688.F32.TF32 R220, R240, R16, R220 ;  /* 0x00000010f0dc723c */ /* 0x000fe200000810dc */
[----:B------:R-:W-:Y:S02]  /*13a20*/  IMAD.MOV.U32 R20, RZ, RZ, R37 ;  /* 0x000000ffff147224 */ /* 0x000fe400078e0025 */
[----:B------:R-:W-:-:S04]  /*13a30*/  IMAD.MOV.U32 R37, RZ, RZ, R35 ;  /* 0x000000ffff257224 */ /* 0x000fc800078e0023 */
[----:B------:R-:W-:Y:S02]  /*13a40*/  IMAD.MOV.U32 R17, RZ, RZ, R38 ;  /* 0x000000ffff117224 */ /* 0x000fe400078e0026 */
[----:B------:R-:W-:Y:S02]  /*13a50*/  IMAD.MOV.U32 R16, RZ, RZ, R39 ;  /* 0x000000ffff107224 */ /* 0x000fe400078e0027 */
[----:B------:R-:W-:Y:S02]  /*13a60*/  IMAD.MOV.U32 R38, RZ, RZ, R30 ;  /* 0x000000ffff267224 */ /* 0x000fe400078e001e */
[----:B------:R-:W-:Y:S02]  /*13a70*/  IMAD.MOV.U32 R39, RZ, RZ, R31 ;  /* 0x000000ffff277224 */ /* 0x000fe400078e001f */
[----:B--2---:R-:W-:Y:S02]  /*13a80*/  IMAD.MOV.U32 R51, RZ, RZ, R26 ;  /* 0x000000ffff337224 */ /* 0x004fe400078e001a */
[----:B---3--:R-:W-:-:S02]  /*13a90*/  IMAD.MOV.U32 R50, RZ, RZ, R34 ;  /* 0x000000ffff327224 */ /* 0x008fc400078e0022 */
[----:B------:R-:W2:Y:S04]  /*13aa0*/  LDL.LU R34, [R1+0xcec] ;  /* 0x000cec0001227983 */ /* 0x000ea80000300800 */
[----:B------:R-:W3:Y:S04]  /*13ab0*/  LDL.LU R26, [R1+0xce8] ;  /* 0x000ce800011a7983 */ /* 0x000ee80000300800 */
[----:B------:R-:W3:Y:S04]  /*13ac0*/  LDL.LU R27, [R1+0xce4] ;  /* 0x000ce400011b7983 */ /* 0x000ee80000300800 */
[----:B------:R-:W2:Y:S04]  /*13ad0*/  LDL.LU R35, [R1+0xce0] ;  /* 0x000ce00001237983 */ /* 0x000ea80000300800 */
[----:B------:R-:W2:Y:S04]  /*13ae0*/  LDL.LU R30, [R1+0xcdc] ;  /* 0x000cdc00011e7983 */ /* 0x000ea80000300800 */
[----:B------:R-:W2:Y:S01]  /*13af0*/  LDL.LU R31, [R1+0xcd8] ;  /* 0x000cd800011f7983 */ /* 0x000ea20000300800 */
[C---:B------:R-:W-:Y:S08]  /*13b00*/  HMMA.1688.F32.TF32 R208, R240.reuse, R4, R208 ;  /* 0x00000004f0d0723c */ /* 0x040ff000000810d0 */
[C---:B------:R-:W-:Y:S08]  /*13b10*/  HMMA.1688.F32.TF32 R212, R240.reuse, R8, R212 ;  /* 0x00000008f0d4723c */ /* 0x040ff000000810d4 */
[----:B------:R-:W-:Y:S01]  /*13b20*/  HMMA.1688.F32.TF32 R216, R240, R12, R216 ;  /* 0x0000000cf0d8723c */ /* 0x000fe200000810d8 */
[----:B------:R-:W-:Y:S04]  /*13b30*/  LDS R240, [R3+0x13000] ;  /* 0x0130000003f07984 */ /* 0x000fe80000000800 */
[----:B------:R-:W-:Y:S04]  /*13b40*/  LDS R242, [R3+0x13800] ;  /* 0x0138000003f27984 */ /* 0x000fe80000000800 */
[----:B------:R-:W-:Y:S04]  /*13b50*/  LDS R241, [R2+0x13000] ;  /* 0x0130000002f17984 */ /* 0x000fe80000000800 */
[----:B------:R-:W4:Y:S04]  /*13b60*/  LDS R243, [R2+0x13800] ;  /* 0x0138000002f37984 */ /* 0x000f280000000800 */
[----:B------:R-:W-:Y:S04]  /*13b70*/  STL [R1+0xc54], R16 ;  /* 0x000c541001007387 */ /* 0x000fe80000100800 */
[----:B------:R-:W-:Y:S04]  /*13b80*/  STL [R1+0xc50], R17 ;  /* 0x000c501101007387 */ /* 0x000fe80000100800 */
[----:B------:R1:W-:Y:S04]  /*13b90*/  STL [R1+0xc4c], R20 ;  /* 0x000c4c1401007387 */ /* 0x0003e80000100800 */
[----:B------:R1:W-:Y:S01]  /*13ba0*/  STL [R1+0xc48], R21 ;  /* 0x000c481501007387 */ /* 0x0003e20000100800 */
[C---:B----4-:R-:W-:Y:S08]  /*13bb0*/  HMMA.1688.F32.TF32 R48, R240.reuse, R6, R48 ;  /* 0x00000006f030723c */ /* 0x050ff00000081030 */
[C---:B------:R-:W-:Y:S08]  /*13bc0*/  HMMA.1688.F32.TF32 R44, R240.reuse, R10, R44 ;  /* 0x0000000af02c723c */ /* 0x040ff0000008102c */
[C---:B------:R-:W-:Y:S08]  /*13bd0*/  HMMA.1688.F32.TF32 R40, R240.reuse, R14, R40 ;  /* 0x0000000ef028723c */ /* 0x040ff00000081028 */
[----:B------:R-:W-:Y:S08]  /*13be0*/  HMMA.1688.F32.TF32 R36, R240, R18, R36 ;  /* 0x00000012f024723c */ /* 0x000ff00000081024 */
[C---:B---3--:R-:W-:Y:S08]  /*13bf0*/  HMMA.1688.F32.TF32 R60, R236.reuse, R26, R60 ;  /* 0x0000001aec3c723c */ /* 0x048ff0000008103c */
[C---:B--2---:R-:W-:Y:S08]  /*13c00*/  HMMA.1688.F32.TF32 R56, R236.reuse, R30, R56 ;  /* 0x0000001eec38723c */ /* 0x044ff00000081038 */
[----:B------:R-:W-:Y:S08]  /*13c10*/  HMMA.1688.F32.TF32 R236, R236, R34, R52 ;  /* 0x00000022ecec723c */ /* 0x000ff00000081034 */
[----:B------:R-:W-:-:S02]  /*13c20*/  IMAD.MOV.U32 R29, RZ, RZ, R63 ;  /* 0x000000ffff1d7224 */ /* 0x000fc400078e003f */
[----:B------:R-:W-:Y:S02]  /*13c30*/  IMAD.MOV.U32 R28, RZ, RZ, R62 ;  /* 0x000000ffff1c7224 */ /* 0x000fe400078e003e */
[----:B------:R-:W-:Y:S01]  /*13c40*/  IMAD.MOV.U32 R25, RZ, RZ, R61 ;  /* 0x000000ffff197224 */ /* 0x000fe200078e003d */
[----:B------:R-:W2:Y:S01]  /*13c50*/  LDL.LU.64 R62, [R1+0xcd0] ;  /* 0x000cd000013e7983 */ /* 0x000ea20000300a00 */
[----:B------:R-:W-:-:S03]  /*13c60*/  IMAD.MOV.U32 R24, RZ, RZ, R60 ;  /* 0x000000ffff187224 */ /* 0x000fc600078e003c */
[----:B------:R-:W2:Y:S04]  /*13c70*/  LDL.LU.64 R60, [R1+0xcc8] ;  /* 0x000cc800013c7983 */ /* 0x000ea80000300a00 */
[----:B------:R3:W-:Y:S01]  /*13c80*/  STL [R1+0xc64], R29 ;  /* 0x000c641d01007387 */ /* 0x0007e20000100800 */
[----:B-1----:R-:W-:-:S03]  /*13c90*/  IMAD.MOV.U32 R20, RZ, RZ, R58 ;  /* 0x000000ffff147224 */ /* 0x002fc600078e003a */
[----:B------:R1:W-:Y:S01]  /*13ca0*/  STL [R1+0xc60], R28 ;  /* 0x000c601c01007387 */ /* 0x0003e20000100800 */
[----:B------:R-:W-:-:S03]  /*13cb0*/  IMAD.MOV.U32 R21, RZ, RZ, R59 ;  /* 0x000000ffff157224 */ /* 0x000fc600078e003b */
[----:B------:R4:W-:Y:S01]  /*13cc0*/  STL [R1+0xc5c], R25 ;  /* 0x000c5c1901007387 */ /* 0x0009e20000100800 */
[----:B------:R-:W-:Y:S02]  /*13cd0*/  IMAD.MOV.U32 R16, RZ, RZ, R56 ;  /* 0x000000ffff107224 */ /* 0x000fe400078e0038 */
[----:B------:R-:W-:Y:S01]  /*13ce0*/  IMAD.MOV.U32 R17, RZ, RZ, R57 ;  /* 0x000000ffff117224 */ /* 0x000fe200078e0039 */
[----:B------:R4:W-:Y:S01]  /*13cf0*/  STL [R1+0xc58], R24 ;  /* 0x000c581801007387 */ /* 0x0009e20000100800 */
[----:B---3--:R-:W-:-:S03]  /*13d00*/  IMAD.MOV.U32 R29, RZ, RZ, R236 ;  /* 0x000000ffff1d7224 */ /* 0x008fc600078e00ec */
[----:B------:R-:W3:Y:S01]  /*13d10*/  LDL.LU.64 R58, [R1+0xcc0] ;  /* 0x000cc000013a7983 */ /* 0x000ee20000300a00 */
[----:B-1----:R-:W-:-:S03]  /*13d20*/  IMAD.MOV.U32 R28, RZ, RZ, R237 ;  /* 0x000000ffff1c7224 */ /* 0x002fc600078e00ed */
[----:B------:R-:W3:Y:S01]  /*13d30*/  LDL.LU.64 R56, [R1+0xcb8] ;  /* 0x000cb80001387983 */ /* 0x000ee20000300a00 */
[----:B----4-:R-:W-:-:S03]  /*13d40*/  IMAD.MOV.U32 R25, RZ, RZ, R238 ;  /* 0x000000ffff197224 */ /* 0x010fc600078e00ee */
[----:B------:R-:W4:Y:S01]  /*13d50*/  LDL.LU.64 R54, [R1+0xcb0] ;  /* 0x000cb00001367983 */ /* 0x000f220000300a00 */
[----:B------:R-:W-:-:S03]  /*13d60*/  IMAD.MOV.U32 R24, RZ, RZ, R239 ;  /* 0x000000ffff187224 */ /* 0x000fc600078e00ef */
[----:B------:R-:W4:Y:S04]  /*13d70*/  LDL.LU.64 R52, [R1+0xca8] ;  /* 0x000ca80001347983 */ /* 0x000f280000300a00 */
[----:B------:R-:W2:Y:S04]  /*13d80*/  LDL.LU R236, [R1+0x10] ;  /* 0x0000100001ec7983 */ /* 0x000ea80000300800 */
        /* <DEDUP_REMOVED lines=19> */
[C---:B--2---:R-:W-:Y:S11]  /*13ec0*/  HMMA.1688.F32.TF32 R236, R240.reuse, R22, R236 ;  /* 0x00000016f0ec723c */ /* 0x044ff600000810ec */
[----:B------:R-:W-:Y:S11]  /*13ed0*/  @!UPT UIADD3 URZ, URZ, URZ, URZ ;  /* 0x0000003f3f3ff290 */ /* 0x000ff6000fffe03f */
[----:B------:R-:W-:Y:S01]  /*13ee0*/  @!UPT UIADD3 URZ, URZ, URZ, URZ ;  /* 0x0000003f3f3ff290 */ /* 0x000fe2000fffe03f */
[----:B------:R-:W-:Y:S04]  /*13ef0*/  STL.64 [R1+0x190], R236 ;  /* 0x000190ec01007387 */ /* 0x000fe80000100a00 */
[----:B------:R4:W-:Y:S01]  /*13f00*/  STL.64 [R1+0x198], R238 ;  /* 0x000198ee01007387 */ /* 0x0009e20000100a00 */
[C---:B---3--:R-:W-:Y:S08]  /*13f10*/  HMMA.1688.F32.TF32 R44, R240.reuse, R34, R44 ;  /* 0x00000022f02c723c */ /* 0x048ff0000008102c */
[C---:B----4-:R-:W-:Y:S08]  /*13f20*/  HMMA.1688.F32.TF32 R236, R240.reuse, R26, R36 ;  /* 0x0000001af0ec723c */ /* 0x050ff00000081024 */
[----:B------:R-:W-:Y:S01]  /*13f30*/  HMMA.1688.F32.TF32 R36, R240, R30, R40 ;  /* 0x0000001ef024723c */ /* 0x000fe20000081028 */
[----:B------:R-:W-:Y:S04]  /*13f40*/  LDS R240, [R3+0x13100] ;  /* 0x0131000003f07984 */ /* 0x000fe80000000800 */
[----:B------:R-:W-:Y:S03]  /*13f50*/  LDS R242, [R3+0x13900] ;  /* 0x0139000003f27984 */ /* 0x000fe60000000800 */
[C---:B------:R-:W-:Y:S01]  /*13f60*/  HMMA.1688.F32.TF32 R40, R244.reuse, R6, R48 ;  /* 0x00000006f428723c */ /* 0x040fe20000081030 */
[----:B------:R-:W-:Y:S04]  /*13f70*/  LDS R241, [R2+0x13100] ;  /* 0x0131000002f17984 */ /* 0x000fe80000000800 */
[----:B------:R-:W-:Y:S04]  /*13f80*/  LDS R243, [R2+0x13900] ;  /* 0x0139000002f37984 */ /* 0x000fe80000000800 */
[----:B------:R-:W-:Y:S04]  /*13f90*/  STL.64 [R1+0x180], R236 ;  /* 0x000180ec01007387 */ /* 0x000fe80000100a00 */
[----:B------:R-:W-:Y:S04]  /*13fa0*/  STL.64 [R1+0x188], R238 ;  /* 0x000188ee01007387 */ /* 0x000fe80000100a00 */
[----:B------:R-:W-:Y:S04]  /*13fb0*/  STL.64 [R1+0x170], R36 ;  /* 0x0001702401007387 */ /* 0x000fe80000100a00 */
[----:B------:R1:W-:Y:S02]  /*13fc0*/  STL.64 [R1+0x178], R38 ;  /* 0x0001782601007387 */ /* 0x0003e40000100a00 */
[C---:B-1----:R-:W-:Y:S02]  /*13fd0*/  HMMA.1688.F32.TF32 R36, R244.reuse, R10, R52 ;  /* 0x0000000af424723c */ /* 0x042fe40000081034 */
[----:B------:R-:W-:Y:S04]  /*13fe0*/  STL.64 [R1+0xf0], R44 ;  /* 0x0000f02c01007387 */ /* 0x000fe80000100a00 */
[----:B------:R1:W-:Y:S04]  /*13ff0*/  STL.64 [R1+0xf8], R46 ;  /* 0x0000f82e01007387 */ /* 0x0003e80000100a00 */
[----:B------:R-:W-:Y:S04]  /*14000*/  STL.64 [R1+0x330], R40 ;  /* 0x0003302801007387 */ /* 0x000fe80000100a00 */
[----:B------:R2:W-:Y:S01]  /*14010*/  STL.64 [R1+0x338], R42 ;  /* 0x0003382a01007387 */ /* 0x0005e20000100a00 */
[C---:B-1----:R-:W-:Y:S08]  /*14020*/  HMMA.1688.F32.TF32 R44, R244.reuse, R14, R56 ;  /* 0x0000000ef42c723c */ /* 0x042ff00000081038 */
[----:B------:R-:W-:Y:S01]  /*14030*/  STL.64 [R1+0x320], R36 ;  /* 0x0003202401007387 */ /* 0x000fe20000100a00 */
[C---:B--2---:R-:W-:Y:S03]  /*14040*/  HMMA.1688.F32.TF32 R40, R244.reuse, R18, R60 ;  /* 0x00000012f428723c */ /* 0x044fe6000008103c */
[----:B------:R1:W-:Y:S05]  /*14050*/  STL.64 [R1+0x328], R38 ;  /* 0x0003282601007387 */ /* 0x0003ea0000100a00 */
[----:B-1----:R-:W-:Y:S06]  /*14060*/  HMMA.1688.F32.TF32 R36, R244, R22, R64 ;  /* 0x00000016f424723c */ /* 0x002fec0000081040 */
[----:B------:R-:W-:Y:S04]  /*14070*/  STL.64 [R1+0x310], R44 ;  /* 0x0003102c01007387 */ /* 0x000fe80000100a00 */
[----:B------:R-:W-:Y:S05]  /*14080*/  STL.64 [R1+0x318], R46 ;  /* 0x0003182e01007387 */ /* 0x000fea0000100a00 */
[----:B------:R-:W-:Y:S04]  /*14090*/  STL.64 [R1+0x300], R40 ;  /* 0x0003002801007387 */ /* 0x000fe80000100a00 */
[----:B------:R-:W-:Y:S04]  /*140a0*/  STL.64 [R1+0x308], R42 ;  /* 0x0003082a01007387 */ /* 0x000fe80000100a00 */
[----:B------:R-:W-:Y:S04]  /*140b0*/  LDS R44, [R0+0x13100] ;  /* 0x01310000002c7984 */ /* 0x000fe80000000800 */
[----:B------:R-:W-:Y:S01]  /*140c0*/  LDS R46, [R0+0x13900] ;  /* 0x01390000002e7984 */ /* 0x000fe20000000800 */
[----:B------:R-:W-:-:S03]  /*140d0*/  IMAD.MOV.U32 R53, RZ, RZ, R37 ;  /* 0x000000ffff357224 */ /* 0x000fc600078e0025 */
[----:B------:R1:W-:Y:S01]  /*140e0*/  STL.64 [R1+0x2f8], R38 ;  /* 0x0002f82601007387 */ /* 0x0003e20000100a00 */
[----:B------:R-:W-:-:S03]  /*140f0*/  IMAD.MOV.U32 R52, RZ, RZ, R36 ;  /* 0x000000ffff347224 */ /* 0x000fc600078e0024 */
[----:B------:R-:W-:Y:S04]  /*14100*/  LDS R45, [R252+0x13100] ;  /* 0x01310000fc2d7984 */ /* 0x000fe80000000800 */
[----:B------:R-:W2:Y:S01]  /*14110*/  LDS R47, [R252+0x13900] ;  /* 0x01390000fc2f7984 */ /* 0x000ea20000000800 */
[C---:B-1----:R-:W-:Y:S03]  /*14120*/  HMMA.1688.F32.TF32 R36, R244.reuse, R26, R68 ;  /* 0x0000001af424723c */ /* 0x042fe60000081044 */
[----:B------:R-:W-:Y:S04]  /*14130*/  LDS R68, [R0+0x14000] ;  /* 0x0140000000447984 */ /* 0x000fe80000000800 */
[----:B------:R-:W-:Y:S01]  /*14140*/  LDS R70, [R0+0x14800] ;  /* 0x0148000000467984 */ /* 0x000fe20000000800 */
[----:B------:R-:W-:Y:S03]  /*14150*/  HMMA.1688.F32.TF32 R40, R244, R30, R72 ;  /* 0x0000001ef428723c */ /* 0x000fe60000081048 */
[----:B------:R-:W-:Y:S04]  /*14160*/  LDS R69, [R252+0x14000] ;  /* 0x01400000fc457984 */ /* 0x000fe80000000800 */
[----:B------:R-:W-:Y:S09]  /*14170*/  LDS R71, [R252+0x14800] ;  /* 0x01480000fc477984 */ /* 0x000ff20000000800 */
[----:B------:R-:W-:-:S02]  /*14180*/  IMAD.MOV.U32 R9, RZ, RZ, R36 ;  /* 0x000000ffff097224 */ /* 0x000fc400078e0024 */
[----:B------:R-:W-:Y:S02]  /*14190*/  IMAD.MOV.U32 R8, RZ, RZ, R37 ;  /* 0x000000ffff087224 */ /* 0x000fe400078e0025 */
[----:B------:R-:W-:Y:S02]  /*141a0*/  IMAD.MOV.U32 R5, RZ, RZ, R38 ;  /* 0x000000ffff057224 */ /* 0x000fe400078e0026 */
[----:B------:R-:W-:Y:S02]  /*141b0*/  IMAD.MOV.U32 R4, RZ, RZ, R39 ;  /* 0x000000ffff047224 */ /* 0x000fe400078e0027 */
[----:B------:R-:W-:Y:S11]  /*141c0*/  HMMA.1688.F32.TF32 R36, R244, R34, R76 ;  /* 0x00000022f424723c */ /* 0x000ff6000008104c */
[----:B------:R-:W-:Y:S11]  /*141d0*/  @!UPT UIADD3 URZ, URZ, URZ, URZ ;  /* 0x0000003f3f3ff290 */ /* 0x000ff6000fffe03f */
[----:B------:R-:W-:Y:S02]  /*141e0*/  @!UPT UIADD3 URZ, URZ, URZ, URZ ;  /* 0x0000003f3f3ff290 */ /* 0x000fe4000fffe03f */
[----:B------:R-:W-:Y:S02]  /*141f0*/  IMAD.MOV.U32 R13, RZ, RZ, R36 ;  /* 0x000000ffff0d7224 */ /* 0x000fe400078e0024 */
[----:B------:R-:W-:Y:S02]  /*14200*/  IMAD.MOV.U32 R12, RZ, RZ, R37 ;  /* 0x000000ffff0c7224 */ /* 0x000fe400078e0025 */
[----:B------:R-:W-:Y:S02]  /*14210*/  IMAD.MOV.U32 R77, RZ, RZ, R38 ;  /* 0x000000ffff4d7224 */ /* 0x000fe400078e0026 */
[----:B------:R-:W-:Y:S02]  /*14220*/  IMAD.MOV.U32 R76, RZ, RZ, R39 ;  /* 0x000000ffff4c7224 */ /* 0x000fe400078e0027 */
[C---:B------:R-:W-:Y:S11]  /*14230*/  HMMA.1688.F32.TF32 R36, R248.reuse, R6, R80 ;  /* 0x00000006f824723c */ /* 0x040ff60000081050 */
[----:B------:R-:W-:Y:S11]  /*14240*/  @!UPT UIADD3 URZ, URZ, URZ, URZ ;  /* 0x0000003f3f3ff290 */ /* 0x000ff6000fffe03f */
[----:B------:R-:W-:Y:S02]  /*14250*/  @!UPT UIADD3 URZ, URZ, URZ, URZ ;  /* 0x0000003f3f3ff290 */ /* 0x000fe4000fffe03f */
[----:B------:R-:W-:Y:S02]  /*14260*/  IMAD.MOV.U32 R51, RZ, RZ, R37 ;  /* 0x000000ffff337224 */ /* 0x000fe400078e0025 */
[----:B------:R-:W-:Y:S02]  /*14270*/  IMAD.MOV.U32 R50, RZ, RZ, R36 ;  /* 0x000000ffff327224 */ /* 0x000fe400078e0024 */
[----:B------:R-:W-:Y:S02]  /*14280*/  IMAD.MOV.U32 R81, RZ, RZ, R38 ;  /* 0x000000ffff517224 */ /* 0x000fe400078e0026 */
[----:B------:R-:W-:Y:S02]  /*14290*/  IMAD.MOV.U32 R80, RZ, RZ, R39 ;  /* 0x000000ffff507224 */ /* 0x000fe400078e0027 */
[C---:B------:R-:W-:Y:S01]  /*142a0*/  HMMA.1688.F32.TF32 R36, R248.reuse, R10, R84 ;  /* 0x0000000af824723c */ /* 0x040fe20000081054 */
[----:B------:R-:W-:Y:S11]  /*142b0*/  STL.64 [R1+0x2d0], R40 ;  /* 0x0002d02801007387 */ /* 0x000ff60000100a00 */
[----:B------:R-:W-:Y:S11]  /*142c0*/  @!UPT UIADD3 URZ, URZ, URZ, URZ ;  /* 0x0000003f3f3ff290 */ /* 0x000ff6000fffe03f */
[----:B------:R-:W-:Y:S01]  /*142d0*/  @!UPT UIADD3 URZ, URZ, URZ, URZ ;  /* 0x0000003f3f3ff290 */ /* 0x000fe2000fffe03f */
[----:B------:R-:W-:Y:S02]  /*142e0*/  IMAD.MOV.U32 R49, RZ, RZ, R37 ;  /* 0x000000ffff317224 */ /* 0x000fe400078e0025 */
[----:B------:R-:W-:Y:S02]  /*142f0*/  IMAD.MOV.U32 R48, RZ, RZ, R36 ;  /* 0x000000ffff307224 */ /* 0x000fe400078e0024 */
[----:B------:R-:W-:Y:S02]  /*14300*/  IMAD.MOV.U32 R85, RZ, RZ, R38 ;  /* 0x000000ffff557224 */ /* 0x000fe400078e0026 */
[----:B------:R-:W-:Y:S02]  /*14310*/  IMAD.MOV.U32 R84, RZ, RZ, R39 ;  /* 0x000000ffff547224 */ /* 0x000fe400078e0027 */
[C---:B------:R-:W-:Y:S01]  /*14320*/  HMMA.1688.F32.TF32 R36, R248.reuse, R18, R92 ;  /* 0x00000012f824723c */ /* 0x040fe2000008105c */
[----:B------:R1:W-:Y:S07]  /*14330*/  STL.64 [R1+0x2d8], R42 ;  /* 0x0002d82a01007387 */ /* 0x0003ee0000100a00 */
[C---:B-1----:R-:W-:Y:S11]  /*14340*/  HMMA.1688.F32.TF32 R40, R248.reuse, R14, R88 ;  /* 0x0000000ef828723c */ /* 0x042ff60000081058 */
[----:B------:R-:W-:Y:S05]  /*14350*/  @!UPT UIADD3 URZ, URZ, URZ, URZ ;  /* 0x0000003f3f3ff290 */ /* 0x000fea000fffe03f */
        /* <DEDUP_REMOVED lines=11> */
[C---:B------:R-:W-:Y:S08]  /*14410*/  HMMA.1688.F32.TF32 R36, R248.reuse, R26, R100 ;  /* 0x0000001af824723c */ /* 0x040ff00000081064 */
[----:B------:R-:W-:Y:S08]  /*14420*/  HMMA.1688.F32.TF32 R236, R248, R34, R108 ;  /* 0x00000022f8ec723c */ /* 0x000ff0000008106c */
[C---:B--2---:R-:W-:Y:S08]  /*14430*/  HMMA.1688.F32.TF32 R64, R44.reuse, R6, R112 ;  /* 0x000000062c40723c */ /* 0x044ff00000081070 */
[----:B------:R-:W-:Y:S01]  /*14440*/  HMMA.1688.F32.TF32 R60, R44, R10, R116 ;  /* 0x0000000a2c3c723c */ /* 0x000fe20000081074 */
[----:B------:R-:W-:-:S07]  /*14450*/  IMAD.MOV.U32 R55, RZ, RZ, R37 ;  /* 0x000000ffff377224 */ /* 0x000fce00078e0025 */
[----:B------:R-:W-:Y:S01]  /*14460*/  HMMA.1688.F32.TF32 R56, R44, R14, R120 ;  /* 0x0000000e2c38723c */ /* 0x000fe20000081078 */
[----:B------:R-:W-:Y:S01]  /*14470*/  IMAD.MOV.U32 R54, RZ, RZ, R36 ;  /* 0x000000ffff367224 */ /* 0x000fe200078e0024 */
[----:B------:R-:W-:Y:S01]  /*14480*/  STL.64 [R1+0xb0], R40 ;  /* 0x0000b02801007387 */ /* 0x000fe20000100a00 */
[----:B------:R-:W-:Y:S02]  /*14490*/  IMAD.MOV.U32 R99, RZ, RZ, R38 ;  /* 0x000000ffff637224 */ /* 0x000fe400078e0026 */
[----:B------:R-:W-:Y:S01]  /*144a0*/  IMAD.MOV.U32 R98, RZ, RZ, R39 ;  /* 0x000000ffff627224 */ /* 0x000fe200078e0027 */
[----:B------:R-:W-:Y:S02]  /*144b0*/  LDS R40, [R0+0x13180] ;  /* 0x0131800000287984 */ /* 0x000fe40000000800 */
[----:B------:R-:W-:Y:S02]  /*144c0*/  HMMA.1688.F32.TF32 R36, R248, R30, R104 ;  /* 0x0000001ef824723c */ /* 0x000fe40000081068 */
[----:B------:R-:W-:Y:S04]  /*144d0*/  STL.64 [R1+0xb8], R42 ;  /* 0x0000b82a01007387 */ /* 0x000fe80000100a00 */
[----:B------:R-:W-:Y:S04]  /*144e0*/  STL [R1+0xc34], R236 ;  /* 0x000c34ec01007387 */ /* 0x000fe80000100800 */
[----:B------:R-:W-:Y:S04]  /*144f0*/  LDS R42, [R0+0x13980] ;  /* 0x01398000002a7984 */ /* 0x000fe80000000800 */
[----:B------:R-:W-:Y:S04]  /*14500*/  LDS R41, [R252+0x13180] ;  /* 0x01318000fc297984 */ /* 0x000fe80000000800 */
[----:B------:R-:W1:Y:S01]  /*14510*/  LDS R43, [R252+0x13980] ;  /* 0x01398000fc2b7984 */ /* 0x000e620000000800 */
[----:B------:R-:W-:-:S02]  /*14520*/  IMAD.MOV.U32 R74, RZ, RZ, R52 ;  /* 0x000000ffff4a7224 */ /* 0x000fc400078e0034 */
[----:B------:R-:W-:Y:S01]  /*14530*/  IMAD.MOV.U32 R75, RZ, RZ, R53 ;  /* 0x000000ffff4b7224 */ /* 0x000fe200078e0035 */
[----:B------:R-:W-:Y:S04]  /*14540*/  LDS R100, [R3+0x14000] ;  /* 0x0140000003647984 */ /* 0x000fe80000000800 */
[----:B------:R-:W-:Y:S04]  /*14550*/  STL.64 [R1+0x70], R36 ;  /* 0x0000702401007387 */ /* 0x000fe80000100a00 */
[----:B------:R-:W-:Y:S04]  /*14560*/  STL.64 [R1+0x78], R38 ;  /* 0x0000782601007387 */ /* 0x000fe80000100a00 */
[----:B------:R-:W-:Y:S04]  /*14570*/  STL [R1+0xc30], R237 ;  /* 0x000c30ed01007387 */ /* 0x000fe80000100800 */
[----:B------:R-:W-:Y:S04]  /*14580*/  STL [R1+0xc2c], R238 ;  /* 0x000c2cee01007387 */ /* 0x000fe80000100800 */
[----:B------:R-:W-:Y:S04]  /*14590*/  STL [R1+0xc28], R239 ;  /* 0x000c28ef01007387 */ /* 0x000fe80000100800 */
[----:B------:R-:W-:Y:S04]  /*145a0*/  STL.64 [R1+0x2c0], R64 ;  /* 0x0002c04001007387 */ /* 0x000fe80000100a00 */
[----:B------:R2:W-:Y:S04]  /*145b0*/  STL.64 [R1+0x2c8], R66 ;  /* 0x0002c84201007387 */ /* 0x0005e80000100a00 */
[----:B------:R-:W-:Y:S04]  /*145c0*/  STL.64 [R1+0x2b0], R60 ;  /* 0x0002b03c01007387 */ /* 0x000fe80000100a00 */
[----:B------:R3:W-:Y:S01]  /*145d0*/  STL.64 [R1+0x2b8], R62 ;  /* 0x0002b83e01007387 */ /* 0x0007e20000100a00 */
[C---:B--2---:R-:W-:Y:S03]  /*145e0*/  HMMA.1688.F32.TF32 R64, R44.reuse, R18, R124 ;  /* 0x000000122c40723c */ /* 0x044fe6000008107c */
[----:B------:R-:W-:Y:S04]  /*145f0*/  STL.64 [R1+0x2a0], R56 ;  /* 0x0002a03801007387 */ /* 0x000fe80000100a00 */
[----:B------:R2:W-:Y:S01]  /*14600*/  STL.64 [R1+0x2a8], R58 ;  /* 0x0002a83a01007387 */ /* 0x0005e20000100a00 */
[C---:B---3--:R-:W-:Y:S03]  /*14610*/  HMMA.1688.F32.TF32 R60, R44.reuse, R22, R128 ;  /* 0x000000162c3c723c */ /* 0x048fe60000081080 */
[----:B------:R-:W-:Y:S04]  /*14620*/  LDS R36, [R3+0x13180] ;  /* 0x0131800003247984 */ /* 0x000fe80000000800 */
[----:B------:R-:W-:Y:S01]  /*14630*/  LDS R38, [R3+0x13980] ;  /* 0x0139800003267984 */ /* 0x000fe20000000800 */
[----:B--2---:R-:W-:Y:S03]  /*14640*/  HMMA.1688.F32.TF32 R56, R44, R26, R132 ;  /* 0x0000001a2c38723c */ /* 0x004fe60000081084 */
[----:B------:R-:W-:Y:S04]  /*14650*/  LDS R37, [R2+0x13180] ;  /* 0x0131800002257984 */ /* 0x000fe80000000800 */
[----:B------:R-:W2:Y:S04]  /*14660*/  LDS R39, [R2+0x13980] ;  /* 0x0139800002277984 */ /* 0x000ea80000000800 */
[----:B------:R-:W-:Y:S04]  /*14670*/  STL.64 [R1+0x290], R64 ;  /* 0x0002904001007387 */ /* 0x000fe80000100a00 */
[----:B------:R-:W-:Y:S01]  /*14680*/  STL.64 [R1+0x298], R66 ;  /* 0x0002984201007387 */ /* 0x000fe20000100a00 */
[----:B------:R-:W-:-:S02]  /*14690*/  IMAD.MOV.U32 R72, RZ, RZ, R5 ;  /* 0x000000ffff487224 */ /* 0x000fc400078e0005 */
[----:B------:R-:W-:Y:S01]  /*146a0*/  IMAD.MOV.U32 R73, RZ, RZ, R4 ;  /* 0x000000ffff497224 */ /* 0x000fe200078e0004 */
[----:B------:R-:W-:Y:S01]  /*146b0*/  LDS R102, [R3+0x14800] ;  /* 0x0148000003667984 */ /* 0x000fe20000000800 */
[----:B------:R-:W-:Y:S02]  /*146c0*/  IMAD.MOV.U32 R90, RZ, RZ, R48 ;  /* 0x000000ffff5a7224 */ /* 0x000fe400078e0030 */
[----:B------:R-:W-:Y:S01]  /*146d0*/  IMAD.MOV.U32 R91, RZ, RZ, R49 ;  /* 0x000000ffff5b7224 */ /* 0x000fe200078e0031 */
[----:B------:R-:W-:Y:S04]  /*146e0*/  LDS R101, [R2+0x14000] ;  /* 0x0140000002657984 */ /* 0x000fe80000000800 */
[----:B------:R-:W-:Y:S01]  /*146f0*/  STL.64 [R1+0x270], R56 ;  /* 0x0002703801007387 */ /* 0x000fe20000100a00 */
[----:B------:R-:W-:-:S03]  /*14700*/  IMAD.MOV.U32 R236, RZ, RZ, R59 ;  /* 0x000000ffffec7224 */ /* 0x000fc600078e003b */
[----:B------:R-:W-:Y:S04]  /*14710*/  STL.64 [R1+0x280], R60 ;  /* 0x0002803c01007387 */ /* 0x000fe80000100a00 */
[----:B------:R3:W-:Y:S04]  /*14720*/  STL.64 [R1+0x288], R62 ;  /* 0x0002883e01007387 */ /* 0x0007e80000100a00 */
[----:B------:R4:W-:Y:S01]  /*14730*/  STL [R1+0x278], R58 ;  /* 0x0002783a01007387 */ /* 0x0009e20000100800 */
[----:B------:R-:W-:Y:S02]  /*14740*/  IMAD.MOV.U32 R86, RZ, RZ, R50 ;  /* 0x000000ffff567224 */ /* 0x000fe400078e0032 */
[----:B------:R-:W-:Y:S01]  /*14750*/  IMAD.MOV.U32 R87, RZ, RZ, R51 ;  /* 0x000000ffff577224 */ /* 0x000fe200078e0033 */
[----:B------:R-:W-:Y:S01]  /*14760*/  LDS R103, [R2+0x14800] ;  /* 0x0148000002677984 */ /* 0x000fe20000000800 */
[C---:B---3--:R-:W-:Y:S08]  /*14770*/  HMMA.1688.F32.TF32 R60, R44.reuse, R30, R136 ;  /* 0x0000001e2c3c723c */ /* 0x048ff00000081088 */
[----:B----4-:R-:W-:Y:S08]  /*14780*/  HMMA.1688.F32.TF32 R56, R44, R34, R140 ;  /* 0x000000222c38723c */ /* 0x010ff0000008108c */
[----:B------:R-:W-:Y:S07]  /*14790*/  HMMA.1688.F32.TF32 R44, R240, R6, R144 ;  /* 0x00000006f02c723c */ /* 0x000fee0000081090 */
[----:B------:R-:W-:Y:S04]  /*147a0*/  STL.64 [R1+0x260], R60 ;  /* 0x0002603c01007387 */ /* 0x000fe80000100a00 */
[----:B------:R-:W-:Y:S04]  /*147b0*/  STL.64 [R1+0x268], R62 ;  /* 0x0002683e01007387 */ /* 0x000fe80000100a00 */
[----:B------:R3:W-:Y:S01]  /*147c0*/  STL [R1+0x16c], R59 ;  /* 0x00016c3b01007387 */ /* 0x0007e20000100800 */
[----:B------:R-:W-:-:S02]  /*147d0*/  IMAD.MOV.U32 R237, RZ, RZ, R56 ;  /* 0x000000ffffed7224 */ /* 0x000fc400078e0038 */
[----:B------:R-:W-:Y:S02]  /*147e0*/  IMAD.MOV.U32 R238, RZ, RZ, R57 ;  /* 0x000000ffffee7224 */ /* 0x000fe400078e0039 */
[----:B------:R-:W-:Y:S02]  /*147f0*/  IMAD.MOV.U32 R239, RZ, RZ, R58 ;  /* 0x000000ffffef7224 */ /* 0x000fe400078e003a */
[C---:B---3--:R-:W-:Y:S01]  /*14800*/  HMMA.1688.F32.TF32 R56, R240.reuse, R10, R148 ;  /* 0x0000000af038723c */ /* 0x048fe20000081094 */
[----:B------:R-:W-:Y:S04]  /*14810*/  STL.64 [R1+0x130], R44 ;  /* 0x0001302c01007387 */ /* 0x000fe80000100a00 */
[----:B------:R3:W-:Y:S03]  /*14820*/  STL.64 [R1+0x138], R46 ;  /* 0x0001382e01007387 */ /* 0x0007e60000100a00 */
[C---:B------:R-:W-:Y:S08]  /*14830*/  HMMA.1688.F32.TF32 R60, R240.reuse, R14, R152 ;  /* 0x0000000ef03c723c */ /* 0x040ff00000081098 */
[C---:B---3--:R-:W-:Y:S07]  /*14840*/  HMMA.1688.F32.TF32 R44, R240.reuse, R18, R156 ;  /* 0x00000012f02c723c */ /* 0x048fee000008109c */
[----:B------:R-:W-:Y:S04]  /*14850*/  STL.64 [R1+0x120], R56 ;  /* 0x0001203801007387 */ /* 0x000fe80000100a00 */
[----:B------:R3:W-:Y:S04]  /*14860*/  STL.64 [R1+0x128], R58 ;  /* 0x0001283a01007387 */ /* 0x0007e80000100a00 */
[----:B------:R-:W-:Y:S04]  /*14870*/  STL.64 [R1+0x110], R60 ;  /* 0x0001103c01007387 */ /* 0x000fe80000100a00 */
[----:B------:R4:W-:Y:S01]  /*14880*/  STL.64 [R1+0x118], R62 ;  /* 0x0001183e01007387 */ /* 0x0009e20000100a00 */
[C---:B---3--:R-:W-:Y:S03]  /*14890*/  HMMA.1688.F32.TF32 R56, R240.reuse, R22, R160 ;  /* 0x00000016f038723c */ /* 0x048fe600000810a0 */
[----:B------:R-:W-:Y:S04]  /*148a0*/  STL.64 [R1+0x100], R44 ;  /* 0x0001002c01007387 */ /* 0x000fe80000100a00 */
[----:B------:R3:W-:Y:S01]  /*148b0*/  STL.64 [R1+0x108], R46 ;  /* 0x0001082e01007387 */ /* 0x0007e20000100a00 */
[----:B----4-:R-:W-:Y:S08]  /*148c0*/  HMMA.1688.F32.TF32 R60, R240, R26, R164 ;  /* 0x0000001af03c723c */ /* 0x010ff000000810a4 */
[----:B-1----:R-:W-:Y:S08]  /*148d0*/  HMMA.1688.F32.TF32 R64, R40, R6, R176 ;  /* 0x000000062840723c */ /* 0x002ff000000810b0 */
[----:B--2---:R-:W-:Y:S08]  /*148e0*/  HMMA.1688.F32.TF32 R248, R36, R22, R224 ;  /* 0x0000001624f8723c */ /* 0x004ff000000810e0 */
[C---:B---3--:R-:W-:Y:S01]  /*148f0*/  HMMA.1688.F32.TF32 R44, R240.reuse, R30, R168 ;  /* 0x0000001ef02c723c */ /* 0x048fe200000810a8 */
[----:B------:R1:W-:Y:S04]  /*14900*/  STL.64 [R1+0x60], R56 ;  /* 0x0000603801007387 */ /* 0x0003e80000100a00 */
[----:B------:R-:W-:Y:S03]  /*14910*/  STL.64 [R1+0x68], R58 ;  /* 0x0000683a01007387 */ /* 0x000fe60000100a00 */
[----:B------:R-:W-:Y:S08]  /*14920*/  HMMA.1688.F32.TF32 R240, R240, R34, R172 ;  /* 0x00000022f0f0723c */ /* 0x000ff000000810ac */
[----:B------:R-:W-:Y:S01]  /*14930*/  HMMA.1688.F32.TF32 R244, R36, R26, R228 ;  /* 0x0000001a24f4723c */ /* 0x000fe200000810e4 */
[----:B-1----:R-:W2:Y:S04]  /*14940*/  LDL.LU R56, [R1] ;  /* 0x0000000001387983 */ /* 0x002ea80000300800 */
[----:B------:R-:W-:Y:S04]  /*14950*/  STL.64 [R1+0x50], R60 ;  /* 0x0000503c01007387 */ /* 0x000fe80000100a00 */
[----:B------:R1:W-:Y:S04]  /*14960*/  STL.64 [R1+0x58], R62 ;  /* 0x0000583e01007387 */ /* 0x0003e80000100a00 */
[----:B------:R-:W-:Y:S04]  /*14970*/  STL.64 [R1+0x40], R44 ;  /* 0x0000402c01007387 */ /* 0x000fe80000100a00 */
[----:B------:R3:W-:Y:S01]  /*14980*/  STL.64 [R1+0x48], R46 ;  /* 0x0000482e01007387 */ /* 0x0007e20000100a00 */
[----:B-1----:R-:W-:Y:S03]  /*14990*/  HMMA.1688.F32.TF32 R60, R40, R10, R180 ;  /* 0x0000000a283c723c */ /* 0x002fe600000810b4 */
[----:B------:R-:W2:Y:S05]  /*149a0*/  LDL.LU R57, [R1+0x4] ;  /* 0x0000040001397983 */ /* 0x000eaa0000300800 */
[----:B------:R-:W-:Y:S01]  /*149b0*/  HMMA.1688.F32.TF32 R232, R36, R30, R232 ;  /* 0x0000001e24e8723c */ /* 0x000fe200000810e8 */
[----:B------:R-:W-:Y:S01]  /*149c0*/  IMAD.MOV.U32 R108, RZ, RZ, R29 ;  /* 0x000000ffff6c7224 */ /* 0x000fe200078e001d */
[----:B------:R-:W-:Y:S01]  /*149d0*/  LDS R228, [R3+0x14100] ;  /* 0x0141000003e47984 */ /* 0x000fe20000000800 */
[----:B------:R-:W-:-:S02]  /*149e0*/  IMAD.MOV.U32 R109, RZ, RZ, R28 ;  /* 0x000000ffff6d7224 */ /* 0x000fc400078e001c */
[----:B------:R-:W-:Y:S01]  /*149f0*/  IMAD.MOV.U32 R110, RZ, RZ, R25 ;  /* 0x000000ffff6e7224 */ /* 0x000fe200078e0019 */
[----:B------:R-:W-:Y:S02]  /*14a00*/  LDS R230, [R3+0x14900] ;  /* 0x0149000003e67984 */ /* 0x000fe40000000800 */
[----:B---3--:R-:W-:Y:S02]  /*14a10*/  HMMA.1688.F32.TF32 R44, R40, R14, R184 ;  /* 0x0000000e282c723c */ /* 0x008fe400000810b8 */
[----:B------:R1:W-:Y:S04]  /*14a20*/  STL [R1+0xc24], R240 ;  /* 0x000c24f001007387 */ /* 0x0003e80000100800 */
[----:B------:R3:W-:Y:S04]  /*14a30*/  STL [R1+0xc20], R241 ;  /* 0x000c20f101007387 */ /* 0x0007e80000100800 */
[----:B------:R4:W-:Y:S04]  /*14a40*/  STL [R1+0xc1c], R242 ;  /* 0x000c1cf201007387 */ /* 0x0009e80000100800 */
[----:B------:R1:W-:Y:S04]  /*14a50*/  STL [R1+0xc18], R243 ;  /* 0x000c18f301007387 */ /* 0x0003e80000100800 */
[----:B------:R-:W-:Y:S04]  /*14a60*/  STL.64 [R1+0x250], R64 ;  /* 0x0002504001007387 */ /* 0x000fe80000100a00 */
[----:B------:R-:W-:Y:S04]  /*14a70*/  STL.64 [R1+0x258], R66 ;  /* 0x0002584201007387 */ /* 0x000fe80000100a00 */
[----:B------:R-:W-:Y:S01]  /*14a80*/  STL.64 [R1+0x240], R60 ;  /* 0x0002403c01007387 */ /* 0x000fe20000100a00 */
[----:B-1----:R-:W-:-:S03]  /*14a90*/  IMAD.MOV.U32 R240, RZ, RZ, R44 ;  /* 0x000000fffff07224 */ /* 0x002fc600078e002c */
[----:B------:R1:W-:Y:S01]  /*14aa0*/  STL.64 [R1+0x248], R62 ;  /* 0x0002483e01007387 */ /* 0x0003e20000100a00 */
[----:B---3--:R-:W-:Y:S02]  /*14ab0*/  IMAD.MOV.U32 R241, RZ, RZ, R45 ;  /* 0x000000fffff17224 */ /* 0x008fe400078e002d */
[----:B----4-:R-:W-:Y:S01]  /*14ac0*/  IMAD.MOV.U32 R242, RZ, RZ, R46 ;  /* 0x000000fffff27224 */ /* 0x010fe200078e002e */
[----:B------:R-:W-:Y:S01]  /*14ad0*/  LDS R229, [R2+0x14100] ;  /* 0x0141000002e57984 */ /* 0x000fe20000000800 */
[----:B------:R-:W-:Y:S02]  /*14ae0*/  IMAD.MOV.U32 R243, RZ, RZ, R47 ;  /* 0x000000fffff37224 */ /* 0x000fe400078e002f */
[----:B------:R-:W-:Y:S01]  /*14af0*/  HMMA.1688.F32.TF32 R44, R40, R22, R192 ;  /* 0x00000016282c723c */ /* 0x000fe200000810c0 */
[----:B------:R-:W-:Y:S01]  /*14b00*/  IMAD.MOV.U32 R111, RZ, RZ, R24 ;  /* 0x000000ffff6f7224 */ /* 0x000fe200078e0018 */
[----:B------:R-:W-:Y:S01]  /*14b10*/  LDS R231, [R2+0x14900] ;  /* 0x0149000002e77984 */ /* 0x000fe20000000800 */
[----:B------:R-:W-:-:S02]  /*14b20*/  IMAD.MOV.U32 R106, RZ, RZ, R54 ;  /* 0x000000ffff6a7224 */ /* 0x000fc400078e0036 */
[----:B------:R-:W-:Y:S01]  /*14b30*/  IMAD.MOV.U32 R107, RZ, RZ, R55 ;  /* 0x000000ffff6b7224 */ /* 0x000fe200078e0037 */
[----:B------:R-:W-:Y:S02]  /*14b40*/  LDS R164, [R3+0x14080] ;  /* 0x0140800003a47984 */ /* 0x000fe40000000800 */
[C---:B-1----:R-:W-:Y:S01]  /*14b50*/  HMMA.1688.F32.TF32 R60, R40.reuse, R18, R188 ;  /* 0x00000012283c723c */ /* 0x042fe200000810bc */
[----:B------:R-:W-:Y:S01]  /*14b60*/  IMAD.MOV.U32 R149, RZ, RZ, R92 ;  /* 0x000000ffff957224 */ /* 0x000fe200078e005c */
[----:B------:R-:W-:Y:S01]  /*14b70*/  LDS R166, [R3+0x14880] ;  /* 0x0148800003a67984 */ /* 0x000fe20000000800 */
[----:B------:R-:W-:Y:S02]  /*14b80*/  IMAD.MOV.U32 R148, RZ, RZ, R93 ;  /* 0x000000ffff947224 */ /* 0x000fe400078e005d */
[----:B------:R-:W-:Y:S01]  /*14b90*/  IMAD.MOV.U32 R155, RZ, RZ, R94 ;  /* 0x000000ffff9b7224 */ /* 0x000fe200078e005e */
[----:B------:R-:W-:Y:S02]  /*14ba0*/  LDS R165, [R2+0x14080] ;  /* 0x0140800002a57984 */ /* 0x000fe40000000800 */
[----:B------:R-:W-:Y:S01]  /*14bb0*/  HMMA.1688.F32.TF32 R64, R40, R26, R196 ;  /* 0x0000001a2840723c */ /* 0x000fe200000810c4 */
[----:B------:R-:W-:Y:S01]  /*14bc0*/  IMAD.MOV.U32 R154, RZ, RZ, R95 ;  /* 0x000000ffff9a7224 */ /* 0x000fe200078e005f */
[----:B------:R-:W-:Y:S01]  /*14bd0*/  LDS R196, [R0+0x14100] ;  /* 0x0141000000c47984 */ /* 0x000fe20000000800 */
[----:B------:R-:W-:-:S02]  /*14be0*/  IMAD.MOV.U32 R58, RZ, RZ, R33 ;  /* 0x000000ffff3a7224 */ /* 0x000fc400078e0021 */
[----:B------:R-:W-:Y:S01]  /*14bf0*/  IMAD.MOV.U32 R59, RZ, RZ, R32 ;  /* 0x000000ffff3b7224 */ /* 0x000fe200078e0020 */
[----:B------:R-:W-:Y:S01]  /*14c00*/  LDS R198, [R0+0x14900] ;  /* 0x0149000000c67984 */ /* 0x000fe20000000800 */
[----:B------:R-:W-:Y:S02]  /*14c10*/  IMAD.MOV.U32 R151, RZ, RZ, R88 ;  /* 0x000000ffff977224 */ /* 0x000fe400078e0058 */
[----:B------:R-:W-:Y:S01]  /*14c20*/  IMAD.MOV.U32 R150, RZ, RZ, R89 ;  /* 0x000000ffff967224 */ /* 0x000fe200078e0059 */
[----:B------:R-:W-:Y:S01]  /*14c30*/  LDS R197, [R252+0x14100] ;  /* 0x01410000fcc57984 */ /* 0x000fe20000000800 */
[----:B------:R-:W-:Y:S02]  /*14c40*/  IMAD.MOV.U32 R140, RZ, RZ, R90 ;  /* 0x000000ffff8c7224 */ /* 0x000fe400078e005a */
[----:B------:R-:W-:Y:S01]  /*14c50*/  IMAD.MOV.U32 R141, RZ, RZ, R91 ;  /* 0x000000ffff8d7224 */ /* 0x000fe200078e005b */
[----:B------:R-:W-:Y:S04]  /*14c60*/  LDS R199, [R252+0x14900] ;  /* 0x01490000fcc77984 */ /* 0x000fe80000000800 */
[----:B------:R-:W-:Y:S04]  /*14c70*/  STL.64 [R1+0x220], R60 ;  /* 0x0002203c01007387 */ /* 0x000fe80000100a00 */
[----:B------:R1:W-:Y:S04]  /*14c80*/  STL.64 [R1+0x228], R62 ;  /* 0x0002283e01007387 */ /* 0x0003e80000100a00 */
[----:B------:R-:W-:Y:S04]  /*14c90*/  STL.64 [R1+0x210], R44 ;  /* 0x0002102c01007387 */ /* 0x000fe80000100a00 */
[----:B------:R3:W-:Y:S01]  /*14ca0*/  STL.64 [R1+0x218], R46 ;  /* 0x0002182e01007387 */ /* 0x0007e20000100a00 */
[----:B-1----:R-:W-:Y:S01]  /*14cb0*/  HMMA.1688.F32.TF32 R60, R40, R30, R200 ;  /* 0x0000001e283c723c */ /* 0x002fe200000810c8 */
[----:B------:R-:W-:-:S02]  /*14cc0*/  IMAD.MOV.U32 R143, RZ, RZ, R84 ;  /* 0x000000ffff8f7224 */ /* 0x000fc400078e0054 */
[----:B------:R-:W-:Y:S05]  /*14cd0*/  LDS R167, [R2+0x14880] ;  /* 0x0148800002a77984 */ /* 0x000fea0000000800 */
[----:B---3--:R-:W-:Y:S08]  /*14ce0*/  HMMA.1688.F32.TF32 R44, R40, R34, R204 ;  /* 0x00000022282c723c */ /* 0x008ff000000810cc */
[C---:B------:R-:W-:Y:S01]  /*14cf0*/  HMMA.1688.F32.TF32 R40, R36.reuse, R6, R208 ;  /* 0x000000062428723c */ /* 0x040fe200000810d0 */
[----:B------:R-:W-:Y:S04]  /*14d00*/  STL.64 [R1+0x200], R64 ;  /* 0x0002004001007387 */ /* 0x000fe80000100a00 */
[----:B------:R-:W-:Y:S04]  /*14d10*/  STL.64 [R1+0x208], R66 ;  /* 0x0002084201007387 */ /* 0x000fe80000100a00 */
[----:B------:R-:W-:Y:S04]  /*14d20*/  STL.64 [R1+0x1f0], R60 ;  /* 0x0001f03c01007387 */ /* 0x000fe80000100a00 */
[----:B------:R1:W-:Y:S04]  /*14d30*/  STL.64 [R1+0x1f8], R62 ;  /* 0x0001f83e01007387 */ /* 0x0003e80000100a00 */
[----:B------:R-:W-:Y:S04]  /*14d40*/  STL.64 [R1+0x150], R44 ;  /* 0x0001502c01007387 */ /* 0x000fe80000100a00 */
[----:B------:R3:W-:Y:S01]  /*14d50*/  STL.64 [R1+0x158], R46 ;  /* 0x0001582e01007387 */ /* 0x0007e20000100a00 */
[C---:B-1----:R-:W-:Y:S03]  /*14d60*/  HMMA.1688.F32.TF32 R60, R36.reuse, R10, R212 ;  /* 0x0000000a243c723c */ /* 0x042fe600000810d4 */
[----:B------:R-:W-:Y:S04]  /*14d70*/  STL.64 [R1+0x140], R40 ;  /* 0x0001402801007387 */ /* 0x000fe80000100a00 */
[----:B------:R1:W-:Y:S01]  /*14d80*/  STL.64 [R1+0x148], R42 ;  /* 0x0001482a01007387 */ /* 0x0003e20000100a00 */
[C---:B---3--:R-:W-:Y:S08]  /*14d90*/  HMMA.1688.F32.TF32 R44, R36.reuse, R14, R216 ;  /* 0x0000000e242c723c */ /* 0x048ff000000810d8 */
[----:B-1----:R-:W-:Y:S07]  /*14da0*/  HMMA.1688.F32.TF32 R40, R36, R18, R220 ;  /* 0x000000122428723c */ /* 0x002fee00000810dc */
        /* <DEDUP_REMOVED lines=12> */
[----:B------:R-:W1:Y:S04]  /*14e70*/  LDL.LU R29, [R1+0xc64] ;  /* 0x000c6400011d7983 */ /* 0x000e680000300800 */
[----:B------:R-:W3:Y:S04]  /*14e80*/  LDL.LU R28, [R1+0xc60] ;  /* 0x000c6000011c7983 */ /* 0x000ee80000300800 */
[----:B------:R-:W4:Y:S04]  /*14e90*/  LDL.LU R25, [R1+0xc5c] ;  /* 0x000c5c0001197983 */ /* 0x000f280000300800 */
[----:B------:R-:W2:Y:S01]  /*14ea0*/  LDL.LU R24, [R1+0xc58] ;  /* 0x000c580001187983 */ /* 0x000ea20000300800 */
[----:B------:R-:W-:-:S02]  /*14eb0*/  IMAD.MOV.U32 R64, RZ, RZ, R16 ;  /* 0x000000ffff407224 */ /* 0x000fc400078e0010 */
[----:B------:R-:W-:Y:S01]  /*14ec0*/  IMAD.MOV.U32 R65, RZ, RZ, R17 ;  /* 0x000000ffff417224 */ /* 0x000fe200078e0011 */
[----:B------:R-:W2:Y:S01]  /*14ed0*/  LDL.LU R16, [R1+0xc54] ;  /* 0x000c540001107983 */ /* 0x000ea20000300800 */
[----:B------:R-:W-:Y:S02]  /*14ee0*/  IMAD.MOV.U32 R66, RZ, RZ, R20 ;  /* 0x000000ffff427224 */ /* 0x000fe400078e0014 */
[----:B------:R-:W-:Y:S01]  /*14ef0*/  IMAD.MOV.U32 R67, RZ, RZ, R21 ;  /* 0x000000ffff437224 */ /* 0x000fe200078e0015 */
[----:B------:R-:W2:Y:S04]  /*14f00*/  LDL.LU R17, [R1+0xc50] ;  /* 0x000c500001117983 */ /* 0x000ea80000300800 */
[----:B------:R-:W2:Y:S04]  /*14f10*/  LDL.LU R20, [R1+0xc4c] ;  /* 0x000c4c0001147983 */ /* 0x000ea80000300800 */
[----:B------:R-:W2:Y:S01]  /*14f20*/  LDL.LU R21, [R1+0xc48] ;  /* 0x000c480001157983 */ /* 0x000ea20000300800 */
[----:B-1----:R-:W-:-:S02]  /*14f30*/  IMAD.MOV.U32 R63, RZ, RZ, R29 ;  /* 0x000000ffff3f7224 */ /* 0x002fc400078e001d */
[----:B---3--:R-:W-:Y:S02]  /*14f40*/  IMAD.MOV.U32 R62, RZ, RZ, R28 ;  /* 0x000000ffff3e7224 */ /* 0x008fe400078e001c */
[----:B----4-:R-:W-:Y:S02]  /*14f50*/  IMAD.MOV.U32 R61, RZ, RZ, R25 ;  /* 0x000000ffff3d7224 */ /* 0x010fe400078e0019 */
[----:B--2---:R-:W-:Y:S02]  /*14f60*/  IMAD.MOV.U32 R60, RZ, RZ, R24 ;  /* 0x000000ffff3c7224 */ /* 0x004fe400078e0018 */
[----:B------:R-:W2:Y:S04]  /*14f70*/  LDL.LU R24, [R1+0xc44] ;  /* 0x000c440001187983 */ /* 0x000ea80000300800 */
[----:B------:R-:W3:Y:S04]  /*14f80*/  LDL.LU R25, [R1+0xc40] ;  /* 0x000c400001197983 */ /* 0x000ee80000300800 */
[----:B------:R-:W4:Y:S04]  /*14f90*/  LDL.LU R28, [R1+0xc3c] ;  /* 0x000c3c00011c7983 */ /* 0x000f280000300800 */
[----:B------:R-:W2:Y:S04]  /*14fa0*/  LDL.LU R29, [R1+0xc38] ;  /* 0x000c3800011d7983 */ /* 0x000ea80000300800 */
[----:B------:R-:W2:Y:S04]  /*14fb0*/  LDL.LU R52, [R1+0x340] ;  /* 0x0003400001347983 */ /* 0x000ea80000300800 */
[----:B------:R-:W2:Y:S04]  /*14fc0*/  LDL.LU R53, [R1+0x344] ;  /* 0x0003440001357983 */ /* 0x000ea80000300800 */
[----:B------:R-:W2:Y:S04]  /*14fd0*/  LDL.LU R54, [R1+0x348] ;  /* 0x0003480001367983 */ /* 0x000ea80000300800 */
[----:B------:R-:W2:Y:S04]  /*14fe0*/  LDL.LU R55, [R1+0x34c] ;  /* 0x00034c0001377983 */ /* 0x000ea80000300800 */
[----:B------:R-:W2:Y:S04]  /*14ff0*/  LDL R105, [R1+0x370] ;  /* 0x0003700001697983 */ /* 0x000ea80000100800 */
        /* <DEDUP_REMOVED lines=10> */
[----:B------:R-:W-:-:S02]  /*150a0*/  IMAD.MOV.U32 R78, RZ, RZ, R9 ;  /* 0x000000ffff4e7224 */ /* 0x000fc400078e0009 */
[----:B------:R-:W-:Y:S01]  /*150b0*/  IMAD.MOV.U32 R142, RZ, RZ, R85 ;  /* 0x000000ffff8e7224 */ /* 0x000fe200078e0055 */
[----:B------:R-:W-:Y:S01]  /*150c0*/  HMMA.1688.F32.TF32 R32, R36, R34, R56 ;  /* 0x000000222420723c */ /* 0x000fe20000081038 */
[----:B------:R-:W-:Y:S02]  /*150d0*/  IMAD.MOV.U32 R79, RZ, RZ, R8 ;  /* 0x000000ffff4f7224 */ /* 0x000fe400078e0008 */
[----:B------:R-:W-:Y:S02]  /*150e0*/  IMAD.MOV.U32 R136, RZ, RZ, R86 ;  /* 0x000000ffff887224 */ /* 0x000fe400078e0056 */
[----:B------:R-:W-:Y:S02]  /*150f0*/  IMAD.MOV.U32 R137, RZ, RZ, R87 ;  /* 0x000000ffff897224 */ /* 0x000fe400078e0057 */
[----:B------:R-:W-:Y:S02]  /*15100*/  IMAD.MOV.U32 R56, RZ, RZ, R21 ;  /* 0x000000ffff387224 */ /* 0x000fe400078e0015 */
[----:B------:R-:W-:-:S02]  /*15110*/  IMAD.MOV.U32 R57, RZ, RZ, R20 ;  /* 0x000000ffff397224 */ /* 0x000fc400078e0014 */
[----:B------:R-:W-:Y:S02]  /*15120*/  IMAD.MOV.U32 R58, RZ, RZ, R17 ;  /* 0x000000ffff3a7224 */ /* 0x000fe400078e0011 */
        /* <DEDUP_REMOVED lines=20> */
[----:B------:R-:W-:Y:S01]  /*15270*/  IMAD.MOV.U32 R157, RZ, RZ, R107 ;  /* 0x000000ffff9d7224 */ /* 0x000fe200078e006b */
[----:B--2---:R-:W1:Y:S01]  /*15280*/  LDSM.16.M88.4 R4, [R105+0x80] ;  /* 0x000080006904783b */ /* 0x004e620000000200 */
[----:B------:R-:W-:Y:S02]  /*15290*/  IMAD.MOV.U32 R48, RZ, RZ, R29 ;  /* 0x000000ffff307224 */ /* 0x000fe400078e001d */
[----:B----4-:R-:W-:Y:S01]  /*152a0*/  IMAD.MOV.U32 R49, RZ, RZ, R28 ;  /* 0x000000ffff317224 */ /* 0x010fe200078e001c */
[----:B------:R-:W2:Y:S01]  /*152b0*/  LDSM.16.M88.4 R8, [R105+0x2080] ;  /* 0x002080006908783b */ /* 0x000ea20000000200 */
[----:B---3--:R-:W-:-:S02]  /*152c0*/  IMAD.MOV.U32 R50, RZ, RZ, R25 ;  /* 0x000000ffff327224 */ /* 0x008fc400078e0019 */
[----:B------:R-:W-:Y:S01]  /*152d0*/  IMAD.MOV.U32 R51, RZ, RZ, R24 ;  /* 0x000000ffff337224 */ /* 0x000fe200078e0018 */
[----:B------:R-:W3:Y:S04]  /*152e0*/  LDSM.16.M88.4 R12, [R105+0x4080] ;  /* 0x00408000690c783b */ /* 0x000ee80000000200 */
[----:B------:R-:W2:Y:S04]  /*152f0*/  LDSM.16.M88.4 R16, [R105+0x6080] ;  /* 0x006080006910783b */ /* 0x000ea80000000200 */
[----:B------:R-:W2:Y:S04]  /*15300*/  LDSM.16.M88.4 R20, [R105+0x8080] ;  /* 0x008080006914783b */ /* 0x000ea80000000200 */
[----:B------:R-:W2:Y:S04]  /*15310*/  LDSM.16.M88.4 R24, [R105+0xa080] ;  /* 0x00a080006918783b */ /* 0x000ea80000000200 */
[----:B------:R-:W2:Y:S04]  /*15320*/  LDSM.16.M88.4 R28, [R105+0xc080] ;  /* 0x00c08000691c783b */ /* 0x000ea80000000200 */
[----:B------:R-:W2:Y:S01]  /*15330*/  LDSM.16.M88.4 R36, [R105+0xe080] ;  /* 0x00e080006924783b */ /* 0x000ea20000000200 */
[C---:B-1----:R-:W-:Y:S03]  /*15340*/  HMMA.1688.F32.TF32 R40, R68.reuse, R4, R116 ;  /* 0x000000044428723c */ /* 0x042fe60000081074 */
        /* <DEDUP_REMOVED lines=36> */
[C---:B--2---:R-:W-:Y:S08]  /*15590*/  HMMA.1688.F32.TF32 R44, R68.reuse, R8, R112 ;  /* 0x00000008442c723c */ /* 0x044ff00000081070 */
[C---:B---3--:R-:W-:Y:S08]  /*155a0*/  HMMA.1688.F32.TF32 R48, R68.reuse, R12, R48 ;  /* 0x0000000c4430723c */ /* 0x048ff00000081030 */
[C---:B------:R-:W-:Y:S08]  /*155b0*/  HMMA.1688.F32.TF32 R52, R68.reuse, R16, R52 ;  /* 0x000000104434723c */ /* 0x040ff00000081034 */
[C---:B------:R-:W-:Y:S08]  /*155c0*/  HMMA.1688.F32.TF32 R56, R68.reuse, R20, R56 ;  /* 0x000000144438723c */ /* 0x040ff00000081038 */
[C---:B------:R-:W-:Y:S08]  /*155d0*/  HMMA.1688.F32.TF32 R60, R68.reuse, R24, R60 ;  /* 0x00000018443c723c */ /* 0x040ff0000008103c */
[C---:B------:R-:W-:Y:S08]  /*155e0*/  HMMA.1688.F32.TF32 R64, R68.reuse, R28, R64 ;  /* 0x0000001c4440723c */ /* 0x040ff00000081040 */
[----:B------:R-:W-:Y:S01]  /*155f0*/  HMMA.1688.F32.TF32 R68, R68, R36, R108 ;  /* 0x000000244444723c */ /* 0x000fe2000008106c */
[----:B------:R-:W2:Y:S04]  /*15600*/  LDL.LU R108, [R1+0x320] ;  /* 0x00032000016c7983 */ /* 0x000ea80000300800 */
[----:B------:R-:W2:Y:S04]  /*15610*/  LDL.LU R109, [R1+0x324] ;  /* 0x00032400016d7983 */ /* 0x000ea80000300800 */
[----:B------:R-:W2:Y:S04]  /*15620*/  LDL.LU R110, [R1+0x328] ;  /* 0x00032800016e7983 */ /* 0x000ea80000300800 */
[----:B------:R-:W2:Y:S04]  /*15630*/  LDL.LU R111, [R1+0x32c] ;  /* 0x00032c00016f7983 */ /* 0x000ea80000300800 */
        /* <DEDUP_REMOVED lines=24> */
[C---:B----4-:R-:W-:Y:S08]  /*157c0*/  HMMA.1688.F32.TF32 R92, R100.reuse, R24, R92 ;  /* 0x00000018645c723c */ /* 0x050ff0000008105c */
        /* <DEDUP_REMOVED lines=11> */
[----:B------:R-:W-:-:S02]  /*15880*/  IMAD.MOV.U32 R191, RZ, RZ, R236 ;  /* 0x000000ffffbf7224 */ /* 0x000fc400078e00ec */
[----:B------:R-:W-:Y:S02]  /*15890*/  IMAD.MOV.U32 R212, RZ, RZ, R237 ;  /* 0x000000ffffd47224 */ /* 0x000fe400078e00ed */
[----:B------:R-:W-:Y:S02]  /*158a0*/  IMAD.MOV.U32 R213, RZ, RZ, R238 ;  /* 0x000000ffffd57224 */ /* 0x000fe400078e00ee */
[----:B------:R-:W-:Y:S01]  /*158b0*/  IMAD.MOV.U32 R214, RZ, RZ, R239 ;  /* 0x000000ffffd67224 */ /* 0x000fe200078e00ef */
[C---:B-1----:R-:W-:Y:S08]  /*158c0*/  HMMA.1688.F32.TF32 R116, R132.reuse, R16, R116 ;  /* 0x000000108474723c */ /* 0x042ff00000081074 */
[C---:B--2---:R-:W-:Y:S08]  /*158d0*/  HMMA.1688.F32.TF32 R108, R132.reuse, R8, R108 ;  /* 0x00000008846c723c */ /* 0x044ff0000008106c */
[C---:B------:R-:W-:Y:S08]  /*158e0*/  HMMA.1688.F32.TF32 R120, R132.reuse, R20, R120 ;  /* 0x000000148478723c */ /* 0x040ff00000081078 */
[C---:B---3--:R-:W-:Y:S08]  /*158f0*/  HMMA.1688.F32.TF32 R104, R132.reuse, R4, R104 ;  /* 0x000000048468723c */ /* 0x048ff00000081068 */
        /* <DEDUP_REMOVED lines=44> */
[C---:B------:R-:W-:Y:S08]  /*15bc0*/  HMMA.1688.F32.TF32 R184, R196.reuse, R20, R184 ;  /* 0x00000014c4b8723c */ /* 0x040ff000000810b8 */
[C---:B--2---:R-:W-:Y:S08]  /*15bd0*/  HMMA.1688.F32.TF32 R168, R196.reuse, R4, R168 ;  /* 0x00000004c4a8723c */ /* 0x044ff000000810a8 */
[C---:B---3--:R-:W-:Y:S08]  /*15be0*/  HMMA.1688.F32.TF32 R172, R196.reuse, R8, R172 ;  /* 0x00000008c4ac723c */ /* 0x048ff000000810ac */
[C---:B----4-:R-:W-:Y:S08]  /*15bf0*/  HMMA.1688.F32.TF32 R176, R196.reuse, R12, R176 ;  /* 0x0000000cc4b0723c */ /* 0x050ff000000810b0 */
[C---:B------:R-:W-:Y:S08]  /*15c00*/  HMMA.1688.F32.TF32 R180, R196.reuse, R16, R180 ;  /* 0x00000010c4b4723c */ /* 0x040ff000000810b4 */
[C---:B------:R-:W-:Y:S08]  /*15c10*/  HMMA.1688.F32.TF32 R188, R196.reuse, R24, R188 ;  /* 0x00000018c4bc723c */ /* 0x040ff000000810bc */
[C---:B------:R-:W-:Y:S08]  /*15c20*/  HMMA.1688.F32.TF32 R192, R196.reuse, R28, R192 ;  /* 0x0000001cc4c0723c */ /* 0x040ff000000810c0 */
[----:B------:R-:W-:Y:S07]  /*15c30*/  HMMA.1688.F32.TF32 R196, R196, R36, R212 ;  /* 0x00000024c4c4723c */ /* 0x000fee00000810d4 */
[----:B------:R1:W-:Y:S01]  /*15c40*/  STL [R1+0xb78], R188 ;  /* 0x000b78bc01007387 */ /* 0x0003e20000100800 */
[C---:B------:R-:W-:Y:S03]  /*15c50*/  HMMA.1688.F32.TF32 R200, R228.reuse, R4, R200 ;  /* 0x00000004e4c8723c */ /* 0x040fe600000810c8 */
[----:B------:R2:W-:Y:S04]  /*15c60*/  STL [R1+0xb74], R189 ;  /* 0x000b74bd01007387 */ /* 0x0005e80000100800 */
[----:B------:R3:W-:Y:S04]  /*15c70*/  STL [R1+0xb70], R190 ;  /* 0x000b70be01007387 */ /* 0x0007e80000100800 */
[----:B------:R2:W-:Y:S04]  /*15c80*/  STL [R1+0xb6c], R191 ;  /* 0x000b6cbf01007387 */ /* 0x0005e80000100800 */
[----:B------:R-:W-:Y:S01]  /*15c90*/  STL [R1+0xb84], R192 ;  /* 0x000b84c001007387 */ /* 0x000fe20000100800 */
[C---:B------:R-:W-:Y:S03]  /*15ca0*/  HMMA.1688.F32.TF32 R204, R228.reuse, R8, R204 ;  /* 0x00000008e4cc723c */ /* 0x040fe600000810cc */
[----:B------:R-:W-:Y:S04]  /*15cb0*/  STL [R1+0xb80], R193 ;  /* 0x000b80c101007387 */ /* 0x000fe80000100800 */
[----:B------:R-:W-:Y:S04]  /*15cc0*/  STL [R1+0xb7c], R194 ;  /* 0x000b7cc201007387 */ /* 0x000fe80000100800 */
[----:B------:R-:W-:Y:S04]  /*15cd0*/  STL [R1+0xb68], R195 ;  /* 0x000b68c301007387 */ /* 0x000fe80000100800 */
[----:B------:R-:W4:Y:S04]  /*15ce0*/  LDL.LU R212, [R1+0x100] ;  /* 0x0001000001d47983 */ /* 0x000f280000300800 */
[----:B------:R-:W4:Y:S04]  /*15cf0*/  LDL.LU R213, [R1+0x104] ;  /* 0x0001040001d57983 */ /* 0x000f280000300800 */
[----:B------:R-:W4:Y:S04]  /*15d00*/  LDL.LU R214, [R1+0x108] ;  /* 0x0001080001d67983 */ /* 0x000f280000300800 */
[----:B------:R-:W4:Y:S04]  /*15d10*/  LDL.LU R215, [R1+0x10c] ;  /* 0x00010c0001d77983 */ /* 0x000f280000300800 */
        /* <DEDUP_REMOVED lines=16> */
[----:B------:R-:W4:Y:S04]  /*15e20*/  LDL.LU R220, [R1+0x50] ;  /* 0x0000500001dc7983 */ /* 0x000f280000300800 */
[----:B------:R-:W4:Y:S04]  /*15e30*/  LDL.LU R221, [R1+0x54] ;  /* 0x0000540001dd7983 */ /* 0x000f280000300800 */
[----:B------:R-:W4:Y:S04]  /*15e40*/  LDL.LU R222, [R1+0x58] ;  /* 0x0000580001de7983 */ /* 0x000f280000300800 */
[----:B------:R-:W4:Y:S01]  /*15e50*/  LDL.LU R223, [R1+0x5c] ;  /* 0x00005c0001df7983 */ /* 0x000f220000300800 */
[----:B------:R-:W-:Y:S03]  /*15e60*/  HMMA.1688.F32.TF32 R208, R228, R12, R208 ;  /* 0x0000000ce4d0723c */ /* 0x000fe600000810d0 */
[----:B------:R-:W4:Y:S04]  /*15e70*/  LDL.LU R224, [R1+0x40] ;  /* 0x0000400001e07983 */ /* 0x000f280000300800 */
[----:B------:R-:W4:Y:S04]  /*15e80*/  LDL.LU R225, [R1+0x44] ;  /* 0x0000440001e17983 */ /* 0x000f280000300800 */
[----:B------:R-:W4:Y:S04]  /*15e90*/  LDL.LU R226, [R1+0x48] ;  /* 0x0000480001e27983 */ /* 0x000f280000300800 */
[----:B------:R-:W4:Y:S08]  /*15ea0*/  LDL.LU R227, [R1+0x4c] ;  /* 0x00004c0001e37983 */ /* 0x000f300000300800 */
        /* <DEDUP_REMOVED lines=8> */
[----:B-1----:R-:W4:Y:S04]  /*15f30*/  LDL.LU R188, [R1+0x250] ;  /* 0x0002500001bc7983 */ /* 0x002f280000300800 */
[----:B--2---:R-:W2:Y:S04]  /*15f40*/  LDL.LU R189, [R1+0x254] ;  /* 0x0002540001bd7983 */ /* 0x004ea80000300800 */
[----:B---3--:R-:W2:Y:S04]  /*15f50*/  LDL.LU R190, [R1+0x258] ;  /* 0x0002580001be7983 */ /* 0x008ea80000300800 */
[----:B------:R-:W2:Y:S01]  /*15f60*/  LDL.LU R191, [R1+0x25c] ;  /* 0x00025c0001bf7983 */ /* 0x000ea20000300800 */
[----:B------:R-:W-:-:S02]  /*15f70*/  IMAD.MOV.U32 R244, RZ, RZ, R240 ;  /* 0x000000fffff47224 */ /* 0x000fc400078e00f0 */
[----:B------:R-:W-:Y:S02]  /*15f80*/  IMAD.MOV.U32 R245, RZ, RZ, R241 ;  /* 0x000000fffff57224 */ /* 0x000fe400078e00f1 */
[----:B------:R-:W-:Y:S02]  /*15f90*/  IMAD.MOV.U32 R246, RZ, RZ, R242 ;  /* 0x000000fffff67224 */ /* 0x000fe400078e00f2 */
[----:B------:R-:W-:Y:S01]  /*15fa0*/  IMAD.MOV.U32 R247, RZ, RZ, R243 ;  /* 0x000000fffff77224 */ /* 0x000fe200078e00f3 */
[C---:B----4-:R-:W-:Y:S11]  /*15fb0*/  HMMA.1688.F32.TF32 R212, R228.reuse, R16, R212 ;  /* 0x00000010e4d4723c */ /* 0x050ff600000810d4 */
[----:B------:R-:W-:Y:S11]  /*15fc0*/  @!UPT UIADD3 URZ, URZ, URZ, URZ ;  /* 0x0000003f3f3ff290 */ /* 0x000ff6000fffe03f */
[----:B------:R-:W-:Y:S01]  /*15fd0*/  @!UPT UIADD3 URZ, URZ, URZ, URZ ;  /* 0x0000003f3f3ff290 */ /* 0x000fe2000fffe03f */
[----:B------:R-:W-:Y:S04]  /*15fe0*/  STL [R1+0xbc4], R212 ;  /* 0x000bc4d401007387 */ /* 0x000fe80000100800 */
[----:B------:R-:W-:Y:S04]  /*15ff0*/  STL [R1+0xbc0], R213 ;  /* 0x000bc0d501007387 */ /* 0x000fe80000100800 */
[----:B------:R-:W-:Y:S01]  /*16000*/  STL [R1+0xbbc], R214 ;  /* 0x000bbcd601007387 */ /* 0x000fe20000100800 */
[C---:B------:R-:W-:Y:S03]  /*16010*/  HMMA.1688.F32.TF32 R216, R228.reuse, R20, R216 ;  /* 0x00000014e4d8723c */ /* 0x040fe600000810d8 */
[----:B------:R-:W-:Y:S04]  /*16020*/  STL [R1+0xbb8], R215 ;  /* 0x000bb8d701007387 */ /* 0x000fe80000100800 */
[----:B------:R-:W3:Y:S04]  /*16030*/  LDL.LU R240, [R1+0xc24] ;  /* 0x000c240001f07983 */ /* 0x000ee80000300800 */
[----:B------:R-:W3:Y:S04]  /*16040*/  LDL.LU R241, [R1+0xc20] ;  /* 0x000c200001f17983 */ /* 0x000ee80000300800 */
[----:B------:R-:W3:Y:S04]  /*16050*/  LDL.LU R242, [R1+0xc1c] ;  /* 0x000c1c0001f27983 */ /* 0x000ee80000300800 */
[----:B------:R-:W3:Y:S01]  /*16060*/  LDL.LU R243, [R1+0xc18] ;  /* 0x000c180001f37983 */ /* 0x000ee20000300800 */
[----:B------:R-:W-:Y:S03]  /*16070*/  HMMA.1688.F32.TF32 R220, R228, R24, R220 ;  /* 0x00000018e4dc723c */ /* 0x000fe600000810dc */
[----:B------:R-:W-:Y:S04]  /*16080*/  STL [R1+0xbd4], R216 ;  /* 0x000bd4d801007387 */ /* 0x000fe80000100800 */
[----:B------:R-:W-:Y:S04]  /*16090*/  STL [R1+0xbd0], R217 ;  /* 0x000bd0d901007387 */ /* 0x000fe80000100800 */
[----:B------:R-:W-:Y:S04]  /*160a0*/  STL [R1+0xbcc], R218 ;  /* 0x000bccda01007387 */ /* 0x000fe80000100800 */
[----:B------:R-:W-:Y:S08]  /*160b0*/  STL [R1+0xbc8], R219 ;  /* 0x000bc8db01007387 */ /* 0x000ff00000100800 */
        /* <DEDUP_REMOVED lines=8> */
[C---:B------:R-:W-:Y:S08]  /*16140*/  HMMA.1688.F32.TF32 R136, R164.reuse, R4, R136 ;  /* 0x00000004a488723c */ /* 0x040ff00000081088 */
        /* <DEDUP_REMOVED lines=10> */
[----:B------:R-:W2:Y:S02]  /*161f0*/  LDS R239, [R252+0x14980] ;  /* 0x01498000fcef7984 */ /* 0x000ea40000000800 */
[C---:B--2---:R-:W-:Y:S08]  /*16200*/  HMMA.1688.F32.TF32 R196, R236.reuse, R4, R188 ;  /* 0x00000004ecc4723c */ /* 0x044ff000000810bc */
[----:B------:R-:W-:Y:S11]  /*16210*/  HMMA.1688.F32.TF32 R208, R236, R12, R244 ;  /* 0x0000000cecd0723c */ /* 0x000ff600000810f4 */
[----:B------:R-:W-:Y:S04]  /*16220*/  @!UPT UIADD3 URZ, URZ, URZ, URZ ;  /* 0x0000003f3f3ff290 */ /* 0x000fe8000fffe03f */
[----:B------:R1:W-:Y:S04]  /*16230*/  STL.64 [R1], R196 ;  /* 0x000000c401007387 */ /* 0x0003e80000100a00 */
[----:B------:R-:W-:Y:S04]  /*16240*/  STL.64 [R1+0x8], R198 ;  /* 0x000008c601007387 */ /* 0x000fe80000100a00 */
[----:B------:R-:W2:Y:S04]  /*16250*/  LDL.LU R204, [R1+0x210] ;  /* 0x0002100001cc7983 */ /* 0x000ea80000300800 */
[----:B------:R-:W2:Y:S04]  /*16260*/  LDL.LU R205, [R1+0x214] ;  /* 0x0002140001cd7983 */ /* 0x000ea80000300800 */
[----:B------:R-:W2:Y:S04]  /*16270*/  LDL.LU R206, [R1+0x218] ;  /* 0x0002180001ce7983 */ /* 0x000ea80000300800 */
[----:B------:R-:W2:Y:S01]  /*16280*/  LDL.LU R207, [R1+0x21c] ;  /* 0x00021c0001cf7983 */ /* 0x000ea20000300800 */
[----:B------:R-:W-:-:S02]  /*16290*/  IMAD.MOV.U32 R201, RZ, RZ, R208 ;  /* 0x000000ffffc97224 */ /* 0x000fc400078e00d0 */
[----:B------:R-:W-:Y:S01]  /*162a0*/  IMAD.MOV.U32 R202, RZ, RZ, R209 ;  /* 0x000000ffffca7224 */ /* 0x000fe200078e00d1 */
[----:B------:R-:W2:Y:S01]  /*162b0*/  LDL.LU R208, [R1+0x200] ;  /* 0x0002000001d07983 */ /* 0x000ea20000300800 */
[----:B-1----:R-:W-:Y:S01]  /*162c0*/  IMAD.MOV.U32 R196, RZ, RZ, R210 ;  /* 0x000000ffffc47224 */ /* 0x002fe200078e00d2 */
[C---:B------:R-:W-:Y:S01]  /*162d0*/  HMMA.1688.F32.TF32 R188, R236.reuse, R8, R232 ;  /* 0x00000008ecbc723c */ /* 0x040fe200000810e8 */
[----:B------:R-:W-:Y:S01]  /*162e0*/  IMAD.MOV.U32 R197, RZ, RZ, R211 ;  /* 0x000000ffffc57224 */ /* 0x000fe200078e00d3 */
        /* <DEDUP_REMOVED lines=19> */
[----:B----4-:R-:W-:Y:S03]  /*16420*/  HMMA.1688.F32.TF32 R212, R236, R16, R248 ;  /* 0x00000010ecd4723c */ /* 0x010fe600000810f8 */
[----:B------:R-:W4:Y:S04]  /*16430*/  LDL.LU R248, [R1+0x20] ;  /* 0x0000200001f87983 */ /* 0x000f280000300800 */
[----:B------:R-:W4:Y:S04]  /*16440*/  LDL.LU R249, [R1+0x24] ;  /* 0x0000240001f97983 */ /* 0x000f280000300800 */
[----:B------:R-:W4:Y:S04]  /*16450*/  LDL.LU R250, [R1+0x28] ;  /* 0x0000280001fa7983 */ /* 0x000f280000300800 */
[----:B------:R-:W4:Y:S01]  /*16460*/  LDL.LU R251, [R1+0x2c] ;  /* 0x00002c0001fb7983 */ /* 0x000f220000300800 */
[----:B------:R-:W-:-:S02]  /*16470*/  IMAD.MOV.U32 R192, RZ, RZ, R188 ;  /* 0x000000ffffc07224 */ /* 0x000fc400078e00bc */
[----:B------:R-:W-:Y:S02]  /*16480*/  IMAD.MOV.U32 R193, RZ, RZ, R189 ;  /* 0x000000ffffc17224 */ /* 0x000fe400078e00bd */
[----:B------:R-:W-:Y:S02]  /*16490*/  IMAD.MOV.U32 R194, RZ, RZ, R190 ;  /* 0x000000ffffc27224 */ /* 0x000fe400078e00be */
[----:B------:R-:W-:Y:S02]  /*164a0*/  IMAD.MOV.U32 R188, RZ, RZ, R191 ;  /* 0x000000ffffbc7224 */ /* 0x000fe400078e00bf */
[----:B------:R-:W-:Y:S02]  /*164b0*/  IMAD.MOV.U32 R189, RZ, RZ, R212 ;  /* 0x000000ffffbd7224 */ /* 0x000fe400078e00d4 */
[----:B------:R-:W-:Y:S02]  /*164c0*/  IMAD.MOV.U32 R190, RZ, RZ, R213 ;  /* 0x000000ffffbe7224 */ /* 0x000fe400078e00d5 */
[----:B------:R-:W-:-:S02]  /*164d0*/  IMAD.MOV.U32 R191, RZ, RZ, R214 ;  /* 0x000000ffffbf7224 */ /* 0x000fc400078e00d6 */
[----:B------:R-:W-:Y:S01]  /*164e0*/  IMAD.MOV.U32 R195, RZ, RZ, R215 ;  /* 0x000000ffffc37224 */ /* 0x000fe200078e00d7 */
[C---:B------:R-:W-:Y:S08]  /*164f0*/  HMMA.1688.F32.TF32 R224, R228.reuse, R28, R224 ;  /* 0x0000001ce4e0723c */ /* 0x040ff000000810e0 */
[----:B---3--:R-:W-:Y:S01]  /*16500*/  HMMA.1688.F32.TF32 R228, R228, R36, R240 ;  /* 0x00000024e4e4723c */ /* 0x008fe200000810f0 */
[----:B------:R-:W-:Y:S04]  /*16510*/  LDS R240, [R3+0x14180] ;  /* 0x0141800003f07984 */ /* 0x000fe80000000800 */
[----:B------:R-:W-:Y:S04]  /*16520*/  LDS R242, [R3+0x14980] ;  /* 0x0149800003f27984 */ /* 0x000fe80000000800 */
[----:B------:R-:W-:Y:S04]  /*16530*/  LDS R241, [R2+0x14180] ;  /* 0x0141800002f17984 */ /* 0x000fe80000000800 */
[----:B------:R-:W1:Y:S01]  /*16540*/  LDS R243, [R2+0x14980] ;  /* 0x0149800002f37984 */ /* 0x000e620000000800 */
[C---:B--2---:R-:W-:Y:S11]  /*16550*/  HMMA.1688.F32.TF32 R212, R236.reuse, R20, R204 ;  /* 0x00000014ecd4723c */ /* 0x044ff600000810cc */
[----:B------:R-:W-:Y:S11]  /*16560*/  @!UPT UIADD3 URZ, URZ, URZ, URZ ;  /* 0x0000003f3f3ff290 */ /* 0x000ff6000fffe03f */
[----:B------:R-:W-:Y:S02]  /*16570*/  @!UPT UIADD3 URZ, URZ, URZ, URZ ;  /* 0x0000003f3f3ff290 */ /* 0x000fe4000fffe03f */
[----:B------:R-:W-:Y:S02]  /*16580*/  IMAD.MOV.U32 R204, RZ, RZ, R212 ;  /* 0x000000ffffcc7224 */ /* 0x000fe400078e00d4 */
[----:B------:R-:W-:Y:S02]  /*16590*/  IMAD.MOV.U32 R205, RZ, RZ, R213 ;  /* 0x000000ffffcd7224 */ /* 0x000fe400078e00d5 */
[----:B------:R-:W-:Y:S02]  /*165a0*/  IMAD.MOV.U32 R206, RZ, RZ, R214 ;  /* 0x000000ffffce7224 */ /* 0x000fe400078e00d6 */
[----:B------:R-:W-:Y:S02]  /*165b0*/  IMAD.MOV.U32 R200, RZ, RZ, R215 ;  /* 0x000000ffffc87224 */ /* 0x000fe400078e00d7 */
[C---:B------:R-:W-:Y:S08]  /*165c0*/  HMMA.1688.F32.TF32 R212, R236.reuse, R24, R208 ;  /* 0x00000018ecd4723c */ /* 0x040ff000000810d0 */
[C---:B------:R-:W-:Y:S08]  /*165d0*/  HMMA.1688.F32.TF32 R232, R236.reuse, R28, R232 ;  /* 0x0000001cece8723c */ /* 0x040ff000000810e8 */
[----:B------:R-:W-:Y:S08]  /*165e0*/  HMMA.1688.F32.TF32 R216, R236, R36, R216 ;  /* 0x00000024ecd8723c */ /* 0x000ff000000810d8 */
[----:B------:R-:W-:-:S02]  /*165f0*/  IMAD.MOV.U32 R210, RZ, RZ, R214 ;  /* 0x000000ffffd27224 */ /* 0x000fc400078e00d6 */
[----:B------:R-:W-:Y:S02]  /*16600*/  IMAD.MOV.U32 R211, RZ, RZ, R215 ;  /* 0x000000ffffd37224 */ /* 0x000fe400078e00d7 */
[----:B------:R-:W-:Y:S02]  /*16610*/  IMAD.MOV.U32 R208, RZ, RZ, R212 ;  /* 0x000000ffffd07224 */ /* 0x000fe400078e00d4 */
[----:B------:R-:W-:Y:S02]  /*16620*/  IMAD.MOV.U32 R209, RZ, RZ, R213 ;  /* 0x000000ffffd17224 */ /* 0x000fe400078e00d5 */
[----:B------:R-:W-:Y:S02]  /*16630*/  IMAD.MOV.U32 R214, RZ, RZ, R234 ;  /* 0x000000ffffd67224 */ /* 0x000fe400078e00ea */
[----:B------:R-:W-:Y:S02]  /*16640*/  IMAD.MOV.U32 R215, RZ, RZ, R235 ;  /* 0x000000ffffd77224 */ /* 0x000fe400078e00eb */
[----:B------:R-:W-:Y:S01]  /*16650*/  IMAD.MOV.U32 R212, RZ, RZ, R232 ;  /* 0x000000ffffd47224 */ /* 0x000fe200078e00e8 */
[----:B------:R-:W2:Y:S01]  /*16660*/  LDL.LU.64 R234, [R1+0xc10] ;  /* 0x000c100001ea7983 */ /* 0x000ea20000300a00 */
[----:B------:R-:W-:Y:S01]  /*16670*/  IMAD.MOV.U32 R213, RZ, RZ, R233 ;  /* 0x000000ffffd57224 */ /* 0x000fe200078e00e9 */
[C---:B-1----:R-:W-:Y:S02]  /*16680*/  HMMA.1688.F32.TF32 R244, R240.reuse, R4, R244 ;  /* 0x00000004f0f4723c */ /* 0x042fe400000810f4 */
[----:B------:R-:W2:Y:S04]  /*16690*/  LDL.LU.64 R232, [R1+0xc08] ;  /* 0x000c080001e87983 */ /* 0x000ea80000300a00 */
[----:B------:R-:W3:Y:S02]  /*166a0*/  LDL.LU R236, [R1+0x10] ;  /* 0x0000100001ec7983 */ /* 0x000ee40000300800 */
[----:B------:R-:W-:Y:S02]  /*166b0*/  HMMA.1688.F32.TF32 R220, R240, R8, R220 ;  /* 0x00000008f0dc723c */ /* 0x000fe400000810dc */
[----:B------:R-:W3:Y:S04]  /*166c0*/  LDL.LU R237, [R1+0x14] ;  /* 0x0000140001ed7983 */ /* 0x000ee80000300800 */
[----:B------:R-:W3:Y:S04]  /*166d0*/  LDL.LU R238, [R1+0x18] ;  /* 0x0000180001ee7983 */ /* 0x000ee80000300800 */
[----:B------:R-:W3:Y:S01]  /*166e0*/  LDL.LU R239, [R1+0x1c] ;  /* 0x00001c0001ef7983 */ /* 0x000ee20000300800 */
[----:B------:R-:W-:-:S02]  /*166f0*/  IMAD.MOV.U32 R203, RZ, RZ, R218 ;  /* 0x000000ffffcb7224 */ /* 0x000fc400078e00da */
[----:B------:R-:W-:-:S03]  /*16700*/  IMAD.MOV.U32 R207, RZ, RZ, R219 ;  /* 0x000000ffffcf7224 */ /* 0x000fc600078e00db */
[----:B------:R-:W-:Y:S02]  /*16710*/  IMAD.MOV.U32 R5, RZ, RZ, R246 ;  /* 0x000000ffff057224 */ /* 0x000fe400078e00f6 */
[----:B------:R-:W-:Y:S02]  /*16720*/  IMAD.MOV.U32 R4, RZ, RZ, R247 ;  /* 0x000000ffff047224 */ /* 0x000fe400078e00f7 */
[----:B------:R-:W-:Y:S01]  /*16730*/  IMAD.MOV.U32 R218, RZ, RZ, R244 ;  /* 0x000000ffffda7224 */ /* 0x000fe200078e00f4 */
[----:B------:R-:W2:Y:S01]  /*16740*/  LDL.LU.64 R246, [R1+0xc00] ;  /* 0x000c000001f67983 */ /* 0x000ea20000300a00 */
[----:B------:R-:W-:-:S03]  /*16750*/  IMAD.MOV.U32 R219, RZ, RZ, R245 ;  /* 0x000000ffffdb7224 */ /* 0x000fc600078e00f5 */
[----:B------:R-:W2:Y:S01]  /*16760*/  LDL.LU.64 R244, [R1+0xbf8] ;  /* 0x000bf80001f47983 */ /* 0x000ea20000300a00 */
[----:B------:R-:W-:Y:S02]  /*16770*/  IMAD.MOV.U32 R9, RZ, RZ, R222 ;  /* 0x000000ffff097224 */ /* 0x000fe400078e00de */
[----:B------:R-:W-:Y:S01]  /*16780*/  IMAD.MOV.U32 R8, RZ, RZ, R223 ;  /* 0x000000ffff087224 */ /* 0x000fe200078e00df */
[----:B----4-:R-:W-:Y:S11]  /*16790*/  HMMA.1688.F32.TF32 R248, R240, R12, R248 ;  /* 0x0000000cf0f8723c */ /* 0x010ff600000810f8 */
[----:B------:R-:W-:Y:S11]  /*167a0*/  @!UPT UIADD3 URZ, URZ, URZ, URZ ;  /* 0x0000003f3f3ff290 */ /* 0x000ff6000fffe03f */
[----:B------:R-:W-:Y:S02]  /*167b0*/  @!UPT UIADD3 URZ, URZ, URZ, URZ ;  /* 0x0000003f3f3ff290 */ /* 0x000fe4000fffe03f */
[----:B------:R-:W-:Y:S02]  /*167c0*/  IMAD.MOV.U32 R13, RZ, RZ, R250 ;  /* 0x000000ffff0d7224 */ /* 0x000fe400078e00fa */
[----:B------:R-:W-:Y:S02]  /*167d0*/  IMAD.MOV.U32 R12, RZ, RZ, R251 ;  /* 0x000000ffff0c7224 */ /* 0x000fe400078e00fb */
[----:B------:R-:W-:Y:S01]  /*167e0*/  IMAD.MOV.U32 R222, RZ, RZ, R248 ;  /* 0x000000ffffde7224 */ /* 0x000fe200078e00f8 */
[----:B------:R-:W4:Y:S01]  /*167f0*/  LDL.LU.64 R250, [R1+0xbf0] ;  /* 0x000bf00001fa7983 */ /* 0x000f220000300a00 */
[----:B------:R-:W-:-:S03]  /*16800*/  IMAD.MOV.U32 R223, RZ, RZ, R249 ;  /* 0x000000ffffdf7224 */ /* 0x000fc600078e00f9 */
[----:B------:R-:W4:Y:S01]  /*16810*/  LDL.LU.64 R248, [R1+0xbe8] ;  /* 0x000be80001f87983 */ /* 0x000f220000300a00 */
[C---:B------:R-:W-:Y:S01]  /*16820*/  HMMA.1688.F32.TF32 R32, R240.reuse, R36, R32 ;  /* 0x00000024f020723c */ /* 0x040fe20000081020 */
[----:B------:R-:W-:Y:S02]  /*16830*/  IMAD.MOV.U32 R198, RZ, RZ, R216 ;  /* 0x000000ffffc67224 */ /* 0x000fe400078e00d8 */
[----:B------:R-:W-:Y:S02]  /*16840*/  IMAD.MOV.U32 R199, RZ, RZ, R217 ;  /* 0x000000ffffc77224 */ /* 0x000fe400078e00d9 */
[----:B------:R-:W-:Y:S02]  /*16850*/  IMAD.MOV.U32 R216, RZ, RZ, R220 ;  /* 0x000000ffffd87224 */ /* 0x000fe400078e00dc */
[----:B------:R-:W-:Y:S11]  /*16860*/  IMAD.MOV.U32 R217, RZ, RZ, R221 ;  /* 0x000000ffffd97224 */ /* 0x000ff600078e00dd */
[----:B------:R-:W-:Y:S06]  /*16870*/  @!UPT UIADD3 URZ, URZ, URZ, URZ ;  /* 0x0000003f3f3ff290 */ /* 0x000fec000fffe03f */
[----:B------:R-:W-:Y:S02]  /*16880*/  IMAD.MOV.U32 R37, RZ, RZ, R34 ;  /* 0x000000ffff257224 */ /* 0x000fe400078e0022 */
[----:B------:R-:W-:Y:S01]  /*16890*/  IMAD.MOV.U32 R36, RZ, RZ, R35 ;  /* 0x000000ffff247224 */ /* 0x000fe200078e0023 */
[----:B------:R-:W-:Y:S04]  /*168a0*/  LDS R34, [R0+0x15800] ;  /* 0x0158000000227984 */ /* 0x000fe80000000800 */
[----:B------:R-:W-:Y:S01]  /*168b0*/  LDS R35, [R252+0x15800] ;  /* 0x01580000fc237984 */ /* 0x000fe20000000800 */
[C---:B---3--:R-:W-:Y:S11]  /*168c0*/  HMMA.1688.F32.TF32 R236, R240.reuse, R16, R236 ;  /* 0x00000010f0ec723c */ /* 0x048ff600000810ec */
[----:B------:R-:W-:Y:S11]  /*168d0*/  @!UPT UIADD3 URZ, URZ, URZ, URZ ;  /* 0x0000003f3f3ff290 */ /* 0x000ff6000fffe03f */
[----:B------:R-:W-:Y:S02]  /*168e0*/  @!UPT UIADD3 URZ, URZ, URZ, URZ ;  /* 0x0000003f3f3ff290 */ /* 0x000fe4000fffe03f */
[----:B------:R-:W-:Y:S02]  /*168f0*/  IMAD.MOV.U32 R220, RZ, RZ, R236 ;  /* 0x000000ffffdc7224 */ /* 0x000fe400078e00ec */
[----:B------:R-:W-:Y:S02]  /*16900*/  IMAD.MOV.U32 R221, RZ, RZ, R237 ;  /* 0x000000ffffdd7224 */ /* 0x000fe400078e00ed */
[----:B------:R-:W-:Y:S02]  /*16910*/  IMAD.MOV.U32 R17, RZ, RZ, R238 ;  /* 0x000000ffff117224 */ /* 0x000fe400078e00ee */
[----:B------:R-:W-:Y:S01]  /*16920*/  IMAD.MOV.U32 R16, RZ, RZ, R239 ;  /* 0x000000ffff107224 */ /* 0x000fe200078e00ef */
[C---:B--2---:R-:W-:Y:S08]  /*16930*/  HMMA.1688.F32.TF32 R232, R240.reuse, R28, R232 ;  /* 0x0000001cf0e8723c */ /* 0x044ff000000810e8 */
[----:B----4-:R-:W-:Y:S07]  /*16940*/  HMMA.1688.F32.TF32 R236, R240, R20, R248 ;  /* 0x00000014f0ec723c */ /* 0x010fee00000810f8 */
[----:B------:R-:W-:-:S02]  /*16950*/  IMAD.MOV.U32 R251, RZ, RZ, R32 ;  /* 0x000000fffffb7224 */ /* 0x000fc400078e0020 */
[----:B------:R-:W-:Y:S01]  /*16960*/  IMAD.MOV.U32 R250, RZ, RZ, R33 ;  /* 0x000000fffffa7224 */ /* 0x000fe200078e0021 */
[----:B------:R-:W-:Y:S04]  /*16970*/  LDS R32, [R0+0x15000] ;  /* 0x0150000000207984 */ /* 0x000fe80000000800 */
[----:B------:R-:W1:Y:S02]  /*16980*/  LDS R33, [R252+0x15000] ;  /* 0x01500000fc217984 */ /* 0x000e640000000800 */
[----:B------:R-:W-:Y:S02]  /*16990*/  IMAD.MOV.U32 R29, RZ, RZ, R234 ;  /* 0x000000ffff1d7224 */ /* 0x000fe400078e00ea */
[----:B------:R-:W-:Y:S01]  /*169a0*/  IMAD.MOV.U32 R28, RZ, RZ, R235 ;  /* 0x000000ffff1c7224 */ /* 0x000fe200078e00eb */
[----:B------:R-:W-:Y:S04]  /*169b0*/  LDS R234, [R3+0x15800] ;  /* 0x0158000003ea7984 */ /* 0x000fe80000000800 */
[----:B------:R-:W-:Y:S01]  /*169c0*/  LDS R235, [R2+0x15800] ;  /* 0x0158000002eb7984 */ /* 0x000fe20000000800 */
[C---:B-1----:R-:W-:Y:S08]  /*169d0*/  HMMA.1688.F32.TF32 R40, R32.reuse, R6, R40 ;  /* 0x000000062028723c */ /* 0x042ff00000081028 */
[----:B------:R-:W-:Y:S01]  /*169e0*/  HMMA.1688.F32.TF32 R44, R32, R10, R44 ;  /* 0x0000000a202c723c */ /* 0x000fe2000008102c */
[----:B------:R-:W-:-:S02]  /*169f0*/  IMAD.MOV.U32 R249, RZ, RZ, R236 ;  /* 0x000000fffff97224 */ /* 0x000fc400078e00ec */
[----:B------:R-:W-:Y:S02]  /*16a00*/  IMAD.MOV.U32 R248, RZ, RZ, R237 ;  /* 0x000000fffff87224 */ /* 0x000fe400078e00ed */
[----:B------:R-:W-:-:S10]  /*16a10*/  IMAD.MOV.U32 R21, RZ, RZ, R238 ;  /* 0x000000ffff157224 */ /* 0x000fd400078e00ee */
[----:B------:R-:W-:Y:S04]  /*16a20*/  STL.64 [R1+0x320], R40 ;  /* 0x0003202801007387 */ /* 0x000fe80000100a00 */
[----:B------:R1:W-:Y:S01]  /*16a30*/  STL.64 [R1+0x328], R42 ;  /* 0x0003282a01007387 */ /* 0x0003e20000100a00 */
[----:B------:R-:W-:Y:S02]  /*16a40*/  IMAD.MOV.U32 R20, RZ, RZ, R239 ;  /* 0x000000ffff147224 */ /* 0x000fe400078e00ef */
[----:B------:R-:W-:Y:S08]  /*16a50*/  HMMA.1688.F32.TF32 R236, R240, R24, R244 ;  /* 0x00000018f0ec723c */ /* 0x000ff000000810f4 */
[----:B-1----:R-:W-:Y:S01]  /*16a60*/  HMMA.1688.F32.TF32 R40, R32, R14, R48 ;  /* 0x0000000e2028723c */ /* 0x002fe20000081030 */
[----:B------:R-:W-:Y:S01]  /*16a70*/  IMAD.MOV.U32 R247, RZ, RZ, R232 ;  /* 0x000000fffff77224 */ /* 0x000fe200078e00e8 */
[----:B------:R-:W-:Y:S01]  /*16a80*/  STL.64 [R1+0x310], R44 ;  /* 0x0003102c01007387 */ /* 0x000fe20000100a00 */
[----:B------:R-:W-:-:S03]  /*16a90*/  IMAD.MOV.U32 R246, RZ, RZ, R233 ;  /* 0x000000fffff67224 */ /* 0x000fc600078e00e9 */
[----:B------:R-:W-:Y:S04]  /*16aa0*/  LDS R232, [R3+0x15000] ;  /* 0x0150000003e87984 */ /* 0x000fe80000000800 */
[----:B------:R-:W1:Y:S01]  /*16ab0*/  LDS R233, [R2+0x15000] ;  /* 0x0150000002e97984 */ /* 0x000e620000000800 */
[C---:B------:R-:W-:Y:S03]  /*16ac0*/  HMMA.1688.F32.TF32 R48, R32.reuse, R22, R56 ;  /* 0x000000162030723c */ /* 0x040fe60000081038 */
[----:B------:R2:W-:Y:S04]  /*16ad0*/  STL.64 [R1+0x318], R46 ;  /* 0x0003182e01007387 */ /* 0x0005e80000100a00 */
[----:B------:R-:W-:Y:S04]  /*16ae0*/  LDS R240, [R3+0x15080] ;  /* 0x0150800003f07984 */ /* 0x000fe80000000800 */
[----:B------:R-:W-:Y:S01]  /*16af0*/  LDS R242, [R3+0x15880] ;  /* 0x0158800003f27984 */ /* 0x000fe20000000800 */
[C---:B--2---:R-:W-:Y:S03]  /*16b00*/  HMMA.1688.F32.TF32 R44, R32.reuse, R18, R52 ;  /* 0x00000012202c723c */ /* 0x044fe60000081034 */
[----:B------:R-:W-:Y:S04]  /*16b10*/  STL.64 [R1+0x300], R40 ;  /* 0x0003002801007387 */ /* 0x000fe80000100a00 */
[----:B------:R2:W-:Y:S04]  /*16b20*/  STL.64 [R1+0x308], R42 ;  /* 0x0003082a01007387 */ /* 0x0005e80000100a00 */
[----:B------:R-:W-:Y:S04]  /*16b30*/  LDS R241, [R2+0x15080] ;  /* 0x0150800002f17984 */ /* 0x000fe80000000800 */
[----:B------:R-:W-:Y:S01]  /*16b40*/  LDS R243, [R2+0x15880] ;  /* 0x0158800002f37984 */ /* 0x000fe20000000800 */
[----:B--2---:R-:W-:Y:S01]  /*16b50*/  HMMA.1688.F32.TF32 R40, R32, R26, R60 ;  /* 0x0000001a2028723c */ /* 0x004fe2000008103c */
[----:B------:R-:W-:-:S02]  /*16b60*/  IMAD.MOV.U32 R245, RZ, RZ, R236 ;  /* 0x000000fffff57224 */ /* 0x000fc400078e00ec */
[----:B------:R-:W-:Y:S04]  /*16b70*/  LDS R60, [R0+0x15180] ;  /* 0x01518000003c7984 */ /* 0x000fe80000000800 */
[----:B------:R-:W-:Y:S04]  /*16b80*/  STL.64 [R1+0x2f0], R44 ;  /* 0x0002f02c01007387 */ /* 0x000fe80000100a00 */
[----:B------:R2:W-:Y:S04]  /*16b90*/  STL.64 [R1+0x2f8], R46 ;  /* 0x0002f82e01007387 */ /* 0x0005e80000100a00 */
[----:B------:R-:W-:Y:S04]  /*16ba0*/  STL.64 [R1+0x2e0], R48 ;  /* 0x0002e03001007387 */ /* 0x000fe80000100a00 */
[----:B------:R-:W-:Y:S01]  /*16bb0*/  STL.64 [R1+0x2e8], R50 ;  /* 0x0002e83201007387 */ /* 0x000fe20000100a00 */
[C---:B--2---:R-:W-:Y:S03]  /*16bc0*/  HMMA.1688.F32.TF32 R44, R32.reuse, R30, R64 ;  /* 0x0000001e202c723c */ /* 0x044fe60000081040 */
[----:B------:R-:W-:Y:S04]  /*16bd0*/  STL.64 [R1+0x2d0], R40 ;  /* 0x0002d02801007387 */ /* 0x000fe80000100a00 */
[----:B------:R1:W-:Y:S01]  /*16be0*/  STL.64 [R1+0x2d8], R42 ;  /* 0x0002d82a01007387 */ /* 0x0003e20000100a00 */
[----:B------:R-:W-:Y:S01]  /*16bf0*/  HMMA.1688.F32.TF32 R32, R32, R38, R68 ;  /* 0x000000262020723c */ /* 0x000fe20000081044 */
[----:B------:R-:W-:-:S02]  /*16c00*/  IMAD.MOV.U32 R244, RZ, RZ, R237 ;  /* 0x000000fffff47224 */ /* 0x000fc400078e00ed */
[----:B------:R-:W-:Y:S01]  /*16c10*/  LDS R236, [R0+0x15080] ;  /* 0x0150800000ec7984 */ /* 0x000fe20000000800 */
[----:B------:R-:W-:Y:S02]  /*16c20*/  IMAD.MOV.U32 R25, RZ, RZ, R238 ;  /* 0x000000ffff197224 */ /* 0x000fe400078e00ee */
[----:B------:R-:W-:Y:S01]  /*16c30*/  IMAD.MOV.U32 R24, RZ, RZ, R239 ;  /* 0x000000ffff187224 */ /* 0x000fe200078e00ef */
[----:B------:R-:W-:Y:S01]  /*16c40*/  LDS R238, [R0+0x15880] ;  /* 0x0158800000ee7984 */ /* 0x000fe20000000800 */
[C---:B-1----:R-:W-:Y:S03]  /*16c50*/  HMMA.1688.F32.TF32 R40, R232.reuse, R6, R72 ;  /* 0x00000006e828723c */ /* 0x042fe60000081048 */
[----:B------:R-:W-:Y:S04]  /*16c60*/  LDS R237, [R252+0x15080] ;  /* 0x01508000fced7984 */ /* 0x000fe80000000800 */
[----:B------:R-:W1:Y:S04]  /*16c70*/  LDS R239, [R252+0x15880] ;  /* 0x01588000fcef7984 */ /* 0x000e680000000800 */
[----:B------:R-:W-:Y:S04]  /*16c80*/  STL.64 [R1+0x2c0], R44 ;  /* 0x0002c02c01007387 */ /* 0x000fe80000100a00 */
[----:B------:R2:W-:Y:S04]  /*16c90*/  STL.64 [R1+0x2c8], R46 ;  /* 0x0002c82e01007387 */ /* 0x0005e80000100a00 */
[----:B------:R-:W-:Y:S04]  /*16ca0*/  STL.64 [R1+0x230], R32 ;  /* 0x0002302001007387 */ /* 0x000fe80000100a00 */
[----:B------:R3:W-:Y:S01]  /*16cb0*/  STL.64 [R1+0x238], R34 ;  /* 0x0002382201007387 */ /* 0x0007e20000100a00 */
[----:B------:R-:W-:Y:S01]  /*16cc0*/  IMAD.MOV.U32 R75, RZ, RZ, R40 ;  /* 0x000000ffff4b7224 */ /* 0x000fe200078e0028 */
[----:B--2---:R-:W-:Y:S01]  /*16cd0*/  HMMA.1688.F32.TF32 R44, R232, R10, R76 ;  /* 0x0000000ae82c723c */ /* 0x004fe2000008104c */
[----:B------:R-:W-:Y:S01]  /*16ce0*/  IMAD.MOV.U32 R74, RZ, RZ, R41 ;  /* 0x000000ffff4a7224 */ /* 0x000fe200078e0029 */
[----:B------:R-:W-:Y:S01]  /*16cf0*/  LDS R62, [R0+0x15980] ;  /* 0x01598000003e7984 */ /* 0x000fe20000000800 */
[----:B------:R-:W-:-:S02]  /*16d00*/  IMAD.MOV.U32 R73, RZ, RZ, R42 ;  /* 0x000000ffff497224 */ /* 0x000fc400078e002a */
[----:B------:R-:W-:Y:S01]  /*16d10*/  IMAD.MOV.U32 R72, RZ, RZ, R43 ;  /* 0x000000ffff487224 */ /* 0x000fe200078e002b */
[----:B------:R-:W-:Y:S02]  /*16d20*/  LDS R61, [R252+0x15180] ;  /* 0x01518000fc3d7984 */ /* 0x000fe40000000800 */
[C---:B------:R-:W-:Y:S01]  /*16d30*/  HMMA.1688.F32.TF32 R40, R232.reuse, R14, R80 ;  /* 0x0000000ee828723c */ /* 0x040fe20000081050 */
[----:B------:R-:W-:Y:S01]  /*16d40*/  IMAD.MOV.U32 R56, RZ, RZ, R212 ;  /* 0x000000ffff387224 */ /* 0x000fe200078e00d4 */
[----:B------:R-:W-:Y:S01]  /*16d50*/  LDS R63, [R252+0x15980] ;  /* 0x01598000fc3f7984 */ /* 0x000fe20000000800 */
[----:B------:R-:W-:Y:S02]  /*16d60*/  IMAD.MOV.U32 R57, RZ, RZ, R213 ;  /* 0x000000ffff397224 */ /* 0x000fe400078e00d5 */
[----:B------:R-:W-:Y:S01]  /*16d70*/  IMAD.MOV.U32 R58, RZ, RZ, R214 ;  /* 0x000000ffff3a7224 */ /* 0x000fe200078e00d6 */
[----:B------:R-:W-:Y:S02]  /*16d80*/  LDS R68, [R3+0x15180] ;  /* 0x0151800003447984 */ /* 0x000fe40000000800 */
[C---:B---3--:R-:W-:Y:S01]  /*16d90*/  HMMA.1688.F32.TF32 R32, R232.reuse, R18, R84 ;  /* 0x00000012e820723c */ /* 0x048fe20000081054 */
[----:B------:R-:W-:Y:S01]  /*16da0*/  IMAD.MOV.U32 R59, RZ, RZ, R215 ;  /* 0x000000ffff3b7224 */ /* 0x000fe200078e00d7 */
[----:B------:R-:W-:Y:S04]  /*16db0*/  LDS R70, [R3+0x15980] ;  /* 0x0159800003467984 */ /* 0x000fe80000000800 */
[----:B------:R-:W-:Y:S04]  /*16dc0*/  LDS R69, [R2+0x15180] ;  /* 0x0151800002457984 */ /* 0x000fe80000000800 */
        /* <DEDUP_REMOVED lines=8> */
[----:B------:R-:W-:Y:S05]  /*16e50*/  LDS R71, [R2+0x15980] ;  /* 0x0159800002477984 */ /* 0x000fea0000000800 */
[C---:B--2---:R-:W-:Y:S08]  /*16e60*/  HMMA.1688.F32.TF32 R32, R232.reuse, R30, R96 ;  /* 0x0000001ee820723c */ /* 0x044ff00000081060 */
[----:B------:R-:W-:Y:S01]  /*16e70*/  HMMA.1688.F32.TF32 R232, R232, R38, R100 ;  /* 0x00000026e8e8723c */ /* 0x000fe20000081064 */
[----:B------:R-:W-:Y:S04]  /*16e80*/  STL.64 [R1+0x1e0], R44 ;  /* 0x0001e02c01007387 */ /* 0x000fe80000100a00 */
[----:B------:R1:W-:Y:S04]  /*16e90*/  STL.64 [R1+0x1e8], R46 ;  /* 0x0001e82e01007387 */ /* 0x0003e80000100a00 */
[----:B------:R-:W-:Y:S04]  /*16ea0*/  STL.64 [R1+0x1d0], R40 ;  /* 0x0001d02801007387 */ /* 0x000fe80000100a00 */
[----:B------:R2:W-:Y:S01]  /*16eb0*/  STL.64 [R1+0x1d8], R42 ;  /* 0x0001d82a01007387 */ /* 0x0005e20000100a00 */
[C---:B-1----:R-:W-:Y:S09]  /*16ec0*/  HMMA.1688.F32.TF32 R44, R236.reuse, R6, R104 ;  /* 0x00000006ec2c723c */ /* 0x042ff20000081068 */
[----:B------:R-:W-:Y:S01]  /*16ed0*/  STL [R1+0xb54], R232 ;  /* 0x000b54e801007387 */ /* 0x000fe20000100800 */
[C---:B--2---:R-:W-:Y:S03]  /*16ee0*/  HMMA.1688.F32.TF32 R40, R236.reuse, R10, R108 ;  /* 0x0000000aec28723c */ /* 0x044fe6000008106c */
[----:B------:R-:W-:Y:S04]  /*16ef0*/  STL.64 [R1+0x1c0], R32 ;  /* 0x0001c02001007387 */ /* 0x000fe80000100a00 */
[----:B------:R1:W-:Y:S02]  /*16f00*/  STL.64 [R1+0x1c8], R34 ;  /* 0x0001c82201007387 */ /* 0x0003e40000100a00 */
[C---:B-1----:R-:W-:Y:S02]  /*16f10*/  HMMA.1688.F32.TF32 R32, R236.reuse, R14, R112 ;  /* 0x0000000eec20723c */ /* 0x042fe40000081070 */
[----:B------:R-:W-:Y:S04]  /*16f20*/  STL [R1+0xb50], R233 ;  /* 0x000b50e901007387 */ /* 0x000fe80000100800 */
[----:B------:R-:W-:Y:S04]  /*16f30*/  STL [R1+0xb4c], R234 ;  /* 0x000b4cea01007387 */ /* 0x000fe80000100800 */
[----:B------:R-:W-:Y:S04]  /*16f40*/  STL [R1+0xb48], R235 ;  /* 0x000b48eb01007387 */ /* 0x000fe80000100800 */
[----:B------:R-:W-:Y:S04]  /*16f50*/  STL.64 [R1+0x2b0], R44 ;  /* 0x0002b02c01007387 */ /* 0x000fe80000100a00 */
[----:B------:R1:W-:Y:S04]  /*16f60*/  STL.64 [R1+0x2b8], R46 ;  /* 0x0002b82e01007387 */ /* 0x0003e80000100a00 */
[----:B------:R-:W-:Y:S04]  /*16f70*/  STL.64 [R1+0x2a0], R40 ;  /* 0x0002a02801007387 */ /* 0x000fe80000100a00 */
[----:B------:R2:W-:Y:S01]  /*16f80*/  STL.64 [R1+0x2a8], R42 ;  /* 0x0002a82a01007387 */ /* 0x0005e20000100a00 */
[C---:B-1----:R-:W-:Y:S03]  /*16f90*/  HMMA.1688.F32.TF32 R44, R236.reuse, R18, R116 ;  /* 0x00000012ec2c723c */ /* 0x042fe60000081074 */
[----:B------:R-:W-:Y:S04]  /*16fa0*/  STL.64 [R1+0x290], R32 ;  /* 0x0002902001007387 */ /* 0x000fe80000100a00 */
[----:B------:R1:W-:Y:S01]  /*16fb0*/  STL.64 [R1+0x298], R34 ;  /* 0x0002982201007387 */ /* 0x0003e20000100a00 */
[C---:B--2---:R-:W-:Y:S08]  /*16fc0*/  HMMA.1688.F32.TF32 R40, R236.reuse, R22, R120 ;  /* 0x00000016ec28723c */ /* 0x044ff00000081078 */
[----:B-1----:R-:W-:Y:S07]  /*16fd0*/  HMMA.1688.F32.TF32 R32, R236, R26, R124 ;  /* 0x0000001aec20723c */ /* 0x002fee000008107c */
[----:B------:R-:W-:Y:S04]  /*16fe0*/  STL.64 [R1+0x280], R44 ;  /* 0x0002802c01007387 */ /* 0x000fe80000100a00 */
[----:B------:R-:W-:Y:S04]  /*16ff0*/  STL.64 [R1+0x288], R46 ;  /* 0x0002882e01007387 */ /* 0x000fe80000100a00 */
[----:B------:R-:W-:Y:S04]  /*17000*/  STL.64 [R1+0x270], R40 ;  /* 0x0002702801007387 */ /* 0x000fe80000100a00 */
[----:B------:R-:W-:Y:S04]  /*17010*/  STL.64 [R1+0x278], R42 ;  /* 0x0002782a01007387 */ /* 0x000fe80000100a00 */
[----:B------:R-:W-:Y:S04]  /*17020*/  STL.64 [R1+0x260], R32 ;  /* 0x0002602001007387 */ /* 0x000fe80000100a00 */
[----:B------:R1:W-:Y:S02]  /*17030*/  STL.64 [R1+0x268], R34 ;  /* 0x0002682201007387 */ /* 0x0003e40000100a00 */
[----:B-1----:R-:W-:Y:S08]  /*17040*/  HMMA.1688.F32.TF32 R32, R240, R6, R136 ;  /* 0x00000006f020723c */ /* 0x002ff00000081088 */
[----:B------:R-:W-:Y:S01]  /*17050*/  HMMA.1688.F32.TF32 R44, R236, R30, R128 ;  /* 0x0000001eec2c723c */ /* 0x000fe20000081080 */
[----:B------:R-:W-:Y:S01]  /*17060*/  IMAD.MOV.U32 R92, RZ, RZ, R220 ;  /* 0x000000ffff5c7224 */ /* 0x000fe200078e00dc */
[----:B------:R-:W-:Y:S01]  /*17070*/  LDS R128, [R0+0x16000] ;  /* 0x0160000000807984 */ /* 0x000fe20000000800 */
[----:B------:R-:W-:-:S02]  /*17080*/  IMAD.MOV.U32 R93, RZ, RZ, R221 ;  /* 0x000000ffff5d7224 */ /* 0x000fc400078e00dd */
[----:B------:R-:W-:Y:S01]  /*17090*/  IMAD.MOV.U32 R96, RZ, RZ, R222 ;  /* 0x000000ffff607224 */ /* 0x000fe200078e00de */
[----:B------:R-:W-:Y:S02]  /*170a0*/  LDS R130, [R0+0x16800] ;  /* 0x0168000000827984 */ /* 0x000fe40000000800 */
[----:B------:R-:W-:Y:S01]  /*170b0*/  HMMA.1688.F32.TF32 R40, R236, R38, R132 ;  /* 0x00000026ec28723c */ /* 0x000fe20000081084 */
[----:B------:R-:W-:Y:S01]  /*170c0*/  IMAD.MOV.U32 R97, RZ, RZ, R223 ;  /* 0x000000ffff617224 */ /* 0x000fe200078e00df */
[----:B------:R-:W-:Y:S01]  /*170d0*/  LDS R129, [R252+0x16000] ;  /* 0x01600000fc817984 */ /* 0x000fe20000000800 */
[----:B------:R-:W-:Y:S02]  /*170e0*/  IMAD.MOV.U32 R100, RZ, RZ, R216 ;  /* 0x000000ffff647224 */ /* 0x000fe400078e00d8 */
[----:B------:R-:W-:Y:S01]  /*170f0*/  IMAD.MOV.U32 R101, RZ, RZ, R217 ;  /* 0x000000ffff657224 */ /* 0x000fe200078e00d9 */
[----:B------:R-:W-:Y:S02]  /*17100*/  LDS R131, [R252+0x16800] ;  /* 0x01680000fc837984 */ /* 0x000fe40000000800 */
[----:B------:R-:W-:-:S02]  /*17110*/  IMAD.MOV.U32 R139, RZ, RZ, R32 ;  /* 0x000000ffff8b7224 */ /* 0x000fc400078e0020 */
[----:B------:R-:W-:Y:S02]  /*17120*/  IMAD.MOV.U32 R138, RZ, RZ, R33 ;  /* 0x000000ffff8a7224 */ /* 0x000fe400078e0021 */
[----:B------:R-:W-:Y:S02]  /*17130*/  IMAD.MOV.U32 R137, RZ, RZ, R34 ;  /* 0x000000ffff897224 */ /* 0x000fe400078e0022 */
[----:B------:R-:W-:Y:S02]  /*17140*/  IMAD.MOV.U32 R136, RZ, RZ, R35 ;  /* 0x000000ffff887224 */ /* 0x000fe400078e0023 */
[C---:B------:R-:W-:Y:S01]  /*17150*/  HMMA.1688.F32.TF32 R32, R240.reuse, R10, R140 ;  /* 0x0000000af020723c */ /* 0x040fe2000008108c */
[----:B------:R-:W-:Y:S04]  /*17160*/  STL.64 [R1+0x250], R44 ;  /* 0x0002502c01007387 */ /* 0x000fe80000100a00 */
[----:B------:R1:W-:Y:S04]  /*17170*/  STL.64 [R1+0x258], R46 ;  /* 0x0002582e01007387 */ /* 0x0003e80000100a00 */
[----:B------:R-:W-:Y:S04]  /*17180*/  STL.64 [R1+0x1b0], R40 ;  /* 0x0001b02801007387 */ /* 0x000fe80000100a00 */
[----:B------:R2:W-:Y:S01]  /*17190*/  STL.64 [R1+0x1b8], R42 ;  /* 0x0001b82a01007387 */ /* 0x0005e20000100a00 */
[C---:B-1----:R-:W-:Y:S08]  /*171a0*/  HMMA.1688.F32.TF32 R44, R240.reuse, R22, R152 ;  /* 0x00000016f02c723c */ /* 0x042ff00000081098 */
[----:B--2---:R-:W-:Y:S02]  /*171b0*/  HMMA.1688.F32.TF32 R40, R240, R26, R156 ;  /* 0x0000001af028723c */ /* 0x004fe4000008109c */
[----:B------:R-:W-:-:S02]  /*171c0*/  IMAD.MOV.U32 R232, RZ, RZ, R32 ;  /* 0x000000ffffe87224 */ /* 0x000fc400078e0020 */
[----:B------:R-:W-:Y:S02]  /*171d0*/  IMAD.MOV.U32 R233, RZ, RZ, R33 ;  /* 0x000000ffffe97224 */ /* 0x000fe400078e0021 */
[----:B------:R-:W-:Y:S02]  /*171e0*/  IMAD.MOV.U32 R234, RZ, RZ, R34 ;  /* 0x000000ffffea7224 */ /* 0x000fe400078e0022 */
[----:B------:R-:W-:Y:S02]  /*171f0*/  IMAD.MOV.U32 R235, RZ, RZ, R35 ;  /* 0x000000ffffeb7224 */ /* 0x000fe400078e0023 */
[----:B------:R-:W-:Y:S05]  /*17200*/  HMMA.1688.F32.TF32 R32, R240, R14, R144 ;  /* 0x0000000ef020723c */ /* 0x000fea0000081090 */
[----:B------:R-:W-:Y:S04]  /*17210*/  STL.64 [R1+0x160], R44 ;  /* 0x0001602c01007387 */ /* 0x000fe80000100a00 */
[----:B------:R-:W-:Y:S04]  /*17220*/  STL.64 [R1+0x168], R46 ;  /* 0x0001682e01007387 */ /* 0x000fe80000100a00 */
[----:B------:R-:W-:Y:S04]  /*17230*/  STL.64 [R1+0x150], R40 ;  /* 0x0001502801007387 */ /* 0x000fe80000100a00 */
[----:B------:R-:W-:Y:S04]  /*17240*/  STL.64 [R1+0x158], R42 ;  /* 0x0001582a01007387 */ /* 0x000fe80000100a00 */
[----:B------:R-:W-:Y:S04]  /*17250*/  LDS R40, [R0+0x15100] ;  /* 0x0151000000287984 */ /* 0x000fe80000000800 */
[----:B------:R-:W-:Y:S04]  /*17260*/  LDS R42, [R0+0x15900] ;  /* 0x01590000002a7984 */ /* 0x000fe80000000800 */
[----:B------:R-:W-:Y:S04]  /*17270*/  LDS R41, [R252+0x15100] ;  /* 0x01510000fc297984 */ /* 0x000fe80000000800 */
[----:B------:R-:W1:Y:S01]  /*17280*/  LDS R43, [R252+0x15900] ;  /* 0x01590000fc2b7984 */ /* 0x000e620000000800 */
[----:B------:R-:W-:-:S02]  /*17290*/  IMAD.MOV.U32 R143, RZ, RZ, R32 ;  /* 0x000000ffff8f7224 */ /* 0x000fc400078e0020 */
        /* <DEDUP_REMOVED lines=22> */
[C---:B-1----:R-:W-:Y:S08]  /*17400*/  HMMA.1688.F32.TF32 R48, R40.reuse, R6, R168 ;  /* 0x000000062830723c */ /* 0x042ff000000810a8 */
[C---:B------:R-:W-:Y:S07]  /*17410*/  HMMA.1688.F32.TF32 R44, R40.reuse, R10, R172 ;  /* 0x0000000a282c723c */ /* 0x040fee00000810ac */
[----:B------:R-:W-:Y:S01]  /*17420*/  STL.64 [R1+0xb30], R242 ;  /* 0x000b30f201007387 */ /* 0x000fe20000100a00 */
[C---:B------:R-:W-:Y:S03]  /*17430*/  HMMA.1688.F32.TF32 R52, R40.reuse, R14, R176 ;  /* 0x0000000e2834723c */ /* 0x040fe600000810b0 */
[----:B------:R-:W-:Y:S04]  /*17440*/  STL.64 [R1+0x140], R32 ;  /* 0x0001402001007387 */ /* 0x000fe80000100a00 */
[----:B------:R-:W-:Y:S04]  /*17450*/  STL.64 [R1+0x148], R34 ;  /* 0x0001482201007387 */ /* 0x000fe80000100a00 */
[----:B------:R-:W-:Y:S04]  /*17460*/  STL.64 [R1+0xb28], R240 ;  /* 0x000b28f001007387 */ /* 0x000fe80000100a00 */
[----:B------:R-:W-:Y:S04]  /*17470*/  STL.64 [R1+0x240], R48 ;  /* 0x0002403001007387 */ /* 0x000fe80000100a00 */
[----:B------:R1:W-:Y:S04]  /*17480*/  STL.64 [R1+0x248], R50 ;  /* 0x0002483201007387 */ /* 0x0003e80000100a00 */
[----:B------:R-:W-:Y:S04]  /*17490*/  STL.64 [R1+0x130], R44 ;  /* 0x0001302c01007387 */ /* 0x000fe80000100a00 */
[----:B------:R2:W-:Y:S01]  /*174a0*/  STL.64 [R1+0x138], R46 ;  /* 0x0001382e01007387 */ /* 0x0005e20000100a00 */
[----:B-1----:R-:W-:Y:S01]  /*174b0*/  HMMA.1688.F32.TF32 R48, R40, R18, R180 ;  /* 0x000000122830723c */ /* 0x002fe200000810b4 */
[----:B------:R-:W-:-:S02]  /*174c0*/  IMAD.MOV.U32 R116, RZ, RZ, R192 ;  /* 0x000000ffff747224 */ /* 0x000fc400078e00c0 */
[----:B------:R-:W-:Y:S01]  /*174d0*/  LDS R32, [R3+0x15100] ;  /* 0x0151000003207984 */ /* 0x000fe20000000800 */
[----:B------:R-:W-:Y:S02]  /*174e0*/  IMAD.MOV.U32 R117, RZ, RZ, R193 ;  /* 0x000000ffff757224 */ /* 0x000fe400078e00c1 */
[----:B------:R-:W-:Y:S01]  /*174f0*/  IMAD.MOV.U32 R118, RZ, RZ, R194 ;  /* 0x000000ffff767224 */ /* 0x000fe200078e00c2 */
[----:B------:R-:W-:Y:S01]  /*17500*/  LDS R34, [R3+0x15900] ;  /* 0x0159000003227984 */ /* 0x000fe20000000800 */
[----:B--2---:R-:W-:Y:S03]  /*17510*/  HMMA.1688.F32.TF32 R44, R40, R22, R184 ;  /* 0x00000016282c723c */ /* 0x004fe600000810b8 */
[----:B------:R1:W-:Y:S04]  /*17520*/  STL.64 [R1+0x120], R52 ;  /* 0x0001203401007387 */ /* 0x0003e80000100a00 */
[----:B------:R2:W-:Y:S01]  /*17530*/  STL.64 [R1+0x128], R54 ;  /* 0x0001283601007387 */ /* 0x0005e20000100a00 */
[----:B------:R-:W-:-:S02]  /*17540*/  IMAD.MOV.U32 R119, RZ, RZ, R188 ;  /* 0x000000ffff777224 */ /* 0x000fc400078e00bc */
[----:B------:R-:W-:Y:S01]  /*17550*/  IMAD.MOV.U32 R108, RZ, RZ, R198 ;  /* 0x000000ffff6c7224 */ /* 0x000fe200078e00c6 */
[----:B------:R-:W-:Y:S01]  /*17560*/  LDS R33, [R2+0x15100] ;  /* 0x0151000002217984 */ /* 0x000fe20000000800 */
[----:B------:R-:W-:Y:S02]  /*17570*/  IMAD.MOV.U32 R109, RZ, RZ, R199 ;  /* 0x000000ffff6d7224 */ /* 0x000fe400078e00c7 */
[----:B------:R-:W-:Y:S01]  /*17580*/  IMAD.MOV.U32 R110, RZ, RZ, R203 ;  /* 0x000000ffff6e7224 */ /* 0x000fe200078e00cb */
[----:B------:R-:W2:Y:S04]  /*17590*/  LDS R35, [R2+0x15900] ;  /* 0x0159000002237984 */ /* 0x000ea80000000800 */
[----:B------:R4:W-:Y:S04]  /*175a0*/  STL.64 [R1+0x110], R48 ;  /* 0x0001103001007387 */ /* 0x0009e80000100a00 */
[----:B------:R1:W-:Y:S04]  /*175b0*/  STL.64 [R1+0x118], R50 ;  /* 0x0001183201007387 */ /* 0x0003e80000100a00 */
[----:B------:R1:W-:Y:S04]  /*175c0*/  STL.64 [R1+0x10], R44 ;  /* 0x0000102c01007387 */ /* 0x0003e80000100a00 */
[----:B------:R1:W-:Y:S04]  /*175d0*/  STL.64 [R1+0x18], R46 ;  /* 0x0000182e01007387 */ /* 0x0003e80000100a00 */
        /* <DEDUP_REMOVED lines=8> */
[----:B-1----:R-:W-:-:S03]  /*17660*/  IMAD.MOV.U32 R52, RZ, RZ, R208 ;  /* 0x000000ffff347224 */ /* 0x002fc600078e00d0 */
[----:B------:R-:W3:Y:S01]  /*17670*/  LDL.LU R212, [R1+0xbc4] ;  /* 0x000bc40001d47983 */ /* 0x000ee20000300800 */
[----:B------:R-:W-:-:S03]  /*17680*/  IMAD.MOV.U32 R53, RZ, RZ, R209 ;  /* 0x000000ffff357224 */ /* 0x000fc600078e00d1 */
[----:B------:R-:W3:Y:S01]  /*17690*/  LDL.LU R213, [R1+0xbc0] ;  /* 0x000bc00001d57983 */ /* 0x000ee20000300800 */
[----:B--2---:R-:W-:-:S03]  /*176a0*/  IMAD.MOV.U32 R54, RZ, RZ, R210 ;  /* 0x000000ffff367224 */ /* 0x004fc600078e00d2 */
[----:B------:R-:W3:Y:S01]  /*176b0*/  LDL.LU R214, [R1+0xbbc] ;  /* 0x000bbc0001d67983 */ /* 0x000ee20000300800 */
[----:B------:R-:W-:-:S03]  /*176c0*/  IMAD.MOV.U32 R55, RZ, RZ, R211 ;  /* 0x000000ffff377224 */ /* 0x000fc600078e00d3 */
[----:B------:R-:W3:Y:S01]  /*176d0*/  LDL.LU R215, [R1+0xbb8] ;  /* 0x000bb80001d77983 */ /* 0x000ee20000300800 */
[----:B----4-:R-:W-:-:S03]  /*176e0*/  IMAD.MOV.U32 R48, RZ, RZ, R204 ;  /* 0x000000ffff307224 */ /* 0x010fc600078e00cc */
[----:B------:R-:W2:Y:S01]  /*176f0*/  LDL.LU R208, [R1+0xbb4] ;  /* 0x000bb40001d07983 */ /* 0x000ea20000300800 */
[----:B------:R-:W-:-:S03]  /*17700*/  IMAD.MOV.U32 R49, RZ, RZ, R205 ;  /* 0x000000ffff317224 */ /* 0x000fc600078e00cd */
[----:B------:R-:W2:Y:S01]  /*17710*/  LDL.LU R209, [R1+0xbb0] ;  /* 0x000bb00001d17983 */ /* 0x000ea20000300800 */
[----:B------:R-:W-:-:S03]  /*17720*/  IMAD.MOV.U32 R50, RZ, RZ, R206 ;  /* 0x000000ffff327224 */ /* 0x000fc600078e00ce */
[----:B------:R-:W2:Y:S01]  /*17730*/  LDL.LU R210, [R1+0xbac] ;  /* 0x000bac0001d27983 */ /* 0x000ea20000300800 */
[----:B------:R-:W-:-:S03]  /*17740*/  IMAD.MOV.U32 R51, RZ, RZ, R200 ;  /* 0x000000ffff337224 */ /* 0x000fc600078e00c8 */
[----:B------:R-:W2:Y:S04]  /*17750*/  LDL.LU R211, [R1+0xba8] ;  /* 0x000ba80001d37983 */ /* 0x000ea80000300800 */
        /* <DEDUP_REMOVED lines=12> */
[----:B------:R-:W-:-:S03]  /*17820*/  IMAD.MOV.U32 R44, RZ, RZ, R189 ;  /* 0x000000ffff2c7224 */ /* 0x000fc600078e00bd */
[----:B------:R-:W4:Y:S01]  /*17830*/  LDL.LU R64, [R1] ;  /* 0x0000000001407983 */ /* 0x000f220000300800 */
[----:B------:R-:W-:-:S03]  /*17840*/  IMAD.MOV.U32 R45, RZ, RZ, R190 ;  /* 0x000000ffff2d7224 */ /* 0x000fc600078e00be */
[----:B------:R-:W4:Y:S01]  /*17850*/  LDL.LU R65, [R1+0x4] ;  /* 0x0000040001417983 */ /* 0x000f220000300800 */
[----:B------:R-:W-:-:S03]  /*17860*/  IMAD.MOV.U32 R46, RZ, RZ, R191 ;  /* 0x000000ffff2e7224 */ /* 0x000fc600078e00bf */
[----:B------:R-:W4:Y:S04]  /*17870*/  LDL.LU R66, [R1+0x8] ;  /* 0x0000080001427983 */ /* 0x000f280000300800 */
[----:B------:R-:W4:Y:S01]  /*17880*/  LDL.LU R67, [R1+0xc] ;  /* 0x00000c0001437983 */ /* 0x000f220000300800 */
[----:B------:R-:W-:-:S03]  /*17890*/  IMAD.MOV.U32 R47, RZ, RZ, R195 ;  /* 0x000000ffff2f7224 */ /* 0x000fc600078e00c3 */
[----:B------:R-:W4:Y:S04]  /*178a0*/  LDL.LU R189, [R1+0xb74] ;  /* 0x000b740001bd7983 */ /* 0x000f280000300800 */
[----:B------:R-:W4:Y:S04]  /*178b0*/  LDL.LU R190, [R1+0xb70] ;  /* 0x000b700001be7983 */ /* 0x000f280000300800 */
[----:B------:R-:W4:Y:S04]  /*178c0*/  LDL.LU R191, [R1+0xb6c] ;  /* 0x000b6c0001bf7983 */ /* 0x000f280000300800 */
[----:B------:R-:W4:Y:S04]  /*178d0*/  LDL.LU R195, [R1+0xb68] ;  /* 0x000b680001c37983 */ /* 0x000f280000300800 */
[----:B------:R-:W4:Y:S01]  /*178e0*/  LDL.LU R198, [R1+0xb64] ;  /* 0x000b640001c67983 */ /* 0x000f220000300800 */
[----:B------:R-:W-:-:S03]  /*178f0*/  IMAD.MOV.U32 R111, RZ, RZ, R207 ;  /* 0x000000ffff6f7224 */ /* 0x000fc600078e00cf */
[----:B------:R-:W4:Y:S04]  /*17900*/  LDL.LU R199, [R1+0xb60] ;  /* 0x000b600001c77983 */ /* 0x000f280000300800 */
[----:B------:R-:W4:Y:S04]  /*17910*/  LDL.LU R203, [R1+0xb5c] ;  /* 0x000b5c0001cb7983 */ /* 0x000f280000300800 */
[----:B------:R-:W4:Y:S01]  /*17920*/  LDL.LU R207, [R1+0xb58] ;  /* 0x000b580001cf7983 */ /* 0x000f220000300800 */
        /* <DEDUP_REMOVED lines=9> */
[----:B------:R-:W-:Y:S01]  /*179c0*/  IMAD.MOV.U32 R99, RZ, RZ, R12 ;  /* 0x000000ffff637224 */ /* 0x000fe200078e000c */
[----:B------:R-:W-:Y:S01]  /*179d0*/  HMMA.1688.F32.TF32 R224, R32, R30, R224 ;  /* 0x0000001e20e0723c */ /* 0x000fe200000810e0 */
[----:B------:R-:W-:Y:S02]  /*179e0*/  IMAD.MOV.U32 R106, RZ, RZ, R5 ;  /* 0x000000ffff6a7224 */ /* 0x000fe400078e0005 */
[----:B------:R-:W-:-:S05]  /*179f0*/  IMAD.MOV.U32 R107, RZ, RZ, R4 ;  /* 0x000000ffff6b7224 */ /* 0x000fca00078e0004 */
[----:B------:R-:W-:Y:S01]  /*17a00*/  HMMA.1688.F32.TF32 R228, R32, R38, R228 ;  /* 0x0000002620e4723c */ /* 0x000fe200000810e4 */
[----:B------:R-:W-:Y:S02]  /*17a10*/  IMAD.MOV.U32 R102, RZ, RZ, R9 ;  /* 0x000000ffff667224 */ /* 0x000fe400078e0009 */
[----:B------:R-:W-:-:S05]  /*17a20*/  IMAD.MOV.U32 R103, RZ, RZ, R8 ;  /* 0x000000ffff677224 */ /* 0x000fca00078e0008 */
[C---:B------:R-:W-:Y:S08]  /*17a30*/  HMMA.1688.F32.TF32 R44, R60.reuse, R18, R44 ;  /* 0x000000123c2c723c */ /* 0x040ff0000008102c */
[C---:B------:R-:W-:Y:S08]  /*17a40*/  HMMA.1688.F32.TF32 R48, R60.reuse, R22, R48 ;  /* 0x000000163c30723c */ /* 0x040ff00000081030 */
[C---:B------:R-:W-:Y:S08]  /*17a50*/  HMMA.1688.F32.TF32 R52, R60.reuse, R26, R52 ;  /* 0x0000001a3c34723c */ /* 0x040ff00000081034 */
[----:B------:R-:W-:Y:S08]  /*17a60*/  HMMA.1688.F32.TF32 R56, R60, R30, R56 ;  /* 0x0000001e3c38723c */ /* 0x000ff00000081038 */
[C---:B--2---:R-:W-:Y:S08]  /*17a70*/  HMMA.1688.F32.TF32 R208, R32.reuse, R14, R208 ;  /* 0x0000000e20d0723c */ /* 0x044ff000000810d0 */
[----:B---3--:R-:W-:Y:S08]  /*17a80*/  HMMA.1688.F32.TF32 R212, R32, R18, R212 ;  /* 0x0000001220d4723c */ /* 0x008ff000000810d4 */
[C---:B----4-:R-:W-:Y:S08]  /*17a90*/  HMMA.1688.F32.TF32 R248, R40.reuse, R26, R188 ;  /* 0x0000001a28f8723c */ /* 0x050ff000000810bc */
        /* <DEDUP_REMOVED lines=12> */
[C---:B------:R-:W-:Y:S08]  /*17b60*/  HMMA.1688.F32.TF32 R200, R32.reuse, R6, R200 ;  /* 0x0000000620c8723c */ /* 0x040ff000000810c8 */
[----:B------:R-:W-:Y:S01]  /*17b70*/  HMMA.1688.F32.TF32 R204, R32, R10, R204 ;  /* 0x0000000a20cc723c */ /* 0x000fe200000810cc */
[----:B------:R-:W-:Y:S04]  /*17b80*/  STL.64 [R1+0xae0], R250 ;  /* 0x000ae0fa01007387 */ /* 0x000fe80000100a00 */
[----:B------:R-:W-:Y:S04]  /*17b90*/  STL.64 [R1+0xad8], R248 ;  /* 0x000ad8f801007387 */ /* 0x000fe80000100a00 */
[----:B------:R-:W-:Y:S04]  /*17ba0*/  STL.64 [R1+0xaf0], R246 ;  /* 0x000af0f601007387 */ /* 0x000fe80000100a00 */
[----:B------:R-:W-:Y:S04]  /*17bb0*/  STL.64 [R1+0xae8], R244 ;  /* 0x000ae8f401007387 */ /* 0x000fe80000100a00 */
[----:B------:R1:W-:Y:S04]  /*17bc0*/  STL.64 [R1+0xb00], R198 ;  /* 0x000b00c601007387 */ /* 0x0003e80000100a00 */
[----:B------:R2:W-:Y:S04]  /*17bd0*/  STL.64 [R1+0xaf8], R196 ;  /* 0x000af8c401007387 */ /* 0x0005e80000100a00 */
[----:B------:R-:W-:Y:S04]  /*17be0*/  STL.64 [R1+0xb10], R202 ;  /* 0x000b10ca01007387 */ /* 0x000fe80000100a00 */
[----:B------:R-:W-:Y:S04]  /*17bf0*/  STL.64 [R1+0xb08], R200 ;  /* 0x000b08c801007387 */ /* 0x000fe80000100a00 */
[----:B------:R-:W-:Y:S04]  /*17c00*/  STL.64 [R1+0xb20], R206 ;  /* 0x000b20ce01007387 */ /* 0x000fe80000100a00 */
[----:B------:R-:W-:Y:S04]  /*17c10*/  STL.64 [R1+0xb18], R204 ;  /* 0x000b18cc01007387 */ /* 0x000fe80000100a00 */
[----:B------:R-:W-:Y:S04]  /*17c20*/  STL.64 [R1+0xb40], R210 ;  /* 0x000b40d201007387 */ /* 0x000fe80000100a00 */
[----:B------:R-:W-:Y:S04]  /*17c30*/  STL.64 [R1+0xb38], R208 ;  /* 0x000b38d001007387 */ /* 0x000fe80000100a00 */
[----:B------:R-:W3:Y:S04]  /*17c40*/  LDL.LU R144, [R1+0x230] ;  /* 0x0002300001907983 */ /* 0x000ee80000300800 */
[----:B------:R-:W3:Y:S04]  /*17c50*/  LDL.LU R145, [R1+0x234] ;  /* 0x0002340001917983 */ /* 0x000ee80000300800 */
[----:B------:R-:W3:Y:S01]  /*17c60*/  LDL.LU R146, [R1+0x238] ;  /* 0x0002380001927983 */ /* 0x000ee20000300800 */
[-C--:B------:R-:W-:Y:S03]  /*17c70*/  HMMA.1688.F32.TF32 R40, R60, R14.reuse, R112 ;  /* 0x0000000e3c28723c */ /* 0x080fe60000081070 */
[----:B------:R-:W3:Y:S04]  /*17c80*/  LDL.LU R147, [R1+0x23c] ;  /* 0x00023c0001937983 */ /* 0x000ee80000300800 */
[----:B------:R-:W4:Y:S01]  /*17c90*/  LDL.LU R124, [R1+0x2c0] ;  /* 0x0002c000017c7983 */ /* 0x000f220000300800 */
[----:B------:R-:W-:Y:S03]  /*17ca0*/  HMMA.1688.F32.TF32 R12, R68, R14, R96 ;  /* 0x0000000e440c723c */ /* 0x000fe60000081060 */
[----:B------:R-:W4:Y:S04]  /*17cb0*/  LDL.LU R125, [R1+0x2c4] ;  /* 0x0002c400017d7983 */ /* 0x000f280000300800 */
[----:B------:R-:W4:Y:S04]  /*17cc0*/  LDL.LU R126, [R1+0x2c8] ;  /* 0x0002c800017e7983 */ /* 0x000f280000300800 */
[----:B------:R-:W4:Y:S04]  /*17cd0*/  LDL.LU R127, [R1+0x2cc] ;  /* 0x0002cc00017f7983 */ /* 0x000f280000300800 */
[----:B------:R-:W3:Y:S01]  /*17ce0*/  LDL R99, [R1+0x374] ;  /* 0x0003740001637983 */ /* 0x000ee20000100800 */
[C---:B------:R-:W-:Y:S08]  /*17cf0*/  HMMA.1688.F32.TF32 R216, R32.reuse, R22, R216 ;  /* 0x0000001620d8723c */ /* 0x040ff000000810d8 */
[----:B------:R-:W-:Y:S08]  /*17d00*/  HMMA.1688.F32.TF32 R220, R32, R26, R220 ;  /* 0x0000001a20dc723c */ /* 0x000ff000000810dc */
[C---:B------:R-:W-:Y:S01]  /*17d10*/  HMMA.1688.F32.TF32 R32, R60.reuse, R10, R116 ;  /* 0x0000000a3c20723c */ /* 0x040fe20000081074 */
[----:B------:R-:W4:Y:S04]  /*17d20*/  LDL.LU R116, [R1+0x2e0] ;  /* 0x0002e00001747983 */ /* 0x000f280000300800 */
[----:B------:R-:W4:Y:S04]  /*17d30*/  LDL.LU R117, [R1+0x2e4] ;  /* 0x0002e40001757983 */ /* 0x000f280000300800 */
[----:B------:R-:W4:Y:S01]  /*17d40*/  LDL.LU R118, [R1+0x2e8] ;  /* 0x0002e80001767983 */ /* 0x000f220000300800 */
[-C--:B------:R-:W-:Y:S03]  /*17d50*/  HMMA.1688.F32.TF32 R64, R60, R6.reuse, R64 ;  /* 0x000000063c40723c */ /* 0x080fe60000081040 */
[----:B------:R-:W4:Y:S04]  /*17d60*/  LDL.LU R119, [R1+0x2ec] ;  /* 0x0002ec0001777983 */ /* 0x000f280000300800 */
[----:B------:R-:W4:Y:S01]  /*17d70*/  LDL.LU R112, [R1+0x2f0] ;  /* 0x0002f00001707983 */ /* 0x000f220000300800 */
[C---:B------:R-:W-:Y:S03]  /*17d80*/  HMMA.1688.F32.TF32 R4, R68.reuse, R6, R104 ;  /* 0x000000064404723c */ /* 0x040fe60000081068 */
[----:B------:R-:W4:Y:S04]  /*17d90*/  LDL.LU R113, [R1+0x2f4] ;  /* 0x0002f40001717983 */ /* 0x000f280000300800 */
[----:B------:R-:W4:Y:S04]  /*17da0*/  LDL.LU R114, [R1+0x2f8] ;  /* 0x0002f80001727983 */ /* 0x000f280000300800 */
[----:B------:R-:W4:Y:S01]  /*17db0*/  LDL.LU R115, [R1+0x2fc] ;  /* 0x0002fc0001737983 */ /* 0x000f220000300800 */
[----:B------:R-:W-:Y:S03]  /*17dc0*/  HMMA.1688.F32.TF32 R8, R68, R10, R100 ;  /* 0x0000000a4408723c */ /* 0x000fe60000081064 */
        /* <DEDUP_REMOVED lines=17> */
[----:B------:R-:W-:Y:S01]  /*17ee0*/  HMMA.1688.F32.TF32 R24, R68, R26, R84 ;  /* 0x0000001a4418723c */ /* 0x000fe20000081054 */
[----:B------:R-:W-:-:S02]  /*17ef0*/  IMAD.MOV.U32 R78, RZ, RZ, R37 ;  /* 0x000000ffff4e7224 */ /* 0x000fc400078e0025 */
[----:B------:R-:W-:Y:S02]  /*17f00*/  IMAD.MOV.U32 R79, RZ, RZ, R36 ;  /* 0x000000ffff4f7224 */ /* 0x000fe400078e0024 */
[----:B------:R-:W-:Y:S02]  /*17f10*/  IMAD.MOV.U32 R82, RZ, RZ, R29 ;  /* 0x000000ffff527224 */ /* 0x000fe400078e001d */
[----:B------:R-:W-:Y:S01]  /*17f20*/  IMAD.MOV.U32 R83, RZ, RZ, R28 ;  /* 0x000000ffff537224 */ /* 0x000fe200078e001c */
[----:B------:R-:W-:Y:S01]  /*17f30*/  HMMA.1688.F32.TF32 R20, R68, R22, R88 ;  /* 0x000000164414723c */ /* 0x000fe20000081058 */
[----:B------:R-:W-:Y:S02]  /*17f40*/  IMAD.MOV.U32 R132, RZ, RZ, R75 ;  /* 0x000000ffff847224 */ /* 0x000fe400078e004b */
[----:B------:R-:W-:Y:S02]  /*17f50*/  IMAD.MOV.U32 R133, RZ, RZ, R74 ;  /* 0x000000ffff857224 */ /* 0x000fe400078e004a */
[----:B------:R-:W-:-:S03]  /*17f60*/  IMAD.MOV.U32 R134, RZ, RZ, R73 ;  /* 0x000000ffff867224 */ /* 0x000fc600078e0049 */
[----:B------:R-:W-:Y:S01]  /*17f70*/  HMMA.1688.F32.TF32 R16, R68, R18, R92 ;  /* 0x000000124410723c */ /* 0x000fe2000008105c */
[----:B------:R-:W-:-:S07]  /*17f80*/  IMAD.MOV.U32 R135, RZ, RZ, R72 ;  /* 0x000000ffff877224 */ /* 0x000fce00078e0048 */
[C---:B------:R-:W-:Y:S08]  /*17f90*/  HMMA.1688.F32.TF32 R28, R68.reuse, R30, R80 ;  /* 0x0000001e441c723c */ /* 0x040ff00000081050 */
[----:B------:R-:W-:Y:S01]  /*17fa0*/  HMMA.1688.F32.TF32 R36, R68, R38, R76 ;  /* 0x000000264424723c */ /* 0x000fe2000008104c */
[----:B-1----:R-:W-:Y:S02]  /*17fb0*/  IMAD.MOV.U32 R199, RZ, RZ, R136 ;  /* 0x000000ffffc77224 */ /* 0x002fe400078e0088 */
[----:B------:R-:W-:-:S02]  /*17fc0*/  IMAD.MOV.U32 R198, RZ, RZ, R137 ;  /* 0x000000ffffc67224 */ /* 0x000fc400078e0089 */
[----:B--2---:R-:W-:Y:S02]  /*17fd0*/  IMAD.MOV.U32 R197, RZ, RZ, R138 ;  /* 0x000000ffffc57224 */ /* 0x004fe400078e008a */
[----:B------:R-:W-:Y:S02]  /*17fe0*/  IMAD.MOV.U32 R196, RZ, RZ, R139 ;  /* 0x000000ffffc47224 */ /* 0x000fe400078e008b */
[----:B------:R-:W-:Y:S02]  /*17ff0*/  IMAD.MOV.U32 R251, RZ, RZ, R140 ;  /* 0x000000fffffb7224 */ /* 0x000fe400078e008c */
[----:B------:R-:W-:Y:S02]  /*18000*/  IMAD.MOV.U32 R250, RZ, RZ, R141 ;  /* 0x000000fffffa7224 */ /* 0x000fe400078e008d */
[----:B------:R-:W-:Y:S02]  /*18010*/  IMAD.MOV.U32 R249, RZ, RZ, R142 ;  /* 0x000000fffff97224 */ /* 0x000fe400078e008e */
[----:B------:R-:W-:Y:S01]  /*18020*/  IMAD.MOV.U32 R248, RZ, RZ, R143 ;  /* 0x000000fffff87224 */ /* 0x000fe200078e008f */
[----:B---3--:R-:W4:Y:S04]  /*18030*/  LDSM.16.M88.4 R84, [R99+0x8080] ;  /* 0x008080006354783b */ /* 0x008f280000000200 */
[----:B------:R-:W-:Y:S04]  /*18040*/  LDSM.16.M88.4 R88, [R99+0xa080] ;  /* 0x00a080006358783b */ /* 0x000fe80000000200 */
[----:B------:R-:W1:Y:S04]  /*18050*/  LDSM.16.M88.4 R92, [R99+0xc080] ;  /* 0x00c08000635c783b */ /* 0x000e680000000200 */
[----:B------:R-:W-:Y:S04]  /*18060*/  LDSM.16.M88.4 R68, [R99+0x80] ;  /* 0x000080006344783b */ /* 0x000fe80000000200 */
[----:B------:R-:W2:Y:S04]  /*18070*/  LDSM.16.M88.4 R72, [R99+0x2080] ;  /* 0x002080006348783b */ /* 0x000ea80000000200 */
[----:B------:R-:W-:Y:S04]  /*18080*/  LDSM.16.M88.4 R76, [R99+0x4080] ;  /* 0x00408000634c783b */ /* 0x000fe80000000200 */
[----:B------:R-:W3:Y:S04]  /*18090*/  LDSM.16.M88.4 R80, [R99+0x6080] ;  /* 0x006080006350783b */ /* 0x000ee80000000200 */
[----:B------:R-:W3:Y:S01]  /*180a0*/  LDSM.16.M88.4 R96, [R99+0xe080] ;  /* 0x00e080006360783b */ /* 0x000ee20000000200 */
[C---:B----4-:R-:W-:Y:S03]  /*180b0*/  HMMA.1688.F32.TF32 R116, R128.reuse, R84, R116 ;  /* 0x000000548074723c */ /* 0x050fe60000081074 */
[----:B------:R-:W-:Y:S05]  /*180c0*/  STL [R1+0xa90], R86 ;  /* 0x000a905601007387 */ /* 0x000fea0000100800 */
[C---:B-1----:R-:W-:Y:S01]  /*180d0*/  HMMA.1688.F32.TF32 R124, R128.reuse, R92, R124 ;  /* 0x0000005c807c723c */ /* 0x042fe2000008107c */
[----:B------:R-:W-:Y:S04]  /*180e0*/  STL [R1+0xa8c], R87 ;  /* 0x000a8c5701007387 */ /* 0x000fe80000100800 */
[----:B------:R-:W-:Y:S03]  /*180f0*/  STL [R1+0xa94], R90 ;  /* 0x000a945a01007387 */ /* 0x000fe60000100800 */
[C---:B--2---:R-:W-:Y:S01]  /*18100*/  HMMA.1688.F32.TF32 R104, R128.reuse, R72, R104 ;  /* 0x000000488068723c */ /* 0x044fe20000081068 */
[----:B------:R-:W-:Y:S07]  /*18110*/  STL [R1+0xa88], R91 ;  /* 0x000a885b01007387 */ /* 0x000fee0000100800 */
[C---:B---3--:R-:W-:Y:S08]  /*18120*/  HMMA.1688.F32.TF32 R112, R128.reuse, R80, R112 ;  /* 0x000000508070723c */ /* 0x048ff00000081070 */
[C---:B------:R-:W-:Y:S01]  /*18130*/  HMMA.1688.F32.TF32 R100, R128.reuse, R68, R100 ;  /* 0x000000448064723c */ /* 0x040fe20000081064 */
[----:B------:R-:W-:Y:S04]  /*18140*/  STL [R1+0xa84], R94 ;  /* 0x000a845e01007387 */ /* 0x000fe80000100800 */
[----:B------:R-:W-:Y:S03]  /*18150*/  STL [R1+0xa80], R95 ;  /* 0x000a805f01007387 */ /* 0x000fe60000100800 */
        /* <DEDUP_REMOVED lines=51> */
[----:B------:R-:W-:-:S02]  /*18490*/  IMAD.MOV.U32 R240, RZ, RZ, R239 ;  /* 0x000000fffff07224 */ /* 0x000fc400078e00ef */
[----:B------:R-:W-:Y:S01]  /*184a0*/  IMAD.MOV.U32 R241, RZ, RZ, R238 ;  /* 0x000000fffff17224 */ /* 0x000fe200078e00ee */
[----:B------:R-:W-:Y:S01]  /*184b0*/  LDS R239, [R2+0x16880] ;  /* 0x0168800002ef7984 */ /* 0x000fe20000000800 */
[----:B------:R-:W-:Y:S02]  /*184c0*/  IMAD.MOV.U32 R242, RZ, RZ, R237 ;  /* 0x000000fffff27224 */ /* 0x000fe400078e00ed */
[----:B------:R-:W-:Y:S01]  /*184d0*/  IMAD.MOV.U32 R243, RZ, RZ, R236 ;  /* 0x000000fffff37224 */ /* 0x000fe200078e00ec */
[----:B------:R-:W-:Y:S04]  /*184e0*/  LDS R238, [R3+0x16880] ;  /* 0x0168800003ee7984 */ /* 0x000fe80000000800 */
[----:B------:R-:W-:Y:S04]  /*184f0*/  LDS R236, [R3+0x16080] ;  /* 0x0160800003ec7984 */ /* 0x000fe80000000800 */
[----:B------:R-:W1:Y:S01]  /*18500*/  LDS R237, [R2+0x16080] ;  /* 0x0160800002ed7984 */ /* 0x000e620000000800 */
[----:B------:R-:W-:-:S02]  /*18510*/  IMAD.MOV.U32 R244, RZ, RZ, R232 ;  /* 0x000000fffff47224 */ /* 0x000fc400078e00e8 */
[----:B------:R-:W-:Y:S01]  /*18520*/  IMAD.MOV.U32 R245, RZ, RZ, R233 ;  /* 0x000000fffff57224 */ /* 0x000fe200078e00e9 */
[----:B------:R-:W3:Y:S01]  /*18530*/  LDL.LU R152, [R1+0x1d0] ;  /* 0x0001d00001987983 */ /* 0x000ee20000300800 */
[----:B------:R-:W-:Y:S02]  /*18540*/  IMAD.MOV.U32 R246, RZ, RZ, R234 ;  /* 0x000000fffff67224 */ /* 0x000fe400078e00ea */
[----:B------:R-:W-:Y:S01]  /*18550*/  IMAD.MOV.U32 R247, RZ, RZ, R235 ;  /* 0x000000fffff77224 */ /* 0x000fe200078e00eb */
        /* <DEDUP_REMOVED lines=8> */
[----:B------:R-:W3:Y:S01]  /*185e0*/  LDL.LU R172, [R1+0x290] ;  /* 0x0002900001ac7983 */ /* 0x000ee20000300800 */
[C---:B-1----:R-:W-:Y:S03]  /*185f0*/  HMMA.1688.F32.TF32 R120, R236.reuse, R72, R244 ;  /* 0x00000048ec78723c */ /* 0x042fe600000810f4 */
        /* <DEDUP_REMOVED lines=19> */
[----:B------:R-:W-:Y:S01]  /*18730*/  STL [R1+0xa7c], R135 ;  /* 0x000a7c8701007387 */ /* 0x000fe20000100800 */
[----:B------:R-:W-:Y:S08]  /*18740*/  HMMA.1688.F32.TF32 R124, R236, R80, R240 ;  /* 0x00000050ec7c723c */ /* 0x000ff000000810f0 */
[-C--:B--2---:R-:W-:Y:S11]  /*18750*/  HMMA.1688.F32.TF32 R140, R160, R76.reuse, R140 ;  /* 0x0000004ca08c723c */ /* 0x084ff6000008108c */
[----:B------:R-:W-:Y:S11]  /*18760*/  @!UPT UIADD3 URZ, URZ, URZ, URZ ;  /* 0x0000003f3f3ff290 */ /* 0x000ff6000fffe03f */
[----:B------:R-:W-:Y:S01]  /*18770*/  @!UPT UIADD3 URZ, URZ, URZ, URZ ;  /* 0x0000003f3f3ff290 */ /* 0x000fe2000fffe03f */
[----:B------:R-:W-:Y:S04]  /*18780*/  STL [R1+0xa78], R143 ;  /* 0x000a788f01007387 */ /* 0x000fe80000100800 */
[----:B------:R1:W-:Y:S04]  /*18790*/  STL.64 [R1], R120 ;  /* 0x0000007801007387 */ /* 0x0003e80000100a00 */
[----:B------:R2:W-:Y:S04]  /*187a0*/  STL.64 [R1+0x8], R122 ;  /* 0x0000087a01007387 */ /* 0x0005e80000100a00 */
[----:B-1----:R-:W4:Y:S04]  /*187b0*/  LDL.LU R120, [R1+0x160] ;  /* 0x0001600001787983 */ /* 0x002f280000300800 */
[----:B------:R-:W4:Y:S04]  /*187c0*/  LDL.LU R121, [R1+0x164] ;  /* 0x0001640001797983 */ /* 0x000f280000300800 */
[----:B--2---:R-:W4:Y:S04]  /*187d0*/  LDL.LU R122, [R1+0x168] ;  /* 0x00016800017a7983 */ /* 0x004f280000300800 */
[----:B------:R-:W4:Y:S04]  /*187e0*/  LDL.LU R123, [R1+0x16c] ;  /* 0x00016c00017b7983 */ /* 0x000f280000300800 */
        /* <DEDUP_REMOVED lines=8> */
[----:B------:R-:W-:Y:S01]  /*18870*/  HMMA.1688.F32.TF32 R116, R236, R76, R248 ;  /* 0x0000004cec74723c */ /* 0x000fe200000810f8 */
[----:B------:R-:W-:-:S02]  /*18880*/  IMAD.MOV.U32 R98, RZ, RZ, R126 ;  /* 0x000000ffff627224 */ /* 0x000fc400078e007e */
[----:B------:R-:W-:Y:S01]  /*18890*/  IMAD.MOV.U32 R99, RZ, RZ, R127 ;  /* 0x000000ffff637224 */ /* 0x000fe200078e007f */
[----:B------:R-:W2:Y:S04]  /*188a0*/  LDL.LU R248, [R1+0x10] ;  /* 0x0000100001f87983 */ /* 0x000ea80000300800 */
[----:B------:R-:W2:Y:S04]  /*188b0*/  LDL.LU R249, [R1+0x14] ;  /* 0x0000140001f97983 */ /* 0x000ea80000300800 */
[----:B------:R-:W2:Y:S01]  /*188c0*/  LDL.LU R250, [R1+0x18] ;  /* 0x0000180001fa7983 */ /* 0x000ea20000300800 */
[----:B---3--:R-:W-:Y:S03]  /*188d0*/  HMMA.1688.F32.TF32 R164, R192, R68, R164 ;  /* 0x00000044c0a4723c */ /* 0x008fe600000810a4 */
[----:B------:R-:W3:Y:S04]  /*188e0*/  LDL.LU R251, [R1+0x1c] ;  /* 0x00001c0001fb7983 */ /* 0x000ee80000300800 */
[----:B------:R-:W3:Y:S04]  /*188f0*/  LDL.LU R244, [R1+0x110] ;  /* 0x0001100001f47983 */ /* 0x000ee80000300800 */
[----:B------:R-:W-:Y:S01]  /*18900*/  IMAD.MOV.U32 R87, RZ, RZ, R118 ;  /* 0x000000ffff577224 */ /* 0x000fe200078e0076 */
[----:B------:R-:W3:Y:S01]  /*18910*/  LDL.LU R245, [R1+0x114] ;  /* 0x0001140001f57983 */ /* 0x000ee20000300800 */
[----:B------:R-:W-:-:S02]  /*18920*/  IMAD.MOV.U32 R91, RZ, RZ, R119 ;  /* 0x000000ffff5b7224 */ /* 0x000fc400078e0077 */
[----:B------:R-:W-:Y:S01]  /*18930*/  IMAD.MOV.U32 R118, RZ, RZ, R124 ;  /* 0x000000ffff767224 */ /* 0x000fe200078e007c */
[C---:B------:R-:W-:Y:S01]  /*18940*/  HMMA.1688.F32.TF32 R168, R192.reuse, R72, R168 ;  /* 0x00000048c0a8723c */ /* 0x040fe200000810a8 */
[----:B------:R-:W-:Y:S01]  /*18950*/  IMAD.MOV.U32 R119, RZ, RZ, R125 ;  /* 0x000000ffff777224 */ /* 0x000fe200078e007d */
[----:B------:R-:W3:Y:S04]  /*18960*/  LDL.LU R246, [R1+0x118] ;  /* 0x0001180001f67983 */ /* 0x000ee80000300800 */
[----:B------:R-:W3:Y:S02]  /*18970*/  LDL.LU R247, [R1+0x11c] ;  /* 0x00011c0001f77983 */ /* 0x000ee40000300800 */
[C---:B------:R-:W-:Y:S08]  /*18980*/  HMMA.1688.F32.TF32 R172, R192.reuse, R76, R172 ;  /* 0x0000004cc0ac723c */ /* 0x040ff000000810ac */
[C---:B------:R-:W-:Y:S08]  /*18990*/  HMMA.1688.F32.TF32 R176, R192.reuse, R80, R176 ;  /* 0x00000050c0b0723c */ /* 0x040ff000000810b0 */
[C---:B------:R-:W-:Y:S08]  /*189a0*/  HMMA.1688.F32.TF32 R180, R192.reuse, R84, R180 ;  /* 0x00000054c0b4723c */ /* 0x040ff000000810b4 */
[C---:B------:R-:W-:Y:S08]  /*189b0*/  HMMA.1688.F32.TF32 R184, R192.reuse, R88, R184 ;  /* 0x00000058c0b8723c */ /* 0x040ff000000810b8 */
[C---:B------:R-:W-:Y:S08]  /*189c0*/  HMMA.1688.F32.TF32 R188, R192.reuse, R92, R188 ;  /* 0x0000005cc0bc723c */ /* 0x040ff000000810bc */
[----:B------:R-:W-:Y:S01]  /*189d0*/  HMMA.1688.F32.TF32 R192, R192, R96, R200 ;  /* 0x00000060c0c0723c */ /* 0x000fe200000810c8 */
[----:B------:R-:W3:Y:S04]  /*189e0*/  LDL.LU R200, [R1+0x130] ;  /* 0x0001300001c87983 */ /* 0x000ee80000300800 */
[----:B------:R-:W3:Y:S04]  /*189f0*/  LDL.LU R201, [R1+0x134] ;  /* 0x0001340001c97983 */ /* 0x000ee80000300800 */
[----:B------:R-:W3:Y:S01]  /*18a00*/  LDL.LU R202, [R1+0x138] ;  /* 0x0001380001ca7983 */ /* 0x000ee20000300800 */
[C---:B------:R-:W-:Y:S03]  /*18a10*/  HMMA.1688.F32.TF32 R136, R160.reuse, R72, R136 ;  /* 0x00000048a088723c */ /* 0x040fe60000081088 */
[----:B------:R-:W3:Y:S04]  /*18a20*/  LDL.LU R203, [R1+0x13c] ;  /* 0x00013c0001cb7983 */ /* 0x000ee80000300800 */
[----:B------:R-:W3:Y:S01]  /*18a30*/  LDL.LU R204, [R1+0x240] ;  /* 0x0002400001cc7983 */ /* 0x000ee20000300800 */
[C---:B------:R-:W-:Y:S03]  /*18a40*/  HMMA.1688.F32.TF32 R144, R160.reuse, R80, R144 ;  /* 0x00000050a090723c */ /* 0x040fe60000081090 */
[----:B------:R-:W3:Y:S04]  /*18a50*/  LDL.LU R205, [R1+0x244] ;  /* 0x0002440001cd7983 */ /* 0x000ee80000300800 */
[----:B------:R-:W3:Y:S01]  /*18a60*/  LDL.LU R206, [R1+0x248] ;  /* 0x0002480001ce7983 */ /* 0x000ee20000300800 */
[C---:B------:R-:W-:Y:S03]  /*18a70*/  HMMA.1688.F32.TF32 R148, R160.reuse, R84, R148 ;  /* 0x00000054a094723c */ /* 0x040fe60000081094 */
[----:B------:R-:W3:Y:S05]  /*18a80*/  LDL.LU R207, [R1+0x24c] ;  /* 0x00024c0001cf7983 */ /* 0x000eea0000300800 */
[----:B------:R-:W-:Y:S01]  /*18a90*/  HMMA.1688.F32.TF32 R152, R160, R88, R152 ;  /* 0x00000058a098723c */ /* 0x000fe20000081098 */
[----:B------:R-:W-:-:S02]  /*18aa0*/  IMAD.MOV.U32 R90, RZ, RZ, R116 ;  /* 0x000000ffff5a7224 */ /* 0x000fc400078e0074 */
[----:B------:R-:W-:-:S05]  /*18ab0*/  IMAD.MOV.U32 R86, RZ, RZ, R117 ;  /* 0x000000ffff567224 */ /* 0x000fca00078e0075 */
[C---:B------:R-:W-:Y:S08]  /*18ac0*/  HMMA.1688.F32.TF32 R156, R160.reuse, R92, R156 ;  /* 0x0000005ca09c723c */ /* 0x040ff0000008109c */
[----:B------:R-:W-:Y:S08]  /*18ad0*/  HMMA.1688.F32.TF32 R160, R160, R96, R232 ;  /* 0x00000060a0a0723c */ /* 0x000ff000000810e8 */
[C---:B------:R-:W-:Y:S01]  /*18ae0*/  HMMA.1688.F32.TF32 R232, R236.reuse, R68, R196 ;  /* 0x00000044ece8723c */ /* 0x040fe200000810c4 */
[----:B------:R-:W3:Y:S04]  /*18af0*/  LDL.LU R196, [R1+0x120] ;  /* 0x0001200001c47983 */ /* 0x000ee80000300800 */
[----:B------:R-:W3:Y:S04]  /*18b00*/  LDL.LU R197, [R1+0x124] ;  /* 0x0001240001c57983 */ /* 0x000ee80000300800 */
[----:B------:R-:W3:Y:S04]  /*18b10*/  LDL.LU R198, [R1+0x128] ;  /* 0x0001280001c67983 */ /* 0x000ee80000300800 */
[----:B------:R-:W3:Y:S01]  /*18b20*/  LDL.LU R199, [R1+0x12c] ;  /* 0x00012c0001c77983 */ /* 0x000ee20000300800 */
[C---:B----4-:R-:W-:Y:S08]  /*18b30*/  HMMA.1688.F32.TF32 R124, R236.reuse, R84, R120 ;  /* 0x00000054ec7c723c */ /* 0x050ff00000081078 */
[C---:B--2---:R-:W-:Y:S08]  /*18b40*/  HMMA.1688.F32.TF32 R208, R236.reuse, R88, R208 ;  /* 0x00000058ecd0723c */ /* 0x044ff000000810d0 */
[----:B------:R-:W-:Y:S08]  /*18b50*/  HMMA.1688.F32.TF32 R240, R236, R92, R240 ;  /* 0x0000005cecf0723c */ /* 0x000ff000000810f0 */
[----:B------:R-:W-:-:S02]  /*18b60*/  IMAD.MOV.U32 R116, RZ, RZ, R126 ;  /* 0x000000ffff747224 */ /* 0x000fc400078e007e */
[----:B------:R-:W-:-:S06]  /*18b70*/  IMAD.MOV.U32 R117, RZ, RZ, R127 ;  /* 0x000000ffff757224 */ /* 0x000fcc00078e007f */
[----:B------:R-:W-:Y:S02]  /*18b80*/  IMAD.MOV.U32 R120, RZ, RZ, R210 ;  /* 0x000000ffff787224 */ /* 0x000fe400078e00d2 */
[----:B------:R-:W-:Y:S02]  /*18b90*/  IMAD.MOV.U32 R121, RZ, RZ, R211 ;  /* 0x000000ffff797224 */ /* 0x000fe400078e00d3 */
[----:B------:R-:W-:Y:S01]  /*18ba0*/  IMAD.MOV.U32 R126, RZ, RZ, R208 ;  /* 0x000000ffff7e7224 */ /* 0x000fe200078e00d0 */
[----:B------:R-:W2:Y:S01]  /*18bb0*/  LDL.LU.64 R210, [R1+0xb40] ;  /* 0x000b400001d27983 */ /* 0x000ea20000300a00 */
[----:B------:R-:W-:-:S03]  /*18bc0*/  IMAD.MOV.U32 R127, RZ, RZ, R209 ;  /* 0x000000ffff7f7224 */ /* 0x000fc600078e00d1 */
[----:B------:R-:W2:Y:S01]  /*18bd0*/  LDL.LU.64 R208, [R1+0xb38] ;  /* 0x000b380001d07983 */ /* 0x000ea20000300a00 */
[----:B------:R-:W-:Y:S02]  /*18be0*/  IMAD.MOV.U32 R135, RZ, RZ, R242 ;  /* 0x000000ffff877224 */ /* 0x000fe400078e00f2 */
[----:B------:R-:W-:Y:S02]  /*18bf0*/  IMAD.MOV.U32 R143, RZ, RZ, R243 ;  /* 0x000000ffff8f7224 */ /* 0x000fe400078e00f3 */
[----:B------:R-:W-:Y:S01]  /*18c00*/  IMAD.MOV.U32 R94, RZ, RZ, R240 ;  /* 0x000000ffff5e7224 */ /* 0x000fe200078e00f0 */
[----:B------:R-:W4:Y:S01]  /*18c10*/  LDL.LU.64 R242, [R1+0xb30] ;  /* 0x000b300001f27983 */ /* 0x000f220000300a00 */
[----:B------:R-:W-:-:S03]  /*18c20*/  IMAD.MOV.U32 R95, RZ, RZ, R241 ;  /* 0x000000ffff5f7224 */ /* 0x000fc600078e00f1 */
[----:B------:R-:W4:Y:S01]  /*18c30*/  LDL.LU.64 R240, [R1+0xb28] ;  /* 0x000b280001f07983 */ /* 0x000f220000300a00 */
[----:B------:R-:W-:Y:S02]  /*18c40*/  IMAD.MOV.U32 R122, RZ, RZ, R124 ;  /* 0x000000ffff7a7224 */ /* 0x000fe400078e007c */
[----:B------:R-:W-:Y:S01]  /*18c50*/  IMAD.MOV.U32 R123, RZ, RZ, R125 ;  /* 0x000000ffff7b7224 */ /* 0x000fe200078e007d */
[----:B----4-:R-:W-:Y:S01]  /*18c60*/  HMMA.1688.F32.TF32 R236, R236, R96, R240 ;  /* 0x00000060ecec723c */ /* 0x010fe200000810f0 */
[----:B------:R-:W-:Y:S04]  /*18c70*/  LDS R240, [R3+0x16100] ;  /* 0x0161000003f07984 */ /* 0x000fe80000000800 */
[----:B------:R-:W-:Y:S04]  /*18c80*/  LDS R242, [R3+0x16900] ;  /* 0x0169000003f27984 */ /* 0x000fe80000000800 */
[----:B------:R-:W-:Y:S04]  /*18c90*/  LDS R241, [R2+0x16100] ;  /* 0x0161000002f17984 */ /* 0x000fe80000000800 */
[----:B------:R-:W-:Y:S11]  /*18ca0*/  LDS R243, [R2+0x16900] ;  /* 0x0169000002f37984 */ /* 0x000ff60000000800 */
[----:B------:R-:W-:-:S02]  /*18cb0*/  IMAD.MOV.U32 R130, RZ, RZ, R236 ;  /* 0x000000ffff827224 */ /* 0x000fc400078e00ec */
[----:B------:R-:W-:Y:S01]  /*18cc0*/  IMAD.MOV.U32 R131, RZ, RZ, R237 ;  /* 0x000000ffff837224 */ /* 0x000fe200078e00ed */
[----:B------:R-:W-:Y:S01]  /*18cd0*/  LDS R236, [R0+0x16100] ;  /* 0x0161000000ec7984 */ /* 0x000fe20000000800 */
[----:B------:R-:W-:Y:S02]  /*18ce0*/  IMAD.MOV.U32 R124, RZ, RZ, R238 ;  /* 0x000000ffff7c7224 */ /* 0x000fe400078e00ee */
[----:B------:R-:W-:Y:S01]  /*18cf0*/  IMAD.MOV.U32 R125, RZ, RZ, R239 ;  /* 0x000000ffff7d7224 */ /* 0x000fe200078e00ef */
[----:B------:R-:W-:Y:S04]  /*18d00*/  LDS R238, [R0+0x16900] ;  /* 0x0169000000ee7984 */ /* 0x000fe80000000800 */
[----:B------:R-:W-:Y:S04]  /*18d10*/  LDS R237, [R252+0x16100] ;  /* 0x01610000fced7984 */ /* 0x000fe80000000800 */
[----:B------:R-:W3:Y:S02]  /*18d20*/  LDS R239, [R252+0x16900] ;  /* 0x01690000fcef7984 */ /* 0x000ee40000000800 */
[C---:B---3--:R-:W-:Y:S08]  /*18d30*/  HMMA.1688.F32.TF32 R204, R236.reuse, R68, R204 ;  /* 0x00000044eccc723c */ /* 0x048ff000000810cc */
[C---:B------:R-:W-:Y:S08]  /*18d40*/  HMMA.1688.F32.TF32 R200, R236.reuse, R72, R200 ;  /* 0x00000048ecc8723c */ /* 0x040ff000000810c8 */
[C---:B------:R-:W-:Y:S08]  /*18d50*/  HMMA.1688.F32.TF32 R196, R236.reuse, R76, R196 ;  /* 0x0000004cecc4723c */ /* 0x040ff000000810c4 */
[C---:B------:R-:W-:Y:S01]  /*18d60*/  HMMA.1688.F32.TF32 R244, R236.reuse, R80, R244 ;  /* 0x00000050ecf4723c */ /* 0x040fe200000810f4 */
[----:B------:R-:W-:Y:S07]  /*18d70*/  STL.64 [R1+0x1f0], R204 ;  /* 0x0001f0cc01007387 */ /* 0x000fee0000100a00 */
[----:B------:R-:W-:Y:S01]  /*18d80*/  HMMA.1688.F32.TF32 R248, R236, R84, R248 ;  /* 0x00000054ecf8723c */ /* 0x000fe200000810f8 */
        /* <DEDUP_REMOVED lines=15> */
[----:B------:R-:W-:Y:S04]  /*18e80*/  STL.64 [R1+0x1b0], R248 ;  /* 0x0001b0f801007387 */ /* 0x000fe80000100a00 */
[----:B------:R1:W-:Y:S04]  /*18e90*/  STL.64 [R1+0x1b8], R250 ;  /* 0x0001b8fa01007387 */ /* 0x0003e80000100a00 */
[----:B-1----:R-:W3:Y:S04]  /*18ea0*/  LDL.LU.64 R250, [R1+0xae0] ;  /* 0x000ae00001fa7983 */ /* 0x002ee80000300a00 */
[----:B------:R-:W3:Y:S01]  /*18eb0*/  LDL.LU.64 R248, [R1+0xad8] ;  /* 0x000ad80001f87983 */ /* 0x000ee20000300a00 */
[----:B----4-:R-:W-:Y:S08]  /*18ec0*/  HMMA.1688.F32.TF32 R200, R240, R68, R200 ;  /* 0x00000044f0c8723c */ /* 0x010ff000000810c8 */
[C---:B--2---:R-:W-:Y:S08]  /*18ed0*/  HMMA.1688.F32.TF32 R244, R236.reuse, R92, R244 ;  /* 0x0000005cecf4723c */ /* 0x044ff000000810f4 */
[C---:B---3--:R-:W-:Y:S08]  /*18ee0*/  HMMA.1688.F32.TF32 R248, R236.reuse, R88, R248 ;  /* 0x00000058ecf8723c */ /* 0x048ff000000810f8 */
[----:B------:R-:W-:Y:S08]  /*18ef0*/  HMMA.1688.F32.TF32 R236, R236, R96, R196 ;  /* 0x00000060ecec723c */ /* 0x000ff000000810c4 */
[C---:B------:R-:W-:Y:S07]  /*18f00*/  HMMA.1688.F32.TF32 R196, R240.reuse, R72, R204 ;  /* 0x00000048f0c4723c */ /* 0x040fee00000810cc */
[----:B------:R-:W-:Y:S04]  /*18f10*/  STL.64 [R1+0x1a0], R248 ;  /* 0x0001a0f801007387 */ /* 0x000fe80000100a00 */
[----:B------:R-:W-:Y:S04]  /*18f20*/  STL.64 [R1+0x1a8], R250 ;  /* 0x0001a8fa01007387 */ /* 0x000fe80000100a00 */
[----:B------:R-:W-:Y:S04]  /*18f30*/  STL.64 [R1+0x190], R244 ;  /* 0x000190f401007387 */ /* 0x000fe80000100a00 */
[----:B------:R-:W-:Y:S04]  /*18f40*/  STL.64 [R1+0x198], R246 ;  /* 0x000198f601007387 */ /* 0x000fe80000100a00 */
[----:B------:R-:W-:Y:S04]  /*18f50*/  STL.64 [R1+0x180], R236 ;  /* 0x000180ec01007387 */ /* 0x000fe80000100a00 */
[----:B------:R-:W-:Y:S04]  /*18f60*/  STL.64 [R1+0x188], R238 ;  /* 0x000188ee01007387 */ /* 0x000fe80000100a00 */
[----:B------:R-:W-:Y:S04]  /*18f70*/  STL.64 [R1+0x170], R200 ;  /* 0x000170c801007387 */ /* 0x000fe80000100a00 */
[----:B------:R1:W-:Y:S02]  /*18f80*/  STL.64 [R1+0x178], R202 ;  /* 0x000178ca01007387 */ /* 0x0003e40000100a00 */
[----:B-1----:R-:W-:Y:S01]  /*18f90*/  HMMA.1688.F32.TF32 R200, R240, R76, R208 ;  /* 0x0000004cf0c8723c */ /* 0x002fe200000810d0 */
[----:B------:R-:W-:-:S02]  /*18fa0*/  IMAD.MOV.U32 R207, RZ, RZ, R196 ;  /* 0x000000ffffcf7224 */ /* 0x000fc400078e00c4 */
[----:B------:R-:W-:Y:S02]  /*18fb0*/  IMAD.MOV.U32 R206, RZ, RZ, R197 ;  /* 0x000000ffffce7224 */ /* 0x000fe400078e00c5 */
[----:B------:R-:W-:Y:S02]  /*18fc0*/  IMAD.MOV.U32 R205, RZ, RZ, R198 ;  /* 0x000000ffffcd7224 */ /* 0x000fe400078e00c6 */
[----:B------:R-:W-:Y:S02]  /*18fd0*/  IMAD.MOV.U32 R204, RZ, RZ, R199 ;  /* 0x000000ffffcc7224 */ /* 0x000fe400078e00c7 */
[----:B------:R-:W-:Y:S01]  /*18fe0*/  HMMA.1688.F32.TF32 R196, R240, R80, R212 ;  /* 0x00000050f0c4723c */ /* 0x000fe200000810d4 */
[----:B------:R-:W-:Y:S02]  /*18ff0*/  LOP3.LUT R237, R0, 0x20, RZ, 0x3c, !PT ;  /* 0x0000002000ed7812 */ /* 0x000fe400078e3cff */
[----:B------:R-:W-:Y:S04]  /*19000*/  STL [R1+0xa64], R204 ;  /* 0x000a64cc01007387 */ /* 0x000fe80000100800 */
[----:B------:R-:W-:Y:S04]  /*19010*/  STL [R1+0xa60], R205 ;  /* 0x000a60cd01007387 */ /* 0x000fe80000100800 */
[----:B------:R-:W-:Y:S04]  /*19020*/  STL [R1+0xa5c], R206 ;  /* 0x000a5cce01007387 */ /* 0x000fe80000100800 */
[----:B------:R-:W-:Y:S04]  /*19030*/  STL [R1+0xa58], R207 ;  /* 0x000a58cf01007387 */ /* 0x000fe80000100800 */
        /* <DEDUP_REMOVED lines=17> */
[----:B------:R-:W-:Y:S08]  /*19150*/  HMMA.1688.F32.TF32 R196, R240, R88, R220 ;  /* 0x00000058f0c4723c */ /* 0x000ff000000810dc */
[----:B-1----:R-:W-:Y:S11]  /*19160*/  HMMA.1688.F32.TF32 R32, R200, R72, R32 ;  /* 0x00000048c820723c */ /* 0x002ff60000081020 */
[----:B------:R-:W-:Y:S05]  /*19170*/  @!UPT UIADD3 URZ, URZ, URZ, URZ ;  /* 0x0000003f3f3ff290 */ /* 0x000fea000fffe03f */
[----:B------:R-:W-:Y:S02]  /*19180*/  IMAD.MOV.U32 R219, RZ, RZ, R196 ;  /* 0x000000ffffdb7224 */ /* 0x000fe400078e00c4 */
[----:B------:R-:W-:Y:S02]  /*19190*/  IMAD.MOV.U32 R218, RZ, RZ, R197 ;  /* 0x000000ffffda7224 */ /* 0x000fe400078e00c5 */
[----:B------:R-:W-:Y:S02]  /*191a0*/  IMAD.MOV.U32 R217, RZ, RZ, R198 ;  /* 0x000000ffffd97224 */ /* 0x000fe400078e00c6 */
[----:B------:R-:W-:Y:S02]  /*191b0*/  IMAD.MOV.U32 R216, RZ, RZ, R199 ;  /* 0x000000ffffd87224 */ /* 0x000fe400078e00c7 */
[----:B------:R-:W-:Y:S07]  /*191c0*/  HMMA.1688.F32.TF32 R196, R240, R92, R224 ;  /* 0x0000005cf0c4723c */ /* 0x000fee00000810e0 */
[----:B------:R-:W-:-:S02]  /*191d0*/  IMAD.MOV.U32 R227, RZ, RZ, R32 ;  /* 0x000000ffffe37224 */ /* 0x000fc400078e0020 */
[----:B------:R-:W-:Y:S02]  /*191e0*/  IMAD.MOV.U32 R226, RZ, RZ, R33 ;  /* 0x000000ffffe27224 */ /* 0x000fe400078e0021 */
[----:B------:R-:W-:Y:S02]  /*191f0*/  IMAD.MOV.U32 R225, RZ, RZ, R34 ;  /* 0x000000ffffe17224 */ /* 0x000fe400078e0022 */
[----:B------:R-:W-:Y:S02]  /*19200*/  IMAD.MOV.U32 R224, RZ, RZ, R35 ;  /* 0x000000ffffe07224 */ /* 0x000fe400078e0023 */
[----:B------:R-:W-:Y:S01]  /*19210*/  HMMA.1688.F32.TF32 R32, R200, R76, R40 ;  /* 0x0000004cc820723c */ /* 0x000fe20000081028 */
[----:B------:R-:W-:Y:S04]  /*19220*/  STL [R1+0xa74], R208 ;  /* 0x000a74d001007387 */ /* 0x000fe80000100800 */
[----:B------:R-:W-:Y:S04]  /*19230*/  STL [R1+0xa70], R209 ;  /* 0x000a70d101007387 */ /* 0x000fe80000100800 */
[----:B------:R-:W-:Y:S01]  /*19240*/  STL [R1+0xa6c], R210 ;  /* 0x000a6cd201007387 */ /* 0x000fe20000100800 */
[----:B------:R-:W-:-:S03]  /*19250*/  IMAD.MOV.U32 R236, RZ, RZ, R199 ;  /* 0x000000ffffec7224 */ /* 0x000fc600078e00c7 */
[----:B------:R-:W-:Y:S01]  /*19260*/  STL [R1+0xa68], R211 ;  /* 0x000a68d301007387 */ /* 0x000fe20000100800 */
[----:B------:R-:W-:Y:S03]  /*19270*/  HMMA.1688.F32.TF32 R204, R200, R68, R64 ;  /* 0x00000044c8cc723c */ /* 0x000fe60000081040 */
[----:B------:R-:W-:Y:S04]  /*19280*/  STL.64 [R1+0x110], R196 ;  /* 0x000110c401007387 */ /* 0x000fe80000100a00 */
[----:B------:R1:W-:Y:S02]  /*19290*/  STL [R1+0x118], R198 ;  /* 0x000118c601007387 */ /* 0x0003e40000100800 */
[----:B-1----:R-:W-:Y:S07]  /*192a0*/  HMMA.1688.F32.TF32 R196, R240, R96, R228 ;  /* 0x00000060f0c4723c */ /* 0x002fee00000810e4 */
[----:B------:R-:W-:-:S02]  /*192b0*/  IMAD.MOV.U32 R243, RZ, RZ, R32 ;  /* 0x000000fffff37224 */ /* 0x000fc400078e0020 */
[----:B------:R-:W-:Y:S02]  /*192c0*/  IMAD.MOV.U32 R242, RZ, RZ, R33 ;  /* 0x000000fffff27224 */ /* 0x000fe400078e0021 */
[----:B------:R-:W-:Y:S02]  /*192d0*/  IMAD.MOV.U32 R241, RZ, RZ, R34 ;  /* 0x000000fffff17224 */ /* 0x000fe400078e0022 */
[----:B------:R-:W-:Y:S02]  /*192e0*/  IMAD.MOV.U32 R240, RZ, RZ, R35 ;  /* 0x000000fffff07224 */ /* 0x000fe400078e0023 */
[----:B------:R-:W-:Y:S01]  /*192f0*/  HMMA.1688.F32.TF32 R32, R200, R80, R44 ;  /* 0x00000050c820723c */ /* 0x000fe2000008102c */
[----:B------:R-:W-:Y:S02]  /*19300*/  IMAD.MOV.U32 R67, RZ, RZ, R204 ;  /* 0x000000ffff437224 */ /* 0x000fe400078e00cc */
[----:B------:R-:W-:Y:S02]  /*19310*/  IMAD.MOV.U32 R66, RZ, RZ, R205 ;  /* 0x000000ffff427224 */ /* 0x000fe400078e00cd */
[----:B------:R-:W-:-:S02]  /*19320*/  IMAD.MOV.U32 R65, RZ, RZ, R206 ;  /* 0x000000ffff417224 */ /* 0x000fc400078e00ce */
[----:B------:R-:W-:Y:S11]  /*19330*/  IMAD.MOV.U32 R64, RZ, RZ, R207 ;  /* 0x000000ffff407224 */ /* 0x000ff600078e00cf */
[----:B------:R-:W-:Y:S06]  /*19340*/  @!UPT UIADD3 URZ, URZ, URZ, URZ ;  /* 0x0000003f3f3ff290 */ /* 0x000fec000fffe03f */
        /* <DEDUP_REMOVED lines=12> */
[C---:B------:R-:W-:Y:S02]  /*19410*/  LOP3.LUT R238, R0.reuse, 0x40, RZ, 0x3c, !PT ;  /* 0x0000004000ee7812 */ /* 0x040fe400078e3cff */
[----:B------:R-:W-:Y:S01]  /*19420*/  LOP3.LUT R239, R0, 0x60, RZ, 0x3c, !PT ;  /* 0x0000006000ef7812 */ /* 0x000fe200078e3cff */
[----:B------:R-:W-:-:S02]  /*19430*/  IMAD.MOV.U32 R223, RZ, RZ, R196 ;  /* 0x000000ffffdf7224 */ /* 0x000fc400078e00c4 */
[----:B------:R-:W-:Y:S01]  /*19440*/  IMAD.MOV.U32 R222, RZ, RZ, R197 ;  /* 0x000000ffffde7224 */ /* 0x000fe200078e00c5 */
[----:B------:R-:W-:Y:S01]  /*19450*/  LDS R196, [R238+0x16180] ;  /* 0x01618000eec47984 */ /* 0x000fe20000000800 */
[----:B------:R-:W-:Y:S02]  /*19460*/  IMAD.MOV.U32 R221, RZ, RZ, R198 ;  /* 0x000000ffffdd7224 */ /* 0x000fe400078e00c6 */
[----:B------:R-:W-:Y:S01]  /*19470*/  IMAD.MOV.U32 R220, RZ, RZ, R199 ;  /* 0x000000ffffdc7224 */ /* 0x000fe200078e00c7 */
[----:B------:R-:W-:Y:S04]  /*19480*/  LDS R198, [R238+0x16980] ;  /* 0x01698000eec67984 */ /* 0x000fe80000000800 */
[----:B------:R-:W-:Y:S04]  /*19490*/  LDS R197, [R239+0x16180] ;  /* 0x01618000efc57984 */ /* 0x000fe80000000800 */
[----:B------:R-:W1:Y:S05]  /*194a0*/  LDS R199, [R239+0x16980] ;  /* 0x01698000efc77984 */ /* 0x000e6a0000000800 */
        /* <DEDUP_REMOVED lines=12> */
[C---:B-1----:R-:W-:Y:S11]  /*19570*/  HMMA.1688.F32.TF32 R4, R196.reuse, R68, R4 ;  /* 0x00000044c404723c */ /* 0x042ff60000081004 */
[----:B------:R-:W-:Y:S05]  /*19580*/  @!UPT UIADD3 URZ, URZ, URZ, URZ ;  /* 0x0000003f3f3ff290 */ /* 0x000fea000fffe03f */
[----:B------:R-:W-:Y:S02]  /*19590*/  IMAD.MOV.U32 R63, RZ, RZ, R32 ;  /* 0x000000ffff3f7224 */ /* 0x000fe400078e0020 */
[----:B------:R-:W-:Y:S01]  /*195a0*/  IMAD.MOV.U32 R62, RZ, RZ, R33 ;  /* 0x000000ffff3e7224 */ /* 0x000fe200078e0021 */
[----:B------:R-:W-:Y:S01]  /*195b0*/  LDS R32, [R0+0x17000] ;  /* 0x0170000000207984 */ /* 0x000fe20000000800 */
[----:B------:R-:W-:Y:S02]  /*195c0*/  IMAD.MOV.U32 R61, RZ, RZ, R34 ;  /* 0x000000ffff3d7224 */ /* 0x000fe400078e0022 */
[----:B------:R-:W-:Y:S01]  /*195d0*/  IMAD.MOV.U32 R60, RZ, RZ, R35 ;  /* 0x000000ffff3c7224 */ /* 0x000fe200078e0023 */
[----:B------:R-:W-:Y:S04]  /*195e0*/  LDS R34, [R0+0x17800] ;  /* 0x0178000000227984 */ /* 0x000fe80000000800 */
[----:B------:R-:W-:Y:S04]  /*195f0*/  LDS R33, [R237+0x17000] ;  /* 0x01700000ed217984 */ /* 0x000fe80000000800 */
[----:B------:R-:W1:Y:S01]  /*19600*/  LDS R35, [R237+0x17800] ;  /* 0x01780000ed237984 */ /* 0x000e620000000800 */
[C---:B------:R-:W-:Y:S08]  /*19610*/  HMMA.1688.F32.TF32 R248, R196.reuse, R72, R8 ;  /* 0x00000048c4f8723c */ /* 0x040ff00000081008 */
[C---:B------:R-:W-:Y:S08]  /*19620*/  HMMA.1688.F32.TF32 R244, R196.reuse, R76, R12 ;  /* 0x0000004cc4f4723c */ /* 0x040ff0000008100c */
[C---:B------:R-:W-:Y:S01]  /*19630*/  HMMA.1688.F32.TF32 R16, R196.reuse, R80, R16 ;  /* 0x00000050c410723c */ /* 0x040fe20000081010 */
[----:B------:R-:W-:Y:S07]  /*19640*/  STL [R1+0x10], R4 ;  /* 0x0000100401007387 */ /* 0x000fee0000100800 */
[C---:B------:R-:W-:Y:S01]  /*19650*/  HMMA.1688.F32.TF32 R20, R196.reuse, R84, R20 ;  /* 0x00000054c414723c */ /* 0x040fe20000081014 */
[----:B------:R-:W-:Y:S04]  /*19660*/  STL.64 [R1+0x9d0], R250 ;  /* 0x0009d0fa01007387 */ /* 0x000fe80000100a00 */
[----:B------:R-:W-:Y:S03]  /*19670*/  STL.64 [R1+0x9c8], R248 ;  /* 0x0009c8f801007387 */ /* 0x000fe60000100a00 */
[C---:B------:R-:W-:Y:S01]  /*19680*/  HMMA.1688.F32.TF32 R24, R196.reuse, R88, R24 ;  /* 0x00000058c418723c */ /* 0x040fe20000081018 */
[----:B------:R-:W-:Y:S04]  /*19690*/  STL.64 [R1+0x9e0], R246 ;  /* 0x0009e0f601007387 */ /* 0x000fe80000100a00 */
[----:B------:R-:W-:Y:S03]  /*196a0*/  STL.64 [R1+0x9d8], R244 ;  /* 0x0009d8f401007387 */ /* 0x000fe60000100a00 */
[C---:B------:R-:W-:Y:S01]  /*196b0*/  HMMA.1688.F32.TF32 R28, R196.reuse, R92, R28 ;  /* 0x0000005cc41c723c */ /* 0x040fe2000008101c */
[----:B------:R-:W-:Y:S04]  /*196c0*/  STL.64 [R1+0x9f0], R18 ;  /* 0x0009f01201007387 */ /* 0x000fe80000100a00 */
[----:B------:R1:W-:Y:S03]  /*196d0*/  STL.64 [R1+0x9e8], R16 ;  /* 0x0009e81001007387 */ /* 0x0003e60000100a00 */
[----:B------:R-:W-:Y:S01]  /*196e0*/  HMMA.1688.F32.TF32 R36, R196, R96, R36 ;  /* 0x00000060c424723c */ /* 0x000fe20000081024 */
[----:B------:R-:W-:Y:S01]  /*196f0*/  IMAD.MOV.U32 R228, RZ, RZ, R130 ;  /* 0x000000ffffe47224 */ /* 0x000fe200078e0082 */
[----:B------:R-:W-:Y:S01]  /*19700*/  LDS R12, [R238+0x17000] ;  /* 0x01700000ee0c7984 */ /* 0x000fe20000000800 */
[----:B------:R-:W-:-:S02]  /*19710*/  IMAD.MOV.U32 R229, RZ, RZ, R131 ;  /* 0x000000ffffe57224 */ /* 0x000fc400078e0083 */
[----:B------:R-:W-:Y:S01]  /*19720*/  IMAD.MOV.U32 R230, RZ, RZ, R124 ;  /* 0x000000ffffe67224 */ /* 0x000fe200078e007c */
[----:B------:R-:W-:Y:S02]  /*19730*/  LDS R14, [R238+0x17800] ;  /* 0x01780000ee0e7984 */ /* 0x000fe40000000800 */
[C---:B-1----:R-:W-:Y:S02]  /*19740*/  HMMA.1688.F32.TF32 R16, R32.reuse, R70, R100 ;  /* 0x000000462010723c */ /* 0x042fe40000081064 */
[----:B------:R-:W-:Y:S04]  /*19750*/  STL.64 [R1+0xa00], R22 ;  /* 0x000a001601007387 */ /* 0x000fe80000100a00 */
[----:B------:R1:W-:Y:S04]  /*19760*/  STL.64 [R1+0x9f8], R20 ;  /* 0x0009f81401007387 */ /* 0x0003e80000100a00 */
[----:B------:R-:W-:Y:S04]  /*19770*/  STL.64 [R1+0xa10], R26 ;  /* 0x000a101a01007387 */ /* 0x000fe80000100a00 */
[----:B------:R2:W-:Y:S04]  /*19780*/  STL.64 [R1+0xa08], R24 ;  /* 0x000a081801007387 */ /* 0x0005e80000100a00 */
[----:B------:R-:W-:Y:S01]  /*19790*/  STL.64 [R1+0xa20], R30 ;  /* 0x000a201e01007387 */ /* 0x000fe20000100a00 */
[C---:B-1----:R-:W-:Y:S03]  /*197a0*/  HMMA.1688.F32.TF32 R20, R32.reuse, R78, R108 ;  /* 0x0000004e2014723c */ /* 0x042fe6000008106c */
[----:B------:R-:W-:Y:S04]  /*197b0*/  STL.64 [R1+0xa18], R28 ;  /* 0x000a181c01007387 */ /* 0x000fe80000100a00 */
[----:B------:R-:W-:Y:S01]  /*197c0*/  STL.64 [R1+0xa30], R38 ;  /* 0x000a302601007387 */ /* 0x000fe20000100a00 */
[----:B--2---:R-:W-:Y:S03]  /*197d0*/  HMMA.1688.F32.TF32 R24, R32, R74, R104 ;  /* 0x0000004a2018723c */ /* 0x004fe60000081068 */
[----:B------:R-:W-:Y:S04]  /*197e0*/  STL.64 [R1+0xa28], R36 ;  /* 0x000a282401007387 */ /* 0x000fe80000100a00 */
[----:B------:R-:W-:Y:S04]  /*197f0*/  STL.64 [R1+0x230], R16 ;  /* 0x0002301001007387 */ /* 0x000fe80000100a00 */
[----:B------:R1:W-:Y:S01]  /*19800*/  STL.64 [R1+0x238], R18 ;  /* 0x0002381201007387 */ /* 0x0003e20000100a00 */
[----:B------:R-:W-:-:S02]  /*19810*/  IMAD.MOV.U32 R231, RZ, RZ, R125 ;  /* 0x000000ffffe77224 */ /* 0x000fc400078e007d */
[----:B------:R-:W-:Y:S01]  /*19820*/  IMAD.MOV.U32 R44, RZ, RZ, R126 ;  /* 0x000000ffff2c7224 */ /* 0x000fe200078e007e */
[----:B------:R-:W-:Y:S01]  /*19830*/  LDS R13, [R239+0x17000] ;  /* 0x01700000ef0d7984 */ /* 0x000fe20000000800 */
[----:B------:R-:W-:Y:S02]  /*19840*/  IMAD.MOV.U32 R45, RZ, RZ, R127 ;  /* 0x000000ffff2d7224 */ /* 0x000fe400078e007f */
[----:B------:R-:W-:Y:S01]  /*19850*/  IMAD.MOV.U32 R46, RZ, RZ, R120 ;  /* 0x000000ffff2e7224 */ /* 0x000fe200078e0078 */
[----:B------:R-:W2:Y:S01]  /*19860*/  LDS R15, [R239+0x17800] ;  /* 0x01780000ef0f7984 */ /* 0x000ea20000000800 */
[----:B-1----:R-:W-:Y:S03]  /*19870*/  HMMA.1688.F32.TF32 R16, R32, R82, R112 ;  /* 0x000000522010723c */ /* 0x002fe60000081070 */
[----:B------:R-:W-:Y:S04]  /*19880*/  STL.64 [R1+0x220], R24 ;  /* 0x0002201801007387 */ /* 0x000fe80000100a00 */
[----:B------:R-:W-:Y:S04]  /*19890*/  STL.64 [R1+0x228], R26 ;  /* 0x0002281a01007387 */ /* 0x000fe80000100a00 */
[----:B------:R1:W-:Y:S04]  /*198a0*/  STL.64 [R1+0x210], R20 ;  /* 0x0002101401007387 */ /* 0x0003e80000100a00 */
[----:B------:R3:W-:Y:S04]  /*198b0*/  STL.64 [R1+0x218], R22 ;  /* 0x0002181601007387 */ /* 0x0007e80000100a00 */
[----:B------:R-:W4:Y:S01]  /*198c0*/  LDL.LU R130, [R1+0xad4] ;  /* 0x000ad40001827983 */ /* 0x000f220000300800 */
[----:B------:R-:W-:-:S02]  /*198d0*/  IMAD.MOV.U32 R47, RZ, RZ, R121 ;  /* 0x000000ffff2f7224 */ /* 0x000fc400078e0079 */
[----:B------:R-:W-:Y:S01]  /*198e0*/  IMAD.MOV.U32 R40, RZ, RZ, R122 ;  /* 0x000000ffff287224 */ /* 0x000fe200078e007a */
[----:B------:R-:W-:Y:S04]  /*198f0*/  LDS R8, [R0+0x17080] ;  /* 0x0170800000087984 */ /* 0x000fe80000000800 */
[----:B------:R-:W-:Y:S04]  /*19900*/  STL.64 [R1+0x200], R16 ;  /* 0x0002001001007387 */ /* 0x000fe80000100a00 */
[----:B------:R-:W-:Y:S04]  /*19910*/  STL.64 [R1+0x208], R18 ;  /* 0x0002081201007387 */ /* 0x000fe80000100a00 */
[----:B------:R-:W4:Y:S04]  /*19920*/  LDL.LU R131, [R1+0xad0] ;  /* 0x000ad00001837983 */ /* 0x000f280000300800 */
[----:B------:R-:W2:Y:S04]  /*19930*/  LDL.LU R124, [R1+0xacc] ;  /* 0x000acc00017c7983 */ /* 0x000ea80000300800 */
[----:B------:R-:W2:Y:S04]  /*19940*/  LDL.LU R125, [R1+0xac8] ;  /* 0x000ac800017d7983 */ /* 0x000ea80000300800 */
[----:B------:R-:W2:Y:S01]  /*19950*/  LDL.LU R126, [R1+0xac4] ;  /* 0x000ac400017e7983 */ /* 0x000ea20000300800 */
[----:B------:R-:W-:-:S03]  /*19960*/  IMAD.MOV.U32 R41, RZ, RZ, R123 ;  /* 0x000000ffff297224 */ /* 0x000fc600078e007b */
        /* <DEDUP_REMOVED lines=12> */
[----:B------:R-:W2:Y:S04]  /*19a30*/  LDL.LU R117, [R1+0xaa8] ;  /* 0x000aa80001757983 */ /* 0x000ea80000300800 */
[----:B------:R-:W2:Y:S04]  /*19a40*/  LDL.LU R118, [R1+0xaa4] ;  /* 0x000aa40001767983 */ /* 0x000ea80000300800 */
[----:B------:R-:W2:Y:S04]  /*19a50*/  LDL.LU R119, [R1+0xaa0] ;  /* 0x000aa00001777983 */ /* 0x000ea80000300800 */
[----:B------:R-:W4:Y:S04]  /*19a60*/  LDL.LU R98, [R1+0xa9c] ;  /* 0x000a9c0001627983 */ /* 0x000f280000300800 */
[----:B------:R-:W4:Y:S01]  /*19a70*/  LDL.LU R99, [R1+0xa98] ;  /* 0x000a980001637983 */ /* 0x000f220000300800 */
[----:B------:R-:W-:-:S03]  /*19a80*/  IMAD.MOV.U32 R248, RZ, RZ, R90 ;  /* 0x000000fffff87224 */ /* 0x000fc600078e005a */
[----:B------:R-:W2:Y:S01]  /*19a90*/  LDL.LU R244, [R1] ;  /* 0x0000000001f47983 */ /* 0x000ea20000300800 */
[----:B------:R-:W-:-:S03]  /*19aa0*/  IMAD.MOV.U32 R249, RZ, RZ, R86 ;  /* 0x000000fffff97224 */ /* 0x000fc600078e0056 */
[----:B------:R-:W2:Y:S01]  /*19ab0*/  LDL.LU R245, [R1+0x4] ;  /* 0x0000040001f57983 */ /* 0x000ea20000300800 */
[----:B------:R-:W-:-:S03]  /*19ac0*/  IMAD.MOV.U32 R250, RZ, RZ, R87 ;  /* 0x000000fffffa7224 */ /* 0x000fc600078e0057 */
[----:B------:R-:W2:Y:S04]  /*19ad0*/  LDL.LU R246, [R1+0x8] ;  /* 0x0000080001f67983 */ /* 0x000ea80000300800 */
[----:B------:R-:W2:Y:S01]  /*19ae0*/  LDL.LU R247, [R1+0xc] ;  /* 0x00000c0001f77983 */ /* 0x000ea20000300800 */
[----:B------:R-:W-:-:S03]  /*19af0*/  IMAD.MOV.U32 R251, RZ, RZ, R91 ;  /* 0x000000fffffb7224 */ /* 0x000fc600078e005b */
[----:B------:R-:W2:Y:S04]  /*19b00*/  LDL.LU R90, [R1+0xa94] ;  /* 0x000a9400015a7983 */ /* 0x000ea80000300800 */
[----:B------:R-:W2:Y:S04]  /*19b10*/  LDL.LU R86, [R1+0xa90] ;  /* 0x000a900001567983 */ /* 0x000ea80000300800 */
[----:B------:R-:W2:Y:S04]  /*19b20*/  LDL.LU R87, [R1+0xa8c] ;  /* 0x000a8c0001577983 */ /* 0x000ea80000300800 */
[----:B------:R-:W4:Y:S01]  /*19b30*/  LDL.LU R91, [R1+0xa88] ;  /* 0x000a8800015b7983 */ /* 0x000f220000300800 */
[----:B------:R-:W-:-:S02]  /*19b40*/  IMAD.MOV.U32 R48, RZ, RZ, R94 ;  /* 0x000000ffff307224 */ /* 0x000fc400078e005e */
[----:B------:R-:W-:Y:S01]  /*19b50*/  IMAD.MOV.U32 R49, RZ, RZ, R95 ;  /* 0x000000ffff317224 */ /* 0x000fe200078e005f */
[----:B------:R-:W4:Y:S01]  /*19b60*/  LDL.LU R94, [R1+0xa84] ;  /* 0x000a8400015e7983 */ /* 0x000f220000300800 */
[----:B------:R-:W-:Y:S02]  /*19b70*/  IMAD.MOV.U32 R50, RZ, RZ, R135 ;  /* 0x000000ffff327224 */ /* 0x000fe400078e0087 */
[----:B------:R-:W-:Y:S01]  /*19b80*/  IMAD.MOV.U32 R51, RZ, RZ, R143 ;  /* 0x000000ffff337224 */ /* 0x000fe200078e008f */
[----:B------:R-:W4:Y:S04]  /*19b90*/  LDL.LU R95, [R1+0xa80] ;  /* 0x000a8000015f7983 */ /* 0x000f280000300800 */
[----:B------:R-:W4:Y:S04]  /*19ba0*/  LDL.LU R135, [R1+0xa7c] ;  /* 0x000a7c0001877983 */ /* 0x000f280000300800 */
[----:B------:R-:W4:Y:S01]  /*19bb0*/  LDL.LU R143, [R1+0xa78] ;  /* 0x000a7800018f7983 */ /* 0x000f220000300800 */
[----:B-1----:R-:W-:-:S02]  /*19bc0*/  IMAD.MOV.U32 R20, RZ, RZ, R208 ;  /* 0x000000ffff147224 */ /* 0x002fc400078e00d0 */
[----:B------:R-:W-:Y:S01]  /*19bd0*/  IMAD.MOV.U32 R21, RZ, RZ, R209 ;  /* 0x000000ffff157224 */ /* 0x000fe200078e00d1 */
[----:B------:R-:W-:Y:S01]  /*19be0*/  LDS R10, [R0+0x17880] ;  /* 0x01788000000a7984 */ /* 0x000fe20000000800 */
[----:B---3--:R-:W-:Y:S02]  /*19bf0*/  IMAD.MOV.U32 R22, RZ, RZ, R210 ;  /* 0x000000ffff167224 */ /* 0x008fe400078e00d2 */
[----:B------:R-:W-:Y:S01]  /*19c00*/  IMAD.MOV.U32 R23, RZ, RZ, R211 ;  /* 0x000000ffff177224 */ /* 0x000fe200078e00d3 */
[----:B------:R-:W-:Y:S01]  /*19c10*/  LDS R9, [R237+0x17080] ;  /* 0x01708000ed097984 */ /* 0x000fe20000000800 */
[----:B------:R-:W-:Y:S02]  /*19c20*/  IMAD.MOV.U32 R24, RZ, RZ, R204 ;  /* 0x000000ffff187224 */ /* 0x000fe400078e00cc */
[----:B------:R-:W-:Y:S01]  /*19c30*/  IMAD.MOV.U32 R25, RZ, RZ, R205 ;  /* 0x000000ffff197224 */ /* 0x000fe200078e00cd */
[----:B------:R-:W1:Y:S01]  /*19c40*/  LDS R11, [R237+0x17880] ;  /* 0x01788000ed0b7984 */ /* 0x000e620000000800 */
[----:B------:R-:W-:-:S02]  /*19c50*/  IMAD.MOV.U32 R26, RZ, RZ, R206 ;  /* 0x000000ffff1a7224 */ /* 0x000fc400078e00ce */
[----:B------:R-:W-:Y:S01]  /*19c60*/  IMAD.MOV.U32 R27, RZ, RZ, R207 ;  /* 0x000000ffff1b7224 */ /* 0x000fe200078e00cf */
[----:B------:R-:W-:Y:S01]  /*19c70*/  LDS R4, [R238+0x17080] ;  /* 0x01708000ee047984 */ /* 0x000fe20000000800 */
[----:B------:R-:W-:Y:S02]  /*19c80*/  IMAD.MOV.U32 R2, RZ, RZ, R5 ;  /* 0x000000ffff027224 */ /* 0x000fe400078e0005 */
[----:B------:R-:W-:Y:S01]  /*19c90*/  IMAD.MOV.U32 R3, RZ, RZ, R6 ;  /* 0x000000ffff037224 */ /* 0x000fe200078e0006 */
[----:B------:R-:W-:Y:S01]  /*19ca0*/  LDS R5, [R239+0x17080] ;  /* 0x01708000ef057984 */ /* 0x000fe20000000800 */
[----:B------:R-:W-:-:S03]  /*19cb0*/  IMAD.MOV.U32 R252, RZ, RZ, R7 ;  /* 0x000000fffffc7224 */ /* 0x000fc600078e0007 */
[----:B------:R-:W-:Y:S04]  /*19cc0*/  LDS R6, [R238+0x17880] ;  /* 0x01788000ee067984 */ /* 0x000fe80000000800 */
[----:B------:R-:W3:Y:S04]  /*19cd0*/  LDS R7, [R239+0x17880] ;  /* 0x01788000ef077984 */ /* 0x000ee80000000800 */
[----:B------:R-:W-:Y:S04]  /*19ce0*/  LDS R196, [R0+0x17100] ;  /* 0x0171000000c47984 */ /* 0x000fe80000000800 */
[----:B------:R-:W-:Y:S04]  /*19cf0*/  LDS R198, [R0+0x17900] ;  /* 0x0179000000c67984 */ /* 0x000fe80000000800 */
[----:B------:R-:W-:Y:S04]  /*19d00*/  LDS R197, [R237+0x17100] ;  /* 0x01710000edc57984 */ /* 0x000fe80000000800 */
[----:B------:R-:W-:Y:S01]  /*19d10*/  LDS R199, [R237+0x17900] ;  /* 0x01790000edc77984 */ /* 0x000fe20000000800 */
[C---:B--2---:R-:W-:Y:S08]  /*19d20*/  HMMA.1688.F32.TF32 R116, R32.reuse, R86, R116 ;  /* 0x000000562074723c */ /* 0x044ff00000081074 */
[C---:B----4-:R-:W-:Y:S11]  /*19d30*/  HMMA.1688.F32.TF32 R120, R32.reuse, R90, R120 ;  /* 0x0000005a2078723c */ /* 0x050ff60000081078 */
[----:B------:R-:W-:Y:S04]  /*19d40*/  @!UPT UIADD3 URZ, URZ, URZ, URZ ;  /* 0x0000003f3f3ff290 */ /* 0x000fe8000fffe03f */
[----:B------:R-:W-:Y:S04]  /*19d50*/  STL.64 [R1+0xa40], R118 ;  /* 0x000a407601007387 */ /* 0x000fe80000100a00 */
[----:B------:R-:W-:Y:S04]  /*19d60*/  STL.64 [R1+0xa38], R116 ;  /* 0x000a387401007387 */ /* 0x000fe80000100a00 */
[----:B------:R-:W-:Y:S04]  /*19d70*/  STL.64 [R1+0xa50], R122 ;  /* 0x000a507a01007387 */ /* 0x000fe80000100a00 */
[----:B------:R2:W-:Y:S04]  /*19d80*/  STL.64 [R1+0xa48], R120 ;  /* 0x000a487801007387 */ /* 0x0005e80000100a00 */
        /* <DEDUP_REMOVED lines=12> */
[----:B--2---:R-:W2:Y:S04]  /*19e50*/  LDL.LU R120, [R1+0x180] ;  /* 0x0001800001787983 */ /* 0x004ea80000300800 */
[----:B------:R-:W2:Y:S04]  /*19e60*/  LDL.LU R121, [R1+0x184] ;  /* 0x0001840001797983 */ /* 0x000ea80000300800 */
[----:B------:R-:W2:Y:S04]  /*19e70*/  LDL.LU R122, [R1+0x188] ;  /* 0x00018800017a7983 */ /* 0x000ea80000300800 */
[----:B------:R-:W2:Y:S01]  /*19e80*/  LDL.LU R123, [R1+0x18c] ;  /* 0x00018c00017b7983 */ /* 0x000ea20000300800 */
[----:B------:R-:W-:Y:S01]  /*19e90*/  HMMA.1688.F32.TF32 R124, R32, R94, R124 ;  /* 0x0000005e207c723c */ /* 0x000fe2000008107c */
[----:B------:R-:W-:-:S07]  /*19ea0*/  IMAD.MOV.U32 R119, RZ, RZ, R220 ;  /* 0x000000ffff777224 */ /* 0x000fce00078e00dc */
[----:B------:R-:W-:Y:S08]  /*19eb0*/  HMMA.1688.F32.TF32 R128, R32, R98, R128 ;  /* 0x000000622080723c */ /* 0x000ff00000081080 */
[C---:B------:R-:W-:Y:S08]  /*19ec0*/  HMMA.1688.F32.TF32 R132, R12.reuse, R70, R132 ;  /* 0x000000460c84723c */ /* 0x040ff00000081084 */
[C---:B------:R-:W-:Y:S08]  /*19ed0*/  HMMA.1688.F32.TF32 R136, R12.reuse, R74, R136 ;  /* 0x0000004a0c88723c */ /* 0x040ff00000081088 */
[C---:B------:R-:W-:Y:S08]  /*19ee0*/  HMMA.1688.F32.TF32 R140, R12.reuse, R78, R140 ;  /* 0x0000004e0c8c723c */ /* 0x040ff0000008108c */
[C---:B------:R-:W-:Y:S08]  /*19ef0*/  HMMA.1688.F32.TF32 R144, R12.reuse, R82, R144 ;  /* 0x000000520c90723c */ /* 0x040ff00000081090 */
[C---:B------:R-:W-:Y:S08]  /*19f00*/  HMMA.1688.F32.TF32 R148, R12.reuse, R86, R148 ;  /* 0x000000560c94723c */ /* 0x040ff00000081094 */
[C---:B------:R-:W-:Y:S08]  /*19f10*/  HMMA.1688.F32.TF32 R152, R12.reuse, R90, R152 ;  /* 0x0000005a0c98723c */ /* 0x040ff00000081098 */
        /* <DEDUP_REMOVED lines=10> */
[----:B------:R-:W-:-:S07]  /*19fc0*/  IMAD.MOV.U32 R118, RZ, RZ, R221 ;  /* 0x000000ffff767224 */ /* 0x000fce00078e00dd */
[C---:B---3--:R-:W-:Y:S08]  /*19fd0*/  HMMA.1688.F32.TF32 R232, R4.reuse, R70, R232 ;  /* 0x0000004604e8723c */ /* 0x048ff000000810e8 */
[C---:B------:R-:W-:Y:S08]  /*19fe0*/  HMMA.1688.F32.TF32 R8, R4.reuse, R74, R244 ;  /* 0x0000004a0408723c */ /* 0x040ff000000810f4 */
[C---:B------:R-:W-:Y:S08]  /*19ff0*/  HMMA.1688.F32.TF32 R12, R4.reuse, R78, R248 ;  /* 0x0000004e040c723c */ /* 0x040ff000000810f8 */
[C---:B------:R-:W-:Y:S08]  /*1a000*/  HMMA.1688.F32.TF32 R32, R4.reuse, R82, R200 ;  /* 0x000000520420723c */ /* 0x040ff000000810c8 */
[C---:B------:R-:W-:Y:S08]  /*1a010*/  HMMA.1688.F32.TF32 R40, R4.reuse, R86, R40 ;  /* 0x000000560428723c */ /* 0x040ff00000081028 */
[C---:B------:R-:W-:Y:S08]  /*1a020*/  HMMA.1688.F32.TF32 R44, R4.reuse, R90, R44 ;  /* 0x0000005a042c723c */ /* 0x040ff0000008102c */
[C---:B------:R-:W-:Y:S08]  /*1a030*/  HMMA.1688.F32.TF32 R48, R4.reuse, R94, R48 ;  /* 0x0000005e0430723c */ /* 0x040ff00000081030 */
[----:B------:R-:W-:Y:S07]  /*1a040*/  HMMA.1688.F32.TF32 R228, R4, R98, R228 ;  /* 0x0000006204e4723c */ /* 0x000fee00000810e4 */
        /* <DEDUP_REMOVED lines=11> */
[----:B----4-:R-:W-:Y:S02]  /*1a100*/  IMAD.MOV.U32 R103, RZ, RZ, R208 ;  /* 0x000000ffff677224 */ /* 0x010fe400078e00d0 */
[----:B------:R-:W-:-:S02]  /*1a110*/  IMAD.MOV.U32 R102, RZ, RZ, R209 ;  /* 0x000000ffff667224 */ /* 0x000fc400078e00d1 */
[----:B------:R-:W-:Y:S02]  /*1a120*/  IMAD.MOV.U32 R101, RZ, RZ, R210 ;  /* 0x000000ffff657224 */ /* 0x000fe400078e00d2 */
[----:B------:R-:W-:Y:S02]  /*1a130*/  IMAD.MOV.U32 R111, RZ, RZ, R204 ;  /* 0x000000ffff6f7224 */ /* 0x000fe400078e00cc */
        /* <DEDUP_REMOVED lines=9> */
[----:B------:R-:W4:Y:S04]  /*1a1d0*/  LDL.LU R209, [R1+0x1b4] ;  /* 0x0001b40001d17983 */ /* 0x000f280000300800 */
[----:B------:R-:W4:Y:S04]  /*1a1e0*/  LDL.LU R210, [R1+0x1b8] ;  /* 0x0001b80001d27983 */ /* 0x000f280000300800 */
[----:B------:R-:W4:Y:S04]  /*1a1f0*/  LDL.LU R211, [R1+0x1bc] ;  /* 0x0001bc0001d37983 */ /* 0x000f280000300800 */
[----:B------:R-:W2:Y:S04]  /*1a200*/  LDL.LU R212, [R1+0x1c0] ;  /* 0x0001c00001d47983 */ /* 0x000ea80000300800 */
[----:B------:R-:W2:Y:S04]  /*1a210*/  LDL.LU R213, [R1+0x1c4] ;  /* 0x0001c40001d57983 */ /* 0x000ea80000300800 */
        /* <DEDUP_REMOVED lines=15> */
[----:B------:R-:W-:Y:S02]  /*1a310*/  IMAD.MOV.U32 R250, RZ, RZ, R61 ;  /* 0x000000fffffa7224 */ /* 0x000fe400078e003d */
[----:B------:R-:W-:Y:S01]  /*1a320*/  IMAD.MOV.U32 R62, RZ, RZ, R217 ;  /* 0x000000ffff3e7224 */ /* 0x000fe200078e00d9 */
[----:B------:R-:W2:Y:S01]  /*1a330*/  LDL.LU R227, [R1+0x1fc] ;  /* 0x0001fc0001e37983 */ /* 0x000ea20000300800 */
[----:B------:R-:W-:Y:S02]  /*1a340*/  IMAD.MOV.U32 R251, RZ, RZ, R60 ;  /* 0x000000fffffb7224 */ /* 0x000fe400078e003c */
[----:B------:R-:W-:Y:S01]  /*1a350*/  IMAD.MOV.U32 R61, RZ, RZ, R218 ;  /* 0x000000ffff3d7224 */ /* 0x000fe200078e00da */
[----:B------:R-:W2:Y:S01]  /*1a360*/  LDL.LU R216, [R1+0x1d0] ;  /* 0x0001d00001d87983 */ /* 0x000ea20000300800 */
[----:B------:R-:W-:-:S03]  /*1a370*/  IMAD.MOV.U32 R60, RZ, RZ, R219 ;  /* 0x000000ffff3c7224 */ /* 0x000fc600078e00db */
[----:B------:R-:W2:Y:S04]  /*1a380*/  LDL.LU R217, [R1+0x1d4] ;  /* 0x0001d40001d97983 */ /* 0x000ea80000300800 */
[----:B------:R-:W2:Y:S04]  /*1a390*/  LDL.LU R218, [R1+0x1d8] ;  /* 0x0001d80001da7983 */ /* 0x000ea80000300800 */
        /* <DEDUP_REMOVED lines=33> */
[----:B------:R-:W-:Y:S04]  /*1a5b0*/  LDS R237, [R239+0x17180] ;  /* 0x01718000efed7984 */ /* 0x000fe80000000800 */
[----:B------:R-:W-:Y:S04]  /*1a5c0*/  LDS R236, [R238+0x17180] ;  /* 0x01718000eeec7984 */ /* 0x000fe80000000800 */
[----:B------:R-:W-:Y:S04]  /*1a5d0*/  LDS R238, [R238+0x17980] ;  /* 0x01798000eeee7984 */ /* 0x000fe80000000800 */
[----:B------:R-:W2:Y:S01]  /*1a5e0*/  LDS R239, [R239+0x17980] ;  /* 0x01798000efef7984 */ /* 0x000ea20000000800 */
[C---:B-1----:R-:W-:Y:S08]  /*1a5f0*/  HMMA.1688.F32.TF32 R36, R240.reuse, R74, R36 ;  /* 0x0000004af024723c */ /* 0x042ff00000081024 */
[C---:B------:R-:W-:Y:S08]  /*1a600*/  HMMA.1688.F32.TF32 R28, R240.reuse, R78, R28 ;  /* 0x0000004ef01c723c */ /* 0x040ff0000008101c */
[C---:B------:R-:W-:Y:S08]  /*1a610*/  HMMA.1688.F32.TF32 R24, R240.reuse, R82, R24 ;  /* 0x00000052f018723c */ /* 0x040ff00000081018 */
[C---:B------:R-:W-:Y:S08]  /*1a620*/  HMMA.1688.F32.TF32 R20, R240.reuse, R86, R20 ;  /* 0x00000056f014723c */ /* 0x040ff00000081014 */
[----:B------:R-:W-:Y:S08]  /*1a630*/  HMMA.1688.F32.TF32 R16, R240, R90, R16 ;  /* 0x0000005af010723c */ /* 0x000ff00000081010 */
[C---:B------:R-:W-:Y:S08]  /*1a640*/  HMMA.1688.F32.TF32 R112, R52.reuse, R70, R112 ;  /* 0x000000463470723c */ /* 0x040ff00000081070 */
[C---:B------:R-:W-:Y:S08]  /*1a650*/  HMMA.1688.F32.TF32 R108, R52.reuse, R74, R108 ;  /* 0x0000004a346c723c */ /* 0x040ff0000008106c */
[C---:B------:R-:W-:Y:S08]  /*1a660*/  HMMA.1688.F32.TF32 R100, R52.reuse, R82, R100 ;  /* 0x000000523464723c */ /* 0x040ff00000081064 */
[C---:B------:R-:W-:Y:S08]  /*1a670*/  HMMA.1688.F32.TF32 R64, R52.reuse, R86, R64 ;  /* 0x000000563440723c */ /* 0x040ff00000081040 */
[----:B------:R-:W-:Y:S08]  /*1a680*/  HMMA.1688.F32.TF32 R60, R52, R90, R60 ;  /* 0x0000005a343c723c */ /* 0x000ff0000008103c */
[C---:B------:R-:W-:Y:S08]  /*1a690*/  HMMA.1688.F32.TF32 R244, R240.reuse, R94, R244 ;  /* 0x0000005ef0f4723c */ /* 0x040ff000000810f4 */
[C---:B------:R-:W-:Y:S08]  /*1a6a0*/  HMMA.1688.F32.TF32 R4, R240.reuse, R70, R4 ;  /* 0x00000046f004723c */ /* 0x040ff00000081004 */
[----:B------:R-:W-:Y:S08]  /*1a6b0*/  HMMA.1688.F32.TF32 R240, R240, R98, R248 ;  /* 0x00000062f0f0723c */ /* 0x000ff000000810f8 */
[C---:B---3--:R-:W-:Y:S08]  /*1a6c0*/  HMMA.1688.F32.TF32 R204, R196.reuse, R90, R204 ;  /* 0x0000005ac4cc723c */ /* 0x048ff000000810cc */
[C---:B----4-:R-:W-:Y:S08]  /*1a6d0*/  HMMA.1688.F32.TF32 R208, R196.reuse, R86, R208 ;  /* 0x00000056c4d0723c */ /* 0x050ff000000810d0 */
[C---:B--2---:R-:W-:Y:S08]  /*1a6e0*/  HMMA.1688.F32.TF32 R212, R196.reuse, R82, R212 ;  /* 0x00000052c4d4723c */ /* 0x044ff000000810d4 */
[C---:B------:R-:W-:Y:S08]  /*1a6f0*/  HMMA.1688.F32.TF32 R220, R196.reuse, R74, R220 ;  /* 0x0000004ac4dc723c */ /* 0x040ff000000810dc */
[C---:B------:R-:W-:Y:S08]  /*1a700*/  HMMA.1688.F32.TF32 R224, R196.reuse, R70, R224 ;  /* 0x00000046c4e0723c */ /* 0x040ff000000810e0 */
[C---:B------:R-:W-:Y:S08]  /*1a710*/  HMMA.1688.F32.TF32 R216, R196.reuse, R78, R216 ;  /* 0x0000004ec4d8723c */ /* 0x040ff000000810d8 */
[C---:B------:R-:W-:Y:S08]  /*1a720*/  HMMA.1688.F32.TF32 R200, R196.reuse, R94, R200 ;  /* 0x0000005ec4c8723c */ /* 0x040ff000000810c8 */
[----:B------:R-:W-:Y:S01]  /*1a730*/  HMMA.1688.F32.TF32 R196, R196, R98, R120 ;  /* 0x00000062c4c4723c */ /* 0x000fe20000081078 */
[----:B------:R1:W5:Y:S04]  /*1a740*/  LDL.LU.64 R122, [R1+0xa50] ;  /* 0x000a5000017a7983 */ /* 0x0003680000300a00 */
[----:B------:R1:W5:Y:S03]  /*1a750*/  LDL.LU.64 R120, [R1+0xa48] ;  /* 0x000a480001787983 */ /* 0x0003660000300a00 */
[C---:B------:R-:W-:Y:S08]  /*1a760*/  HMMA.1688.F32.TF32 R104, R52.reuse, R78, R104 ;  /* 0x0000004e3468723c */ /* 0x040ff00000081068 */
[C---:B------:R-:W-:Y:S08]  /*1a770*/  HMMA.1688.F32.TF32 R56, R52.reuse, R94, R56 ;  /* 0x0000005e3438723c */ /* 0x040ff00000081038 */
[----:B------:R-:W-:Y:S01]  /*1a780*/  HMMA.1688.F32.TF32 R52, R52, R98, R116 ;  /* 0x000000623434723c */ /* 0x000fe20000081074 */
[----:B------:R1:W5:Y:S04]  /*1a790*/  LDL.LU.64 R118, [R1+0xa40] ;  /* 0x000a400001767983 */ /* 0x0003680000300a00 */
[----:B------:R1:W5:Y:S04]  /*1a7a0*/  LDL.LU.64 R116, [R1+0xa38] ;  /* 0x000a380001747983 */ /* 0x0003680000300a00 */
[----:B------:R-:W-:Y:S04]  /*1a7b0*/  STL.64 [R1+0x100], R36 ;  /* 0x0001002401007387 */ /* 0x000fe80000100a00 */
[----:B------:R2:W-:Y:S04]  /*1a7c0*/  STL.64 [R1+0x108], R38 ;  /* 0x0001082601007387 */ /* 0x0005e80000100a00 */
[----:B--2---:R-:W2:Y:S04]  /*1a7d0*/  LDL.LU.64 R38, [R1+0xa30] ;  /* 0x000a300001267983 */ /* 0x004ea80000300a00 */
        /* <DEDUP_REMOVED lines=13> */
[----:B------:R-:W2:Y:S04]  /*1a8b0*/  LDL.LU R68, [R1+0x380] ;  /* 0x0003800001447983 */ /* 0x000ea80000300800 */
        /* <DEDUP_REMOVED lines=8> */
[----:B------:R-:W3:Y:S04]  /*1a940*/  LDL R69, [R1+0x9b8] ;  /* 0x0009b80001457983 */ /* 0x000ee80000100800 */
[----:B------:R-:W3:Y:S04]  /*1a950*/  LDL.LU.64 R250, [R1+0x9d0] ;  /* 0x0009d00001fa7983 */ /* 0x000ee80000300a00 */
[----:B------:R-:W3:Y:S04]  /*1a960*/  LDL.LU.64 R248, [R1+0x9c8] ;  /* 0x0009c80001f87983 */ /* 0x000ee80000300a00 */
[----:B------:R1:W-:Y:S04]  /*1a970*/  STL.64 [R1+0x90], R240 ;  /* 0x000090f001007387 */ /* 0x0003e80000100a00 */
[----:B------:R1:W-:Y:S04]  /*1a980*/  STL.64 [R1+0x98], R242 ;  /* 0x000098f201007387 */ /* 0x0003e80000100a00 */
[----:B-1----:R-:W3:Y:S01]  /*1a990*/  LDL.LU R240, [R1+0x10] ;  /* 0x0000100001f07983 */ /* 0x002ee20000300800 */
[----:B------:R-:W-:-:S02]  /*1a9a0*/  IMAD.MOV.U32 R241, RZ, RZ, R2 ;  /* 0x000000fffff17224 */ /* 0x000fc400078e0002 */
[----:B------:R-:W-:Y:S01]  /*1a9b0*/  IMAD.MOV.U32 R242, RZ, RZ, R3 ;  /* 0x000000fffff27224 */ /* 0x000fe200078e0003 */
[----:B------:R-:W4:Y:S01]  /*1a9c0*/  LDL.LU R2, [R1+0x9c4] ;  /* 0x0009c40001027983 */ /* 0x000f220000300800 */
[----:B------:R-:W-:-:S03]  /*1a9d0*/  IMAD.MOV.U32 R243, RZ, RZ, R252 ;  /* 0x000000fffff37224 */ /* 0x000fc600078e00fc */
[----:B------:R-:W4:Y:S04]  /*1a9e0*/  LDL.LU R3, [R1+0x9c0] ;  /* 0x0009c00001037983 */ /* 0x000f280000300800 */
[----:B------:R1:W5:Y:S01]  /*1a9f0*/  LDL.LU R252, [R1+0x9bc] ;  /* 0x0009bc0001fc7983 */ /* 0x0003620000300800 */
[----:B------:R-:W-:-:S03]  /*1aa00*/  IMAD.MOV.U32 R73, RZ, RZ, c[0x0][0x180] ;  /* 0x00006000ff497624 */ /* 0x000fc600078e00ff */
[----:B------:R-:W-:Y:S01]  /*1aa10*/  BAR.SYNC.DEFER_BLOCKING 0x0 ;  /* 0x0000000000007b1d */ /* 0x000fe20000010000 */
[C---:B--2---:R-:W-:Y:S08]  /*1aa20*/  HMMA.1688.F32.TF32 R76, R236.reuse, R78, R244 ;  /* 0x0000004eec4c723c */ /* 0x044ff000000810f4 */
[C---:B---3--:R-:W-:Y:S11]  /*1aa30*/  HMMA.1688.F32.TF32 R240, R236.reuse, R70, R240 ;  /* 0x00000046ecf0723c */ /* 0x048ff600000810f0 */
[----:B------:R-:W-:Y:S11]  /*1aa40*/  @!UPT UIADD3 URZ, URZ, URZ, URZ ;  /* 0x0000003f3f3ff290 */ /* 0x000ff6000fffe03f */
[----:B------:R-:W-:Y:S01]  /*1aa50*/  @!UPT UIADD3 URZ, URZ, URZ, URZ ;  /* 0x0000003f3f3ff290 */ /* 0x000fe2000fffe03f */
[----:B------:R-:W-:Y:S04]  /*1aa60*/  STL.64 [R1+0x80], R240 ;  /* 0x000080f001007387 */ /* 0x000fe80000100a00 */
[----:B------:R2:W-:Y:S02]  /*1aa70*/  STL.64 [R1+0x88], R242 ;  /* 0x000088f201007387 */ /* 0x0005e40000100a00 */
[C---:B--2---:R-:W-:Y:S02]  /*1aa80*/  HMMA.1688.F32.TF32 R240, R236.reuse, R74, R248 ;  /* 0x0000004aecf0723c */ /* 0x044fe400000810f8 */
[----:B------:R-:W2:Y:S11]  /*1aa90*/  LDL.LU R74, [R1+0x378] ;  /* 0x00037800014a7983 */ /* 0x000eb60000300800 */
[----:B------:R-:W-:Y:S10]  /*1aaa0*/  @!UPT UIADD3 URZ, URZ, URZ, URZ ;  /* 0x0000003f3f3ff290 */ /* 0x000ff4000fffe03f */
[----:B------:R-:W-:Y:S04]  /*1aab0*/  STL.64 [R1+0x70], R240 ;  /* 0x000070f001007387 */ /* 0x000fe80000100a00 */
[----:B------:R-:W-:Y:S04]  /*1aac0*/  STL.64 [R1+0x78], R242 ;  /* 0x000078f201007387 */ /* 0x000fe80000100a00 */
[----:B------:R-:W3:Y:S04]  /*1aad0*/  LDL.LU R72, [R1+0x37c] ;  /* 0x00037c0001487983 */ /* 0x000ee80000300800 */
[----:B------:R-:W-:Y:S04]  /*1aae0*/  STL.64 [R1+0x50], R76 ;  /* 0x0000504c01007387 */ /* 0x000fe80000100a00 */
[----:B------:R1:W-:Y:S04]  /*1aaf0*/  STL.64 [R1+0x58], R78 ;  /* 0x0000584e01007387 */ /* 0x0003e80000100a00 */
[----:B------:R-:W2:Y:S04]  /*1ab00*/  LDL.LU R71, [R1+0x39c] ;  /* 0x00039c0001477983 */ /* 0x000ea80000300800 */
[----:B------:R-:W2:Y:S01]  /*1ab10*/  LDL.LU R70, [R1+0x3a0] ;  /* 0x0003a00001467983 */ /* 0x000ea20000300800 */
[C---:B-1----:R-:W-:Y:S08]  /*1ab20*/  HMMA.1688.F32.TF32 R76, R236.reuse, R82, R16 ;  /* 0x00000052ec4c723c */ /* 0x042ff00000081010 */
[----:B------:R-:W-:Y:S01]  /*1ab30*/  HMMA.1688.F32.TF32 R16, R236, R86, R20 ;  /* 0x00000056ec10723c */ /* 0x000fe20000081014 */
[----:B------:R-:W-:-:S07]  /*1ab40*/  ISETP.GE.AND P0, PT, R68, R69, PT ;  /* 0x000000454400720c */ /* 0x000fce0003f06270 */
[C---:B------:R-:W-:Y:S07]  /*1ab50*/  HMMA.1688.F32.TF32 R96, R236.reuse, R98, R36 ;  /* 0x00000062ec60723c */ /* 0x040fee0000081024 */
[----:B------:R-:W-:Y:S01]  /*1ab60*/  STL.64 [R1+0x30], R76 ;  /* 0x0000304c01007387 */ /* 0x000fe20000100a00 */
[----:B----4-:R-:W-:Y:S03]  /*1ab70*/  HMMA.1688.F32.TF32 R240, R236, R90, R24 ;  /* 0x0000005aecf0723c */ /* 0x010fe60000081018 */
[----:B------:R-:W-:Y:S04]  /*1ab80*/  STL.64 [R1+0x38], R78 ;  /* 0x0000384e01007387 */ /* 0x000fe80000100a00 */
[----:B------:R1:W-:Y:S04]  /*1ab90*/  STL.64 [R1], R16 ;  /* 0x0000001001007387 */ /* 0x0003e80000100a00 */
[----:B------:R4:W-:Y:S04]  /*1aba0*/  STL.64 [R1+0x8], R18 ;  /* 0x0000081201007387 */ /* 0x0009e80000100a00 */
[----:B------:R-:W4:Y:S04]  /*1abb0*/  LDL.LU R37, [R1+0x3c4] ;  /* 0x0003c40001257983 */ /* 0x000f280000300800 */
[----:B------:R-:W4:Y:S04]  /*1abc0*/  LDL.LU R24, [R1+0x3c8] ;  /* 0x0003c80001187983 */ /* 0x000f280000300800 */
[----:B------:R-:W4:Y:S01]  /*1abd0*/  LDL.LU R22, [R1+0x3e4] ;  /* 0x0003e40001167983 */ /* 0x000f220000300800 */
[----:B------:R-:W-:-:S03]  /*1abe0*/  IMAD.MOV.U32 R69, RZ, RZ, c[0x0][0x188] ;  /* 0x00006200ff457624 */ /* 0x000fc600078e00ff */
[----:B------:R-:W4:Y:S01]  /*1abf0*/  LDL.LU R21, [R1+0x3e8] ;  /* 0x0003e80001157983 */ /* 0x000f220000300800 */
[----:B------:R-:W-:-:S04]  /*1ac00*/  IMAD.SHL.U32 R69, R69, 0x40, RZ ;  /* 0x0000004045457824 */ /* 0x000fc800078e00ff */
[----:B------:R-:W-:Y:S01]  /*1ac10*/  IMAD.SHL.U32 R69, R69, 0x4, RZ ;  /* 0x0000000445457824 */ /* 0x000fe200078e00ff */
[----:B------:R-:W-:-:S04]  /*1ac20*/  IADD3 R20, R68, 0x1, RZ ;  /* 0x0000000144147810 */ /* 0x000fc80007ffe0ff */
[----:B---3--:R-:W-:-:S05]  /*1ac30*/  IADD3 R72, P3, R72, R69, RZ ;  /* 0x0000004548487210 */ /* 0x008fca0007f7e0ff */
[----:B--2---:R-:W-:Y:S01]  /*1ac40*/  IMAD.X R74, R74, 0x1, R2, P3 ;  /* 0x000000014a4a7824 */ /* 0x004fe200018e0602 */
[----:B------:R-:W-:Y:S01]  /*1ac50*/  STL [R1+0x37c], R72 ;  /* 0x00037c4801007387 */ /* 0x000fe20000100800 */
[----:B------:R-:W-:-:S03]  /*1ac60*/  IADD3 R70, P4, R70, R69, RZ ;  /* 0x0000004546467210 */ /* 0x000fc60007f9e0ff */
[----:B------:R-:W-:Y:S02]  /*1ac70*/  STL [R1+0x378], R74 ;  /* 0x0003784a01007387 */ /* 0x000fe40000100800 */
[----:B------:R-:W-:Y:S02]  /*1ac80*/  IMAD.X R71, R71, 0x1, R2, P4 ;  /* 0x0000000147477824 */ /* 0x000fe400020e0602 */
[----:B------:R-:W-:Y:S04]  /*1ac90*/  STL [R1+0x3a0], R70 ;  /* 0x0003a04601007387 */ /* 0x000fe80000100800 */
[----:B------:R-:W-:Y:S04]  /*1aca0*/  STL [R1+0x39c], R71 ;  /* 0x00039c4701007387 */ /* 0x000fe80000100800 */
[----:B------:R-:W3:Y:S04]  /*1acb0*/  LDL.LU R36, [R1+0x404] ;  /* 0x0004040001247983 */ /* 0x000ee80000300800 */
[----:B------:R-:W3:Y:S04]  /*1acc0*/  LDL.LU R26, [R1+0x408] ;  /* 0x00040800011a7983 */ /* 0x000ee80000300800 */
[----:B------:R-:W3:Y:S04]  /*1acd0*/  LDL.LU R25, [R1+0x424] ;  /* 0x0004240001197983 */ /* 0x000ee80000300800 */
[----:B------:R-:W3:Y:S01]  /*1ace0*/  LDL.LU R23, [R1+0x428] ;  /* 0x0004280001177983 */ /* 0x000ee20000300800 */
[----:B-1----:R-:W-:-:S03]  /*1acf0*/  IMAD R16, R20, -0x40, R73 ;  /* 0xffffffc014107824 */ /* 0x002fc600078e0249 */
[----:B------:R-:W1:Y:S02]  /*1ad00*/  S2R R73, SR_TID.X ;  /* 0x0000000000497919 */ /* 0x000e640000002100 */
[----:B------:R-:W-:-:S04]  /*1ad10*/  ISETP.GT.AND P1, PT, R16, RZ, PT ;  /* 0x000000ff1000720c */ /* 0x000fc80003f24270 */
[----:B------:R-:W-:Y:S02]  /*1ad20*/  SEL R17, RZ, 0x4, !P1 ;  /* 0x00000004ff117807 */ /* 0x000fe40004800000 */
[----:B------:R-:W-:Y:S02]  /*1ad30*/  ISETP.GT.AND P1, PT, R16, 0x4, PT ;  /* 0x000000041000780c */ /* 0x000fe40003f24270 */
[----:B------:R-:W-:-:S04]  /*1ad40*/  SEL R17, R17, RZ, !P0 ;  /* 0x000000ff11117207 */ /* 0x000fc80004000000 */
[----:B------:R-:W-:Y:S02]  /*1ad50*/  ISETP.NE.U32.AND P2, PT, R17, RZ, PT ;  /* 0x000000ff1100720c */ /* 0x000fe40003f45070 */
[----:B------:R-:W-:-:S04]  /*1ad60*/  SEL R17, RZ, 0x4, !P1 ;  /* 0x00000004ff117807 */ /* 0x000fc80004800000 */
[----:B------:R-:W-:Y:S02]  /*1ad70*/  SEL R17, R17, RZ, !P0 ;  /* 0x000000ff11117207 */ /* 0x000fe40004000000 */
[----:B-1----:R-:W-:Y:S02]  /*1ad80*/  LOP3.LUT R68, R73, 0x7f, RZ, 0xc0, !PT ;  /* 0x0000007f49447812 */ /* 0x002fe400078ec0ff */
[----:B------:R-:W-:Y:S01]  /*1ad90*/  ISETP.NE.U32.AND P1, PT, R17, RZ, PT ;  /* 0x000000ff1100720c */ /* 0x000fe20003f25070 */
[----:B----4-:R-:W-:Y:S02]  /*1ada0*/  IMAD.MOV.U32 R18, RZ, RZ, R72 ;  /* 0x000000ffff127224 */ /* 0x010fe400078e0048 */
[----:B------:R-:W-:Y:S02]  /*1adb0*/  IMAD.SHL.U32 R27, R68, 0x4, RZ ;  /* 0x00000004441b7824 */ /* 0x000fe400078e00ff */
[----:B------:R-:W-:-:S05]  /*1adc0*/  IMAD.MOV.U32 R19, RZ, RZ, R74 ;  /* 0x000000ffff137224 */ /* 0x000fca00078e004a */
[----:B------:R-:W-:Y:S01]  /*1add0*/  @!PT LDS RZ, [RZ] ;  /* 0x00000000fffff984 */ /* 0x000fe20000000800 */
[----:B------:R-:W-:Y:S01]  /*1ade0*/  @!PT LDS RZ, [RZ] ;  /* 0x00000000fffff984 */ /* 0x000fe20000000800 */
[----:B------:R-:W-:Y:S01]  /*1adf0*/  @!PT LDS RZ, [RZ] ;  /* 0x00000000fffff984 */ /* 0x000fe20000000800 */
[----:B------:R1:W-:Y:S02]  /*1ae00*/  LDGSTS.E [R27+0x10000], [R18.64], P2 ;  /* 0x10000000121b7fae */ /* 0x0003e40009121846 */
[----:B-1----:R-:W-:Y:S02]  /*1ae10*/  IMAD.MOV.U32 R18, RZ, RZ, R70 ;  /* 0x000000ffff127224 */ /* 0x002fe400078e0046 */
[----:B------:R-:W-:-:S05]  /*1ae20*/  IMAD.MOV.U32 R19, RZ, RZ, R71 ;  /* 0x000000ffff137224 */ /* 0x000fca00078e0047 */
[----:B------:R1:W-:Y:S01]  /*1ae30*/  LDGSTS.E [R27+0x10800], [R18.64], P1 ;  /* 0x10800000121b7fae */ /* 0x0003e20008921846 */
[----:B------:R-:W-:-:S04]  /*1ae40*/  ISETP.GT.AND P1, PT, R16, 0x8, PT ;  /* 0x000000081000780c */ /* 0x000fc80003f24270 */
[----:B------:R-:W-:Y:S02]  /*1ae50*/  SEL R17, RZ, 0x4, !P1 ;  /* 0x00000004ff117807 */ /* 0x000fe40004800000 */
[----:B------:R-:W-:Y:S02]  /*1ae60*/  ISETP.GT.AND P1, PT, R16, 0xc, PT ;  /* 0x0000000c1000780c */ /* 0x000fe40003f24270 */
[----:B------:R-:W-:Y:S02]  /*1ae70*/  SEL R17, R17, RZ, !P0 ;  /* 0x000000ff11117207 */ /* 0x000fe40004000000 */
[----:B------:R-:W-:Y:S02]  /*1ae80*/  IADD3 R24, P3, R24, R69, RZ ;  /* 0x0000004518187210 */ /* 0x000fe40007f7e0ff */
[----:B------:R-:W-:Y:S02]  /*1ae90*/  ISETP.NE.U32.AND P2, PT, R17, RZ, PT ;  /* 0x000000ff1100720c */ /* 0x000fe40003f45070 */
[----:B------:R-:W-:-:S02]  /*1aea0*/  SEL R17, RZ, 0x4, !P1 ;  /* 0x00000004ff117807 */ /* 0x000fc40004800000 */
[----:B------:R-:W-:Y:S01]  /*1aeb0*/  IADD3 R21, P4, R21, R69, RZ ;  /* 0x0000004515157210 */ /* 0x000fe20007f9e0ff */
[----:B------:R-:W-:Y:S01]  /*1aec0*/  IMAD.X R37, R37, 0x1, R2, P3 ;  /* 0x0000000125257824 */ /* 0x000fe200018e0602 */
[----:B------:R-:W-:Y:S01]  /*1aed0*/  SEL R17, R17, RZ, !P0 ;  /* 0x000000ff11117207 */ /* 0x000fe20004000000 */
[----:B-1----:R-:W-:Y:S02]  /*1aee0*/  IMAD.MOV.U32 R18, RZ, RZ, R24 ;  /* 0x000000ffff127224 */ /* 0x002fe400078e0018 */
[----:B------:R-:W-:Y:S01]  /*1aef0*/  IMAD.X R22, R22, 0x1, R2, P4 ;  /* 0x0000000116167824 */ /* 0x000fe200020e0602 */
[----:B------:R-:W-:Y:S01]  /*1af00*/  ISETP.NE.U32.AND P1, PT, R17, RZ, PT ;  /* 0x000000ff1100720c */ /* 0x000fe20003f25070 */
[----:B------:R-:W-:Y:S01]  /*1af10*/  IMAD.MOV.U32 R19, RZ, RZ, R37 ;  /* 0x000000ffff137224 */ /* 0x000fe200078e0025 */
[----:B------:R-:W-:Y:S04]  /*1af20*/  STL [R1+0x3c8], R24 ;  /* 0x0003c81801007387 */ /* 0x000fe80000100800 */
[----:B------:R1:W-:Y:S04]  /*1af30*/  STL [R1+0x3c4], R37 ;  /* 0x0003c42501007387 */ /* 0x0003e80000100800 */
[----:B------:R-:W-:Y:S04]  /*1af40*/  STL [R1+0x3e8], R21 ;  /* 0x0003e81501007387 */ /* 0x000fe80000100800 */
[----:B------:R4:W-:Y:S04]  /*1af50*/  STL [R1+0x3e4], R22 ;  /* 0x0003e41601007387 */ /* 0x0009e80000100800 */
[----:B------:R4:W-:Y:S04]  /*1af60*/  LDGSTS.E [R27+0x11000], [R18.64], P2 ;  /* 0x11000000121b7fae */ /* 0x0009e80009121846 */
[----:B-1----:R-:W2:Y:S04]  /*1af70*/  LDL.LU R37, [R1+0x444] ;  /* 0x0004440001257983 */ /* 0x002ea80000300800 */
[----:B------:R-:W2:Y:S01]  /*1af80*/  LDL.LU R24, [R1+0x448] ;  /* 0x0004480001187983 */ /* 0x000ea20000300800 */
[----:B----4-:R-:W-:-:S02]  /*1af90*/  IMAD.MOV.U32 R19, RZ, RZ, R22 ;  /* 0x000000ffff137224 */ /* 0x010fc400078e0016 */
[----:B------:R-:W-:Y:S01]  /*1afa0*/  IMAD.MOV.U32 R18, RZ, RZ, R21 ;  /* 0x000000ffff127224 */ /* 0x000fe200078e0015 */
[----:B------:R-:W2:Y:S04]  /*1afb0*/  LDL.LU R22, [R1+0x464] ;  /* 0x0004640001167983 */ /* 0x000ea80000300800 */
[----:B------:R-:W2:Y:S04]  /*1afc0*/  LDL.LU R21, [R1+0x468] ;  /* 0x0004680001157983 */ /* 0x000ea80000300800 */
[----:B------:R1:W-:Y:S01]  /*1afd0*/  LDGSTS.E [R27+0x11800], [R18.64], P1 ;  /* 0x11800000121b7fae */ /* 0x0003e20008921846 */
[----:B------:R-:W-:-:S04]  /*1afe0*/  ISETP.GT.AND P1, PT, R16, 0x10, PT ;  /* 0x000000101000780c */ /* 0x000fc80003f24270 */
[----:B------:R-:W-:-:S04]  /*1aff0*/  SEL R17, RZ, 0x4, !P1 ;  /* 0x00000004ff117807 */ /* 0x000fc80004800000 */
[----:B------:R-:W-:-:S04]  /*1b000*/  SEL R17, R17, RZ, !P0 ;  /* 0x000000ff11117207 */ /* 0x000fc80004000000 */
[----:B------:R-:W-:Y:S02]  /*1b010*/  ISETP.NE.U32.AND P2, PT, R17, RZ, PT ;  /* 0x000000ff1100720c */ /* 0x000fe40003f45070 */
[----:B---3--:R-:W-:-:S05]  /*1b020*/  IADD3 R26, P3, R26, R69, RZ ;  /* 0x000000451a1a7210 */ /* 0x008fca0007f7e0ff */
[----:B------:R-:W-:Y:S01]  /*1b030*/  IMAD.X R36, R36, 0x1, R2, P3 ;  /* 0x0000000124247824 */ /* 0x000fe200018e0602 */
[----:B------:R-:W-:Y:S01]  /*1b040*/  IADD3 R23, P4, R23, R69, RZ ;  /* 0x0000004517177210 */ /* 0x000fe20007f9e0ff */
[----:B-1----:R-:W-:Y:S01]  /*1b050*/  IMAD.MOV.U32 R18, RZ, RZ, R26 ;  /* 0x000000ffff127224 */ /* 0x002fe200078e001a */
[----:B------:R-:W-:Y:S01]  /*1b060*/  STL [R1+0x408], R26 ;  /* 0x0004081a01007387 */ /* 0x000fe20000100800 */
[----:B------:R-:W-:Y:S02]  /*1b070*/  IMAD.MOV.U32 R19, RZ, RZ, R36 ;  /* 0x000000ffff137224 */ /* 0x000fe400078e0024 */
[----:B------:R-:W-:Y:S01]  /*1b080*/  IMAD.X R25, R25, 0x1, R2, P4 ;  /* 0x0000000119197824 */ /* 0x000fe200020e0602 */
[----:B------:R1:W-:Y:S04]  /*1b090*/  STL [R1+0x404], R36 ;  /* 0x0004042401007387 */ /* 0x0003e80000100800 */
[----:B------:R-:W-:Y:S04]  /*1b0a0*/  STL [R1+0x428], R23 ;  /* 0x0004281701007387 */ /* 0x000fe80000100800 */
[----:B------:R3:W-:Y:S04]  /*1b0b0*/  STL [R1+0x424], R25 ;  /* 0x0004241901007387 */ /* 0x0007e80000100800 */
[----:B------:R3:W-:Y:S04]  /*1b0c0*/  LDGSTS.E [R27+0x12000], [R18.64], P2 ;  /* 0x12000000121b7fae */ /* 0x0007e80009121846 */
[----:B-1----:R-:W4:Y:S04]  /*1b0d0*/  LDL.LU R36, [R1+0x484] ;  /* 0x0004840001247983 */ /* 0x002f280000300800 */
[----:B------:R-:W4:Y:S01]  /*1b0e0*/  LDL.LU R26, [R1+0x488] ;  /* 0x00048800011a7983 */ /* 0x000f220000300800 */
[----:B---3--:R-:W-:-:S02]  /*1b0f0*/  IMAD.MOV.U32 R19, RZ, RZ, R25 ;  /* 0x000000ffff137224 */ /* 0x008fc400078e0019 */
[----:B------:R-:W-:Y:S01]  /*1b100*/  IMAD.MOV.U32 R18, RZ, RZ, R23 ;  /* 0x000000ffff127224 */ /* 0x000fe200078e0017 */
[----:B------:R-:W3:Y:S04]  /*1b110*/  LDL.LU R25, [R1+0x4a4] ;  /* 0x0004a40001197983 */ /* 0x000ee80000300800 */
[----:B------:R-:W3:Y:S01]  /*1b120*/  LDL.LU R23, [R1+0x4a8] ;  /* 0x0004a80001177983 */ /* 0x000ee20000300800 */
[----:B------:R-:W-:-:S04]  /*1b130*/  ISETP.GT.AND P1, PT, R16, 0x14, PT ;  /* 0x000000141000780c */ /* 0x000fc80003f24270 */
[----:B------:R-:W-:-:S04]  /*1b140*/  SEL R17, RZ, 0x4, !P1 ;  /* 0x00000004ff117807 */ /* 0x000fc80004800000 */
[----:B------:R-:W-:-:S04]  /*1b150*/  SEL R17, R17, RZ, !P0 ;  /* 0x000000ff11117207 */ /* 0x000fc80004000000 */
[----:B------:R-:W-:Y:S11]  /*1b160*/  ISETP.NE.U32.AND P1, PT, R17, RZ, PT ;  /* 0x000000ff1100720c */ /* 0x000ff60003f25070 */
[----:B------:R-:W-:Y:S02]  /*1b170*/  @!UPT UIADD3 URZ, URZ, URZ, URZ ;  /* 0x0000003f3f3ff290 */ /* 0x000fe4000fffe03f */
[----:B------:R1:W-:Y:S01]  /*1b180*/  LDGSTS.E [R27+0x12800], [R18.64], P1 ;  /* 0x12800000121b7fae */ /* 0x0003e20008921846 */
[----:B------:R-:W-:-:S04]  /*1b190*/  ISETP.GT.AND P1, PT, R16, 0x18, PT ;  /* 0x000000181000780c */ /* 0x000fc80003f24270 */
[----:B------:R-:W-:Y:S02]  /*1b1a0*/  SEL R17, RZ, 0x4, !P1 ;  /* 0x00000004ff117807 */ /* 0x000fe40004800000 */
[----:B------:R-:W-:Y:S02]  /*1b1b0*/  ISETP.GT.AND P1, PT, R16, 0x1c, PT ;  /* 0x0000001c1000780c */ /* 0x000fe40003f24270 */
[----:B------:R-:W-:-:S04]  /*1b1c0*/  SEL R17, R17, RZ, !P0 ;  /* 0x000000ff11117207 */ /* 0x000fc80004000000 */
[----:B------:R-:W-:Y:S02]  /*1b1d0*/  ISETP.NE.U32.AND P2, PT, R17, RZ, PT ;  /* 0x000000ff1100720c */ /* 0x000fe40003f45070 */
[----:B------:R-:W-:-:S04]  /*1b1e0*/  SEL R17, RZ, 0x4, !P1 ;  /* 0x00000004ff117807 */ /* 0x000fc80004800000 */
[----:B------:R-:W-:-:S04]  /*1b1f0*/  SEL R17, R17, RZ, !P0 ;  /* 0x000000ff11117207 */ /* 0x000fc80004000000 */
[----:B------:R-:W-:Y:S02]  /*1b200*/  ISETP.NE.U32.AND P1, PT, R17, RZ, PT ;  /* 0x000000ff1100720c */ /* 0x000fe40003f25070 */
[----:B--2---:R-:W-:-:S05]  /*1b210*/  IADD3 R24, P3, R24, R69, RZ ;  /* 0x0000004518187210 */ /* 0x004fca0007f7e0ff */
[----:B------:R-:W-:Y:S01]  /*1b220*/  IMAD.X R37, R37, 0x1, R2, P3 ;  /* 0x0000000125257824 */ /* 0x000fe200018e0602 */
[----:B------:R-:W-:Y:S01]  /*1b230*/  IADD3 R21, P4, R21, R69, RZ ;  /* 0x0000004515157210 */ /* 0x000fe20007f9e0ff */
[----:B------:R-:W-:Y:S01]  /*1b240*/  STL [R1+0x448], R24 ;  /* 0x0004481801007387 */ /* 0x000fe20000100800 */
[----:B-1----:R-:W-:-:S03]  /*1b250*/  IMAD.MOV.U32 R18, RZ, RZ, R24 ;  /* 0x000000ffff127224 */ /* 0x002fc600078e0018 */
[----:B------:R-:W-:Y:S01]  /*1b260*/  IMAD.X R22, R22, 0x1, R2, P4 ;  /* 0x0000000116167824 */ /* 0x000fe200020e0602 */
[----:B------:R1:W-:Y:S01]  /*1b270*/  STL [R1+0x444], R37 ;  /* 0x0004442501007387 */ /* 0x0003e20000100800 */
[----:B------:R-:W-:-:S03]  /*1b280*/  IMAD.MOV.U32 R19, RZ, RZ, R37 ;  /* 0x000000ffff137224 */ /* 0x000fc600078e0025 */
[----:B------:R-:W-:Y:S04]  /*1b290*/  STL [R1+0x468], R21 ;  /* 0x0004681501007387 */ /* 0x000fe80000100800 */
[----:B------:R2:W-:Y:S04]  /*1b2a0*/  STL [R1+0x464], R22 ;  /* 0x0004641601007387 */ /* 0x0005e80000100800 */
[----:B-1----:R-:W3:Y:S04]  /*1b2b0*/  LDL.LU R37, [R1+0x4c4] ;  /* 0x0004c40001257983 */ /* 0x002ee80000300800 */
[----:B------:R1:W-:Y:S04]  /*1b2c0*/  LDGSTS.E [R27+0x13000], [R18.64], P2 ;  /* 0x13000000121b7fae */ /* 0x0003e80009121846 */
[----:B------:R-:W3:Y:S01]  /*1b2d0*/  LDL.LU R24, [R1+0x4c8] ;  /* 0x0004c80001187983 */ /* 0x000ee20000300800 */
[----:B-1----:R-:W-:-:S02]  /*1b2e0*/  IMAD.MOV.U32 R19, RZ, RZ, R22 ;  /* 0x000000ffff137224 */ /* 0x002fc400078e0016 */
[----:B------:R-:W-:Y:S01]  /*1b2f0*/  IMAD.MOV.U32 R18, RZ, RZ, R21 ;  /* 0x000000ffff127224 */ /* 0x000fe200078e0015 */
[----:B--2---:R-:W2:Y:S04]  /*1b300*/  LDL.LU R22, [R1+0x4e4] ;  /* 0x0004e40001167983 */ /* 0x004ea80000300800 */
[----:B------:R-:W2:Y:S04]  /*1b310*/  LDL.LU R21, [R1+0x4e8] ;  /* 0x0004e80001157983 */ /* 0x000ea80000300800 */
[----:B------:R1:W-:Y:S01]  /*1b320*/  LDGSTS.E [R27+0x13800], [R18.64], P1 ;  /* 0x13800000121b7fae */ /* 0x0003e20008921846 */
[----:B------:R-:W-:-:S04]  /*1b330*/  ISETP.GT.AND P1, PT, R16, 0x20, PT ;  /* 0x000000201000780c */ /* 0x000fc80003f24270 */
[----:B------:R-:W-:-:S04]  /*1b340*/  SEL R17, RZ, 0x4, !P1 ;  /* 0x00000004ff117807 */ /* 0x000fc80004800000 */
[----:B------:R-:W-:-:S04]  /*1b350*/  SEL R17, R17, RZ, !P0 ;  /* 0x000000ff11117207 */ /* 0x000fc80004000000 */
[----:B------:R-:W-:Y:S02]  /*1b360*/  ISETP.NE.U32.AND P2, PT, R17, RZ, PT ;  /* 0x000000ff1100720c */ /* 0x000fe40003f45070 */
[----:B----4-:R-:W-:-:S05]  /*1b370*/  IADD3 R26, P3, R26, R69, RZ ;  /* 0x000000451a1a7210 */ /* 0x010fca0007f7e0ff */
[----:B------:R-:W-:Y:S01]  /*1b380*/  IMAD.X R36, R36, 0x1, R2, P3 ;  /* 0x0000000124247824 */ /* 0x000fe200018e0602 */
[----:B---3--:R-:W-:Y:S01]  /*1b390*/  IADD3 R23, P4, R23, R69, RZ ;  /* 0x0000004517177210 */ /* 0x008fe20007f9e0ff */
[----:B------:R-:W-:Y:S01]  /*1b3a0*/  STL [R1+0x488], R26 ;  /* 0x0004881a01007387 */ /* 0x000fe20000100800 */
[----:B-1----:R-:W-:-:S03]  /*1b3b0*/  IMAD.MOV.U32 R18, RZ, RZ, R26 ;  /* 0x000000ffff127224 */ /* 0x002fc600078e001a */
[----:B------:R-:W-:Y:S01]  /*1b3c0*/  IMAD.X R25, R25, 0x1, R2, P4 ;  /* 0x0000000119197824 */ /* 0x000fe200020e0602 */
[----:B------:R1:W-:Y:S01]  /*1b3d0*/  STL [R1+0x484], R36 ;  /* 0x0004842401007387 */ /* 0x0003e20000100800 */
[----:B------:R-:W-:-:S03]  /*1b3e0*/  IMAD.MOV.U32 R19, RZ, RZ, R36 ;  /* 0x000000ffff137224 */ /* 0x000fc600078e0024 */
[----:B------:R-:W-:Y:S04]  /*1b3f0*/  STL [R1+0x4a8], R23 ;  /* 0x0004a81701007387 */ /* 0x000fe80000100800 */
[----:B------:R3:W-:Y:S04]  /*1b400*/  STL [R1+0x4a4], R25 ;  /* 0x0004a41901007387 */ /* 0x0007e80000100800 */
[----:B-1----:R-:W4:Y:S04]  /*1b410*/  LDL.LU R36, [R1+0x504] ;  /* 0x0005040001247983 */ /* 0x002f280000300800 */
[----:B------:R1:W-:Y:S04]  /*1b420*/  LDGSTS.E [R27+0x14000], [R18.64], P2 ;  /* 0x14000000121b7fae */ /* 0x0003e80009121846 */
[----:B------:R-:W4:Y:S01]  /*1b430*/  LDL.LU R26, [R1+0x508] ;  /* 0x00050800011a7983 */ /* 0x000f220000300800 */
[----:B-1----:R-:W-:-:S02]  /*1b440*/  IMAD.MOV.U32 R19, RZ, RZ, R25 ;  /* 0x000000ffff137224 */ /* 0x002fc400078e0019 */
[----:B------:R-:W-:Y:S01]  /*1b450*/  IMAD.MOV.U32 R18, RZ, RZ, R23 ;  /* 0x000000ffff127224 */ /* 0x000fe200078e0017 */
[----:B---3--:R-:W3:Y:S04]  /*1b460*/  LDL.LU R25, [R1+0x524] ;  /* 0x0005240001197983 */ /* 0x008ee80000300800 */
        /* <DEDUP_REMOVED lines=15> */
[----:B------:R-:W-:-:S05]  /*1b560*/  IADD3 R24, P3, R24, R69, RZ ;  /* 0x0000004518187210 */ /* 0x000fca0007f7e0ff */
[----:B------:R-:W-:Y:S01]  /*1b570*/  IMAD.X R37, R37, 0x1, R2, P3 ;  /* 0x0000000125257824 */ /* 0x000fe200018e0602 */
[----:B------:R-:W-:Y:S01]  /*1b580*/  STL [R1+0x4c8], R24 ;  /* 0x0004c81801007387 */ /* 0x000fe20000100800 */
[----:B-1----:R-:W-:Y:S02]  /*1b590*/  IMAD.MOV.U32 R18, RZ, RZ, R24 ;  /* 0x000000ffff127224 */ /* 0x002fe400078e0018 */
[----:B------:R-:W-:Y:S01]  /*1b5a0*/  IMAD.MOV.U32 R19, RZ, RZ, R37 ;  /* 0x000000ffff137224 */ /* 0x000fe200078e0025 */
[----:B--2---:R-:W-:Y:S01]  /*1b5b0*/  IADD3 R21, P4, R21, R69, RZ ;  /* 0x0000004515157210 */ /* 0x004fe20007f9e0ff */
[----:B------:R1:W-:Y:S04]  /*1b5c0*/  STL [R1+0x4c4], R37 ;  /* 0x0004c42501007387 */ /* 0x0003e80000100800 */
[----:B------:R-:W-:Y:S01]  /*1b5d0*/  IMAD.X R22, R22, 0x1, R2, P4 ;  /* 0x0000000116167824 */ /* 0x000fe200020e0602 */
[----:B------:R-:W-:Y:S04]  /*1b5e0*/  STL [R1+0x4e8], R21 ;  /* 0x0004e81501007387 */ /* 0x000fe80000100800 */
[----:B------:R2:W-:Y:S04]  /*1b5f0*/  STL [R1+0x4e4], R22 ;  /* 0x0004e41601007387 */ /* 0x0005e80000100800 */
[----:B------:R2:W-:Y:S04]  /*1b600*/  LDGSTS.E [R27+0x15000], [R18.64], P2 ;  /* 0x15000000121b7fae */ /* 0x0005e80009121846 */
[----:B-1----:R-:W3:Y:S04]  /*1b610*/  LDL.LU R37, [R1+0x544] ;  /* 0x0005440001257983 */ /* 0x002ee80000300800 */
[----:B------:R-:W3:Y:S01]  /*1b620*/  LDL.LU R24, [R1+0x548] ;  /* 0x0005480001187983 */ /* 0x000ee20000300800 */
[----:B--2---:R-:W-:-:S02]  /*1b630*/  IMAD.MOV.U32 R19, RZ, RZ, R22 ;  /* 0x000000ffff137224 */ /* 0x004fc400078e0016 */
[----:B------:R-:W-:Y:S01]  /*1b640*/  IMAD.MOV.U32 R18, RZ, RZ, R21 ;  /* 0x000000ffff127224 */ /* 0x000fe200078e0015 */
[----:B------:R-:W3:Y:S04]  /*1b650*/  LDL.LU R22, [R1+0x564] ;  /* 0x0005640001167983 */ /* 0x000ee80000300800 */
[----:B------:R-:W3:Y:S04]  /*1b660*/  LDL.LU R21, [R1+0x568] ;  /* 0x0005680001157983 */ /* 0x000ee80000300800 */
[----:B------:R1:W-:Y:S01]  /*1b670*/  LDGSTS.E [R27+0x15800], [R18.64], P1 ;  /* 0x15800000121b7fae */ /* 0x0003e20008921846 */
[----:B------:R-:W-:-:S04]  /*1b680*/  ISETP.GT.AND P1, PT, R16, 0x30, PT ;  /* 0x000000301000780c */ /* 0x000fc80003f24270 */
[----:B------:R-:W-:-:S04]  /*1b690*/  SEL R17, RZ, 0x4, !P1 ;  /* 0x00000004ff117807 */ /* 0x000fc80004800000 */
[----:B------:R-:W-:-:S04]  /*1b6a0*/  SEL R17, R17, RZ, !P0 ;  /* 0x000000ff11117207 */ /* 0x000fc80004000000 */
[----:B------:R-:W-:Y:S02]  /*1b6b0*/  ISETP.NE.U32.AND P2, PT, R17, RZ, PT ;  /* 0x000000ff1100720c */ /* 0x000fe40003f45070 */
[----:B----4-:R-:W-:-:S05]  /*1b6c0*/  IADD3 R26, P3, R26, R69, RZ ;  /* 0x000000451a1a7210 */ /* 0x010fca0007f7e0ff */
[----:B------:R-:W-:Y:S01]  /*1b6d0*/  IMAD.X R36, R36, 0x1, R2, P3 ;  /* 0x0000000124247824 */ /* 0x000fe200018e0602 */
[----:B------:R-:W-:Y:S01]  /*1b6e0*/  STL [R1+0x508], R26 ;  /* 0x0005081a01007387 */ /* 0x000fe20000100800 */
[----:B-1----:R-:W-:Y:S02]  /*1b6f0*/  IMAD.MOV.U32 R18, RZ, RZ, R26 ;  /* 0x000000ffff127224 */ /* 0x002fe400078e001a */
[----:B------:R-:W-:Y:S01]  /*1b700*/  IMAD.MOV.U32 R19, RZ, RZ, R36 ;  /* 0x000000ffff137224 */ /* 0x000fe200078e0024 */
[----:B---3--:R-:W-:Y:S01]  /*1b710*/  IADD3 R23, P4, R23, R69, RZ ;  /* 0x0000004517177210 */ /* 0x008fe20007f9e0ff */
[----:B------:R1:W-:Y:S04]  /*1b720*/  STL [R1+0x504], R36 ;  /* 0x0005042401007387 */ /* 0x0003e80000100800 */
[----:B------:R-:W-:Y:S01]  /*1b730*/  IMAD.X R25, R25, 0x1, R2, P4 ;  /* 0x0000000119197824 */ /* 0x000fe200020e0602 */
[----:B------:R-:W-:Y:S04]  /*1b740*/  STL [R1+0x528], R23 ;  /* 0x0005281701007387 */ /* 0x000fe80000100800 */
[----:B------:R3:W-:Y:S04]  /*1b750*/  STL [R1+0x524], R25 ;  /* 0x0005241901007387 */ /* 0x0007e80000100800 */
[----:B------:R4:W-:Y:S04]  /*1b760*/  LDGSTS.E [R27+0x16000], [R18.64], P2 ;  /* 0x16000000121b7fae */ /* 0x0009e80009121846 */
[----:B-1----:R-:W2:Y:S04]  /*1b770*/  LDL.LU R36, [R1+0x384] ;  /* 0x0003840001247983 */ /* 0x002ea80000300800 */
[----:B------:R-:W2:Y:S01]  /*1b780*/  LDL.LU R26, [R1+0x388] ;  /* 0x00038800011a7983 */ /* 0x000ea20000300800 */
[----:B----4-:R-:W-:-:S02]  /*1b790*/  IMAD.MOV.U32 R19, RZ, RZ, R25 ;  /* 0x000000ffff137224 */ /* 0x010fc400078e0019 */
[----:B------:R-:W-:Y:S01]  /*1b7a0*/  IMAD.MOV.U32 R18, RZ, RZ, R23 ;  /* 0x000000ffff127224 */ /* 0x000fe200078e0017 */
[----:B---3--:R-:W3:Y:S04]  /*1b7b0*/  LDL.LU R25, [R1+0x3a4] ;  /* 0x0003a40001197983 */ /* 0x008ee80000300800 */
[----:B------:R-:W4:Y:S01]  /*1b7c0*/  LDL.LU R23, [R1+0x3a8] ;  /* 0x0003a80001177983 */ /* 0x000f220000300800 */
        /* <DEDUP_REMOVED lines=24> */
[----:B------:R-:W3:Y:S04]  /*1b950*/  LDL.LU R38, [R1+0x3cc] ;  /* 0x0003cc0001267983 */ /* 0x000ee80000300800 */
[----:B------:R1:W-:Y:S04]  /*1b960*/  LDGSTS.E [R27+0x17000], [R18.64], P2 ;  /* 0x17000000121b7fae */ /* 0x0003e80009121846 */
[----:B-1----:R-:W3:Y:S04]  /*1b970*/  LDL.LU R37, [R1+0x3d0] ;  /* 0x0003d00001257983 */ /* 0x002ee80000300800 */
[----:B------:R-:W3:Y:S01]  /*1b980*/  LDL.LU R24, [R1+0x3ec] ;  /* 0x0003ec0001187983 */ /* 0x000ee20000300800 */
[----:B------:R-:W-:-:S02]  /*1b990*/  IMAD.MOV.U32 R19, RZ, RZ, R22 ;  /* 0x000000ffff137224 */ /* 0x000fc400078e0016 */
[----:B------:R-:W-:Y:S01]  /*1b9a0*/  IMAD.MOV.U32 R18, RZ, RZ, R21 ;  /* 0x000000ffff127224 */ /* 0x000fe200078e0015 */
[----:B------:R-:W3:Y:S04]  /*1b9b0*/  LDL.LU R22, [R1+0x3f0] ;  /* 0x0003f00001167983 */ /* 0x000ee80000300800 */
[----:B------:R1:W-:Y:S01]  /*1b9c0*/  LDGSTS.E [R27+0x17800], [R18.64], P1 ;  /* 0x17800000121b7fae */ /* 0x0003e20008921846 */
[----:B------:R-:W-:-:S04]  /*1b9d0*/  ISETP.GT.AND P1, PT, R16, 0x1, PT ;  /* 0x000000011000780c */ /* 0x000fc80003f24270 */
[----:B------:R-:W-:Y:S02]  /*1b9e0*/  SEL R17, RZ, 0x4, !P1 ;  /* 0x00000004ff117807 */ /* 0x000fe40004800000 */
[----:B------:R-:W-:Y:S02]  /*1b9f0*/  LOP3.LUT R73, R73, 0x7f, RZ, 0xc0, !PT ;  /* 0x0000007f49497812 */ /* 0x000fe400078ec0ff */
[----:B------:R-:W-:-:S04]  /*1ba00*/  SEL R17, R17, RZ, !P0 ;  /* 0x000000ff11117207 */ /* 0x000fc80004000000 */
[----:B------:R-:W-:Y:S01]  /*1ba10*/  ISETP.NE.U32.AND P2, PT, R17, RZ, PT ;  /* 0x000000ff1100720c */ /* 0x000fe20003f45070 */
[----:B------:R-:W-:-:S05]  /*1ba20*/  IMAD.SHL.U32 R73, R73, 0x4, RZ ;  /* 0x0000000449497824 */ /* 0x000fca00078e00ff */
[----:B------:R-:W-:Y:S02]  /*1ba30*/  LOP3.LUT R21, R73, 0x20, RZ, 0x3c, !PT ;  /* 0x0000002049157812 */ /* 0x000fe400078e3cff */
[----:B--2---:R-:W-:-:S05]  /*1ba40*/  IADD3 R26, P3, R26, R69, RZ ;  /* 0x000000451a1a7210 */ /* 0x004fca0007f7e0ff */
[----:B------:R-:W-:Y:S01]  /*1ba50*/  IMAD.X R36, R36, 0x1, R2, P3 ;  /* 0x0000000124247824 */ /* 0x000fe200018e0602 */
[----:B----4-:R-:W-:Y:S01]  /*1ba60*/  IADD3 R23, P4, R23, R69, RZ ;  /* 0x0000004517177210 */ /* 0x010fe20007f9e0ff */
[----:B------:R-:W-:Y:S01]  /*1ba70*/  STL [R1+0x388], R26 ;  /* 0x0003881a01007387 */ /* 0x000fe20000100800 */
[----:B-1----:R-:W-:-:S03]  /*1ba80*/  IMAD.MOV.U32 R18, RZ, RZ, R26 ;  /* 0x000000ffff127224 */ /* 0x002fc600078e001a */
[----:B---3--:R-:W-:Y:S01]  /*1ba90*/  IMAD.X R25, R25, 0x1, R2, P4 ;  /* 0x0000000119197824 */ /* 0x008fe200020e0602 */
[----:B------:R-:W-:Y:S01]  /*1baa0*/  STL [R1+0x3a8], R23 ;  /* 0x0003a81701007387 */ /* 0x000fe20000100800 */
[----:B------:R-:W-:-:S03]  /*1bab0*/  IMAD.MOV.U32 R19, RZ, RZ, R36 ;  /* 0x000000ffff137224 */ /* 0x000fc600078e0024 */
[----:B------:R1:W-:Y:S04]  /*1bac0*/  STL [R1+0x384], R36 ;  /* 0x0003842401007387 */ /* 0x0003e80000100800 */
[----:B------:R2:W-:Y:S04]  /*1bad0*/  STL [R1+0x3a4], R25 ;  /* 0x0003a41901007387 */ /* 0x0005e80000100800 */
[----:B------:R3:W-:Y:S04]  /*1bae0*/  LDGSTS.E [R21+0x10200], [R18.64], P2 ;  /* 0x1020000012157fae */ /* 0x0007e80009121846 */
[----:B-1----:R-:W4:Y:S04]  /*1baf0*/  LDL.LU R36, [R1+0x40c] ;  /* 0x00040c0001247983 */ /* 0x002f280000300800 */
[----:B------:R-:W4:Y:S01]  /*1bb00*/  LDL.LU R26, [R1+0x410] ;  /* 0x00041000011a7983 */ /* 0x000f220000300800 */
[----:B---3--:R-:W-:-:S02]  /*1bb10*/  IMAD.MOV.U32 R19, RZ, RZ, R25 ;  /* 0x000000ffff137224 */ /* 0x008fc400078e0019 */
[----:B------:R-:W-:Y:S01]  /*1bb20*/  IMAD.MOV.U32 R18, RZ, RZ, R23 ;  /* 0x000000ffff127224 */ /* 0x000fe200078e0017 */
[----:B--2---:R-:W2:Y:S04]  /*1bb30*/  LDL.LU R25, [R1+0x42c] ;  /* 0x00042c0001197983 */ /* 0x004ea80000300800 */
        /* <DEDUP_REMOVED lines=25> */
[----:B-1----:R-:W2:Y:S04]  /*1bcd0*/  LDL.LU R38, [R1+0x44c] ;  /* 0x00044c0001267983 */ /* 0x002ea80000300800 */
[----:B------:R1:W-:Y:S04]  /*1bce0*/  LDGSTS.E [R21+0x11200], [R18.64], P2 ;  /* 0x1120000012157fae */ /* 0x0003e80009121846 */
[----:B------:R-:W2:Y:S01]  /*1bcf0*/  LDL.LU R37, [R1+0x450] ;  /* 0x0004500001257983 */ /* 0x000ea20000300800 */
[----:B-1----:R-:W-:-:S02]  /*1bd00*/  IMAD.MOV.U32 R19, RZ, RZ, R24 ;  /* 0x000000ffff137224 */ /* 0x002fc400078e0018 */
        /* <DEDUP_REMOVED lines=11> */
[----:B-1----:R-:W-:Y:S01]  /*1bdc0*/  IMAD.MOV.U32 R18, RZ, RZ, R26 ;  /* 0x000000ffff127224 */ /* 0x002fe200078e001a */
[----:B------:R-:W-:Y:S01]  /*1bdd0*/  STL [R1+0x410], R26 ;  /* 0x0004101a01007387 */ /* 0x000fe20000100800 */
[----:B------:R-:W-:Y:S02]  /*1bde0*/  IMAD.MOV.U32 R19, RZ, RZ, R36 ;  /* 0x000000ffff137224 */ /* 0x000fe400078e0024 */
[----:B--2---:R-:W-:Y:S01]  /*1bdf0*/  IMAD.X R25, R25, 0x1, R2, P4 ;  /* 0x0000000119197824 */ /* 0x004fe200020e0602 */
        /* <DEDUP_REMOVED lines=29> */
[----:B------:R-:W-:Y:S01]  /*1bfd0*/  IADD3 R22, P4, R22, R69, RZ ;  /* 0x0000004516167210 */ /* 0x000fe20007f9e0ff */
[----:B------:R1:W-:Y:S04]  /*1bfe0*/  STL [R1+0x44c], R38 ;  /* 0x00044c2601007387 */ /* 0x0003e80000100800 */
[----:B------:R-:W-:Y:S01]  /*1bff0*/  IMAD.X R24, R24, 0x1, R2, P4 ;  /* 0x0000000118187824 */ /* 0x000fe200020e0602 */
[----:B------:R-:W-:Y:S04]  /*1c000*/  STL [R1+0x470], R22 ;  /* 0x0004701601007387 */ /* 0x000fe80000100800 */
[----:B------:R1:W-:Y:S04]  /*1c010*/  STL [R1+0x46c], R24 ;  /* 0x00046c1801007387 */ /* 0x0003e80000100800 */
[----:B------:R1:W-:Y:S04]  /*1c020*/  LDGSTS.E [R21+0x13200], [R18.64], P2 ;  /* 0x1320000012157fae */ /* 0x0003e80009121846 */
[----:B-1----:R-:W2:Y:S04]  /*1c030*/  LDL.LU R38, [R1+0x4cc] ;  /* 0x0004cc0001267983 */ /* 0x002ea80000300800 */
[----:B------:R-:W2:Y:S01]  /*1c040*/  LDL.LU R37, [R1+0x4d0] ;  /* 0x0004d00001257983 */ /* 0x000ea20000300800 */
[----:B------:R-:W-:-:S02]  /*1c050*/  IMAD.MOV.U32 R19, RZ, RZ, R24 ;  /* 0x000000ffff137224 */ /* 0x000fc400078e0018 */
        /* <DEDUP_REMOVED lines=13> */
[----:B--2---:R-:W-:Y:S01]  /*1c130*/  IMAD.X R25, R25, 0x1, R2, P4 ;  /* 0x0000000119197824 */ /* 0x004fe200020e0602 */
[----:B------:R1:W-:Y:S01]  /*1c140*/  STL [R1+0x48c], R36 ;  /* 0x00048c2401007387 */ /* 0x0003e20000100800 */
[----:B------:R-:W-:-:S03]  /*1c150*/  IMAD.MOV.U32 R19, RZ, RZ, R36 ;  /* 0x000000ffff137224 */ /* 0x000fc600078e0024 */
[----:B------:R-:W-:Y:S04]  /*1c160*/  STL [R1+0x4b0], R23 ;  /* 0x0004b01701007387 */ /* 0x000fe80000100800 */
[----:B------:R2:W-:Y:S04]  /*1c170*/  STL [R1+0x4ac], R25 ;  /* 0x0004ac1901007387 */ /* 0x0005e80000100800 */
[----:B-1----:R-:W3:Y:S04]  /*1c180*/  LDL.LU R36, [R1+0x50c] ;  /* 0x00050c0001247983 */ /* 0x002ee80000300800 */
[----:B------:R1:W-:Y:S04]  /*1c190*/  LDGSTS.E [R21+0x14200], [R18.64], P2 ;  /* 0x1420000012157fae */ /* 0x0003e80009121846 */
[----:B------:R-:W4:Y:S01]  /*1c1a0*/  LDL.LU R26, [R1+0x510] ;  /* 0x00051000011a7983 */ /* 0x000f220000300800 */
[----:B-1----:R-:W-:-:S02]  /*1c1b0*/  IMAD.MOV.U32 R19, RZ, RZ, R25 ;  /* 0x000000ffff137224 */ /* 0x002fc400078e0019 */
[----:B------:R-:W-:Y:S01]  /*1c1c0*/  IMAD.MOV.U32 R18, RZ, RZ, R23 ;  /* 0x000000ffff127224 */ /* 0x000fe200078e0017 */
[----:B--2---:R-:W2:Y:S04]  /*1c1d0*/  LDL.LU R25, [R1+0x52c] ;  /* 0x00052c0001197983 */ /* 0x004ea80000300800 */
[----:B------:R-:W2:Y:S01]  /*1c1e0*/  LDL.LU R23, [R1+0x530] ;  /* 0x0005300001177983 */ /* 0x000ea20000300800 */
        /* <DEDUP_REMOVED lines=37> */
[----:B---3--:R-:W-:Y:S01]  /*1c440*/  IMAD.X R36, R36, 0x1, R2, P3 ;  /* 0x0000000124247824 */ /* 0x008fe200018e0602 */
        /* <DEDUP_REMOVED lines=49> */
[----:B------:R-:W-:Y:S01]  /*1c760*/  SEL R17, R17, RZ, !P0 ;  /* 0x000000ff11117207 */ /* 0x000fe20004000000 */
[----:B------:R-:W-:-:S03]  /*1c770*/  IMAD.SHL.U32 R68, R68, 0x4, RZ ;  /* 0x0000000444447824 */ /* 0x000fc600078e00ff */
[----:B------:R-:W-:Y:S02]  /*1c780*/  ISETP.NE.U32.AND P2, PT, R17, RZ, PT ;  /* 0x000000ff1100720c */ /* 0x000fe40003f45070 */
[----:B-1----:R-:W-:Y:S02]  /*1c790*/  LOP3.LUT R21, R68, 0x40, RZ, 0x3c, !PT ;  /* 0x0000004044157812 */ /* 0x002fe400078e3cff */
[----:B----4-:R-:W-:-:S05]  /*1c7a0*/  IADD3 R26, P3, R26, R69, RZ ;  /* 0x000000451a1a7210 */ /* 0x010fca0007f7e0ff */
[----:B------:R-:W-:Y:S01]  /*1c7b0*/  IMAD.X R36, R36, 0x1, R2, P3 ;  /* 0x0000000124247824 */ /* 0x000fe200018e0602 */
[----:B---3--:R-:W-:Y:S01]  /*1c7c0*/  IADD3 R23, P4, R23, R69, RZ ;  /* 0x0000004517177210 */ /* 0x008fe20007f9e0ff */
[----:B------:R-:W-:Y:S01]  /*1c7d0*/  STL [R1+0x390], R26 ;  /* 0x0003901a01007387 */ /* 0x000fe20000100800 */
[----:B------:R-:W-:-:S03]  /*1c7e0*/  IMAD.MOV.U32 R18, RZ, RZ, R26 ;  /* 0x000000ffff127224 */ /* 0x000fc600078e001a */
[----:B--2---:R-:W-:Y:S01]  /*1c7f0*/  IMAD.X R25, R25, 0x1, R2, P4 ;  /* 0x0000000119197824 */ /* 0x004fe200020e0602 */
        /* <DEDUP_REMOVED lines=142> */
[----:B------:R-:W2:Y:S04]  /*1d0e0*/  LDL.LU R37, [R1+0x558] ;  /* 0x0005580001257983 */ /* 0x000ea80000300800 */
[----:B------:R1:W-:Y:S02]  /*1d0f0*/  LDGSTS.E [R21+0x15400], [R18.64], P2 ;  /* 0x1540000012157fae */ /* 0x0003e40009121846 */
[----:B-1----:R-:W-:-:S02]  /*1d100*/  IMAD.MOV.U32 R18, RZ, RZ, R22 ;  /* 0x000000ffff127224 */ /* 0x002fc400078e0016 */
[----:B------:R-:W-:Y:S02]  /*1d110*/  IMAD.MOV.U32 R19, RZ, RZ, R24 ;  /* 0x000000ffff137224 */ /* 0x000fe400078e0018 */
        /* <DEDUP_REMOVED lines=39> */
[----:B------:R-:W-:Y:S02]  /*1d390*/  IMAD.X R38, R38, 0x1, R2, P3 ;  /* 0x0000000126267824 */ /* 0x000fe400018e0602 */
[----:B-1----:R-:W-:Y:S02]  /*1d3a0*/  IMAD.MOV.U32 R18, RZ, RZ, R37 ;  /* 0x000000ffff127224 */ /* 0x002fe400078e0025 */
[----:B------:R-:W-:Y:S01]  /*1d3b0*/  IMAD.MOV.U32 R19, RZ, RZ, R38 ;  /* 0x000000ffff137224 */ /* 0x000fe200078e0026 */
[----:B------:R1:W-:Y:S04]  /*1d3c0*/  STL [R1+0x558], R37 ;  /* 0x0005582501007387 */ /* 0x0003e80000100800 */
[----:B------:R-:W-:Y:S04]  /*1d3d0*/  STL [R1+0x554], R38 ;  /* 0x0005542601007387 */ /* 0x000fe80000100800 */
[----:B------:R1:W-:Y:S01]  /*1d3e0*/  LDGSTS.E [R21+0x17400], [R18.64], P2 ;  /* 0x1740000012157fae */ /* 0x0003e20009121846 */
[----:B------:R-:W-:-:S05]  /*1d3f0*/  IADD3 R22, P4, R22, R69, RZ ;  /* 0x0000004516167210 */ /* 0x000fca0007f9e0ff */
[----:B------:R-:W-:Y:S01]  /*1d400*/  IMAD.X R24, R24, 0x1, R2, P4 ;  /* 0x0000000118187824 */ /* 0x000fe200020e0602 */
[----:B------:R-:W-:Y:S01]  /*1d410*/  STL [R1+0x578], R22 ;  /* 0x0005781601007387 */ /* 0x000fe20000100800 */
[----:B-1----:R-:W-:Y:S02]  /*1d420*/  IMAD.MOV.U32 R18, RZ, RZ, R22 ;  /* 0x000000ffff127224 */ /* 0x002fe400078e0016 */
[----:B------:R-:W-:Y:S01]  /*1d430*/  IMAD.MOV.U32 R19, RZ, RZ, R24 ;  /* 0x000000ffff137224 */ /* 0x000fe200078e0018 */
[----:B------:R1:W-:Y:S04]  /*1d440*/  STL [R1+0x574], R24 ;  /* 0x0005741801007387 */ /* 0x0003e80000100800 */
[----:B------:R-:W2:Y:S04]  /*1d450*/  LDL.LU R37, [R1+0x3dc] ;  /* 0x0003dc0001257983 */ /* 0x000ea80000300800 */
[----:B------:R1:W-:Y:S04]  /*1d460*/  LDGSTS.E [R21+0x17c00], [R18.64], P1 ;  /* 0x17c0000012157fae */ /* 0x0003e80008921846 */
[----:B-1----:R-:W2:Y:S01]  /*1d470*/  LDL.LU R24, [R1+0x3e0] ;  /* 0x0003e00001187983 */ /* 0x002ea20000300800 */
[----:B------:R-:W-:-:S03]  /*1d480*/  ISETP.GT.AND P1, PT, R16, 0x3, PT ;  /* 0x000000031000780c */ /* 0x000fc60003f24270 */
[----:B------:R-:W2:Y:S04]  /*1d490*/  LDL.LU R22, [R1+0x3fc] ;  /* 0x0003fc0001167983 */ /* 0x000ea80000300800 */
[----:B------:R-:W2:Y:S01]  /*1d4a0*/  LDL.LU R21, [R1+0x400] ;  /* 0x0004000001157983 */ /* 0x000ea20000300800 */
[----:B------:R-:W-:-:S04]  /*1d4b0*/  SEL R17, RZ, 0x4, !P1 ;  /* 0x00000004ff117807 */ /* 0x000fc80004800000 */
[----:B------:R-:W-:-:S04]  /*1d4c0*/  SEL R17, R17, RZ, !P0 ;  /* 0x000000ff11117207 */ /* 0x000fc80004000000 */
[----:B------:R-:W-:Y:S02]  /*1d4d0*/  ISETP.NE.U32.AND P2, PT, R17, RZ, PT ;  /* 0x000000ff1100720c */ /* 0x000fe40003f45070 */
[----:B------:R-:W-:Y:S02]  /*1d4e0*/  LOP3.LUT R27, R27, 0x60, RZ, 0x3c, !PT ;  /* 0x000000601b1b7812 */ /* 0x000fe400078e3cff */
        /* <DEDUP_REMOVED lines=15> */
[----:B--2---:R-:W3:Y:S04]  /*1d5e0*/  LDL.LU R25, [R1+0x43c] ;  /* 0x00043c0001197983 */ /* 0x004ee80000300800 */
        /* <DEDUP_REMOVED lines=18> */
[----:B-1----:R-:W-:Y:S02]  /*1d710*/  IMAD.MOV.U32 R18, RZ, RZ, R24 ;  /* 0x000000ffff127224 */ /* 0x002fe400078e0018 */
[----:B------:R-:W-:Y:S02]  /*1d720*/  IMAD.MOV.U32 R19, RZ, RZ, R37 ;  /* 0x000000ffff137224 */ /* 0x000fe400078e0025 */
[----:B------:R-:W-:Y:S01]  /*1d730*/  IMAD.X R22, R22, 0x1, R2, P4 ;  /* 0x0000000116167824 */ /* 0x000fe200020e0602 */
[----:B------:R-:W-:Y:S04]  /*1d740*/  STL [R1+0x3e0], R24 ;  /* 0x0003e01801007387 */ /* 0x000fe80000100800 */
[----:B------:R1:W-:Y:S04]  /*1d750*/  STL [R1+0x3dc], R37 ;  /* 0x0003dc2501007387 */ /* 0x0003e80000100800 */
[----:B------:R1:W-:Y:S04]  /*1d760*/  LDGSTS.E [R27+0x11600], [R18.64], P2 ;  /* 0x11600000121b7fae */ /* 0x0003e80009121846 */
[----:B------:R-:W-:Y:S04]  /*1d770*/  STL [R1+0x400], R21 ;  /* 0x0004001501007387 */ /* 0x000fe80000100800 */
[----:B------:R1:W-:Y:S02]  /*1d780*/  STL [R1+0x3fc], R22 ;  /* 0x0003fc1601007387 */ /* 0x0003e40000100800 */
[----:B-1----:R-:W-:-:S02]  /*1d790*/  IMAD.MOV.U32 R18, RZ, RZ, R21 ;  /* 0x000000ffff127224 */ /* 0x002fc400078e0015 */
[----:B------:R-:W3:Y:S01]  /*1d7a0*/  LDL.LU R37, [R1+0x45c] ;  /* 0x00045c0001257983 */ /* 0x000ee20000300800 */
[----:B------:R-:W-:-:S03]  /*1d7b0*/  IMAD.MOV.U32 R19, RZ, RZ, R22 ;  /* 0x000000ffff137224 */ /* 0x000fc600078e0016 */
[----:B------:R-:W3:Y:S04]  /*1d7c0*/  LDL.LU R24, [R1+0x460] ;  /* 0x0004600001187983 */ /* 0x000ee80000300800 */
        /* <DEDUP_REMOVED lines=52> */
[----:B------:R-:W-:Y:S02]  /*1db10*/  IMAD.MOV.U32 R19, RZ, RZ, R22 ;  /* 0x000000ffff137224 */ /* 0x000fe400078e0016 */
[----:B------:R-:W3:Y:S04]  /*1db20*/  LDL.LU R22, [R1+0x4fc] ;  /* 0x0004fc0001167983 */ /* 0x000ee80000300800 */
[----:B------:R-:W3:Y:S04]  /*1db30*/  LDL.LU R21, [R1+0x500] ;  /* 0x0005000001157983 */ /* 0x000ee80000300800 */
[----:B------:R1:W-:Y:S01]  /*1db40*/  LDGSTS.E [R27+0x13e00], [R18.64], P1 ;  /* 0x13e00000121b7fae */ /* 0x0003e20008921846 */
[----:B------:R-:W-:-:S04]  /*1db50*/  ISETP.GT.AND P1, PT, R16, 0x23, PT ;  /* 0x000000231000780c */ /* 0x000fc80003f24270 */
[----:B------:R-:W-:-:S04]  /*1db60*/  SEL R17, RZ, 0x4, !P1 ;  /* 0x00000004ff117807 */ /* 0x000fc80004800000 */
[----:B------:R-:W-:-:S04]  /*1db70*/  SEL R17, R17, RZ, !P0 ;  /* 0x000000ff11117207 */ /* 0x000fc80004000000 */
[----:B------:R-:W-:Y:S02]  /*1db80*/  ISETP.NE.U32.AND P2, PT, R17, RZ, PT ;  /* 0x000000ff1100720c */ /* 0x000fe40003f45070 */
[----:B--2---:R-:W-:-:S05]  /*1db90*/  IADD3 R26, P3, R26, R69, RZ ;  /* 0x000000451a1a7210 */ /* 0x004fca0007f7e0ff */
[--C-:B------:R-:W-:Y:S01]  /*1dba0*/  IMAD.X R36, R36, 0x1, R2.reuse, P3 ;  /* 0x0000000124247824 */ /* 0x100fe200018e0602 */
[----:B----4-:R-:W-:Y:S01]  /*1dbb0*/  IADD3 R23, P4, R23, R69, RZ ;  /* 0x0000004517177210 */ /* 0x010fe20007f9e0ff */
[----:B------:R-:W-:Y:S04]  /*1dbc0*/  STL [R1+0x4a0], R26 ;  /* 0x0004a01a01007387 */ /* 0x000fe80000100800 */
[----:B---3--:R-:W-:Y:S01]  /*1dbd0*/  IMAD.X R25, R25, 0x1, R2, P4 ;  /* 0x0000000119197824 */ /* 0x008fe200020e0602 */
[----:B------:R2:W-:Y:S01]  /*1dbe0*/  STL [R1+0x49c], R36 ;  /* 0x00049c2401007387 */ /* 0x0005e20000100800 */
[----:B-1----:R-:W-:Y:S02]  /*1dbf0*/  IMAD.MOV.U32 R18, RZ, RZ, R26 ;  /* 0x000000ffff127224 */ /* 0x002fe400078e001a */
[----:B------:R-:W-:Y:S01]  /*1dc00*/  IMAD.MOV.U32 R19, RZ, RZ, R36 ;  /* 0x000000ffff137224 */ /* 0x000fe200078e0024 */
[----:B------:R-:W-:Y:S04]  /*1dc10*/  STL [R1+0x4c0], R23 ;  /* 0x0004c01701007387 */ /* 0x000fe80000100800 */
[----:B------:R1:W-:Y:S04]  /*1dc20*/  STL [R1+0x4bc], R25 ;  /* 0x0004bc1901007387 */ /* 0x0003e80000100800 */
[----:B--2---:R-:W2:Y:S04]  /*1dc30*/  LDL.LU R36, [R1+0x51c] ;  /* 0x00051c0001247983 */ /* 0x004ea80000300800 */
[----:B------:R-:W3:Y:S04]  /*1dc40*/  LDL.LU R26, [R1+0x520] ;  /* 0x00052000011a7983 */ /* 0x000ee80000300800 */
[----:B------:R4:W-:Y:S02]  /*1dc50*/  LDGSTS.E [R27+0x14600], [R18.64], P2 ;  /* 0x14600000121b7fae */ /* 0x0009e40009121846 */
[----:B----4-:R-:W-:-:S02]  /*1dc60*/  IMAD.MOV.U32 R19, RZ, RZ, R25 ;  /* 0x000000ffff137224 */ /* 0x010fc400078e0019 */
[----:B------:R-:W-:Y:S01]  /*1dc70*/  IMAD.MOV.U32 R18, RZ, RZ, R23 ;  /* 0x000000ffff127224 */ /* 0x000fe200078e0017 */
[----:B-1----:R-:W2:Y:S04]  /*1dc80*/  LDL.LU R25, [R1+0x53c] ;  /* 0x00053c0001197983 */ /* 0x002ea80000300800 */
        /* <DEDUP_REMOVED lines=8> */
[----:B------:R-:W-:-:S04]  /*1dd10*/  SEL R17, RZ, 0x4, !P1 ;  /* 0x00000004ff117807 */ /* 0x000fc80004800000 */
[----:B------:R-:W-:-:S04]  /*1dd20*/  SEL R17, R17, RZ, !P0 ;  /* 0x000000ff11117207 */ /* 0x000fc80004000000 */
[----:B------:R-:W-:Y:S02]  /*1dd30*/  ISETP.NE.U32.AND P2, PT, R17, RZ, PT ;  /* 0x000000ff1100720c */ /* 0x000fe40003f45070 */
[----:B------:R-:W-:-:S04]  /*1dd40*/  ISETP.GT.AND P1, PT, R16, 0x2f, PT ;  /* 0x0000002f1000780c */ /* 0x000fc80003f24270 */
[----:B------:R-:W-:Y:S02]  /*1dd50*/  SEL R17, RZ, 0x4, !P1 ;  /* 0x00000004ff117807 */ /* 0x000fe40004800000 */
[----:B------:R-:W-:-:S05]  /*1dd60*/  IADD3 R24, P3, R24, R69, RZ ;  /* 0x0000004518187210 */ /* 0x000fca0007f7e0ff */
[----:B------:R-:W-:Y:S02]  /*1dd70*/  IMAD.X R37, R37, 0x1, R2, P3 ;  /* 0x0000000125257824 */ /* 0x000fe400018e0602 */
        /* <DEDUP_REMOVED lines=8> */
[----:B------:R1:W-:Y:S04]  /*1de00*/  STL [R1+0x4fc], R22 ;  /* 0x0004fc1601007387 */ /* 0x0003e80000100800 */
[----:B-1----:R-:W4:Y:S01]  /*1de10*/  LDL.LU R24, [R1+0x55c] ;  /* 0x00055c0001187983 */ /* 0x002f220000300800 */
[----:B------:R-:W-:-:S03]  /*1de20*/  IMAD.MOV.U32 R18, RZ, RZ, R21 ;  /* 0x000000ffff127224 */ /* 0x000fc600078e0015 */
[----:B------:R-:W4:Y:S01]  /*1de30*/  LDL.LU R21, [R1+0x560] ;  /* 0x0005600001157983 */ /* 0x000f220000300800 */
[----:B------:R-:W-:-:S04]  /*1de40*/  SEL R17, R17, RZ, !P0 ;  /* 0x000000ff11117207 */ /* 0x000fc80004000000 */
[----:B------:R-:W-:Y:S01]  /*1de50*/  ISETP.NE.U32.AND P1, PT, R17, RZ, PT ;  /* 0x000000ff1100720c */ /* 0x000fe20003f25070 */
[----:B------:R-:W-:Y:S02]  /*1de60*/  IMAD.MOV.U32 R19, RZ, RZ, R22 ;  /* 0x000000ffff137224 */ /* 0x000fe400078e0016 */
[----:B------:R-:W4:Y:S10]  /*1de70*/  LDL.LU R22, [R1+0x580] ;  /* 0x0005800001167983 */ /* 0x000f340000300800 */
[----:B------:R1:W-:Y:S01]  /*1de80*/  LDGSTS.E [R27+0x15e00], [R18.64], P1 ;  /* 0x15e00000121b7fae */ /* 0x0003e20008921846 */
[----:B---3--:R-:W-:-:S05]  /*1de90*/  IADD3 R26, P3, R26, R69, RZ ;  /* 0x000000451a1a7210 */ /* 0x008fca0007f7e0ff */
[----:B--2---:R-:W-:Y:S01]  /*1dea0*/  IMAD.X R36, R36, 0x1, R2, P3 ;  /* 0x0000000124247824 */ /* 0x004fe200018e0602 */
[----:B------:R2:W-:Y:S01]  /*1deb0*/  STL [R1+0x520], R26 ;  /* 0x0005201a01007387 */ /* 0x0005e20000100800 */
[----:B-1----:R-:W-:-:S03]  /*1dec0*/  IMAD.MOV.U32 R18, RZ, RZ, R26 ;  /* 0x000000ffff127224 */ /* 0x002fc600078e001a */
[----:B------:R1:W-:Y:S01]  /*1ded0*/  STL [R1+0x51c], R36 ;  /* 0x00051c2401007387 */ /* 0x0003e20000100800 */
[----:B------:R-:W-:-:S05]  /*1dee0*/  IADD3 R23, P4, R23, R69, RZ ;  /* 0x0000004517177210 */ /* 0x000fca0007f9e0ff */
[----:B------:R-:W-:Y:S04]  /*1def0*/  STL [R1+0x540], R23 ;  /* 0x0005401701007387 */ /* 0x000fe80000100800 */
[----:B--2---:R-:W2:Y:S01]  /*1df00*/  LDL.LU R26, [R1+0x57c] ;  /* 0x00057c00011a7983 */ /* 0x004ea20000300800 */
[----:B------:R-:W-:-:S04]  /*1df10*/  ISETP.GT.AND P1, PT, R16, 0x33, PT ;  /* 0x000000331000780c */ /* 0x000fc80003f24270 */
[----:B------:R-:W-:Y:S02]  /*1df20*/  SEL R17, RZ, 0x4, !P1 ;  /* 0x00000004ff117807 */ /* 0x000fe40004800000 */
[----:B------:R-:W-:Y:S02]  /*1df30*/  ISETP.GT.AND P1, PT, R16, 0x37, PT ;  /* 0x000000371000780c */ /* 0x000fe40003f24270 */
[----:B------:R-:W-:-:S04]  /*1df40*/  SEL R17, R17, RZ, !P0 ;  /* 0x000000ff11117207 */ /* 0x000fc80004000000 */
[----:B------:R-:W-:Y:S02]  /*1df50*/  ISETP.NE.U32.AND P2, PT, R17, RZ, PT ;  /* 0x000000ff1100720c */ /* 0x000fe40003f45070 */
[----:B------:R-:W-:-:S04]  /*1df60*/  SEL R17, RZ, 0x4, !P1 ;  /* 0x00000004ff117807 */ /* 0x000fc80004800000 */
[----:B------:R-:W-:Y:S01]  /*1df70*/  SEL R17, R17, RZ, !P0 ;  /* 0x000000ff11117207 */ /* 0x000fe20004000000 */
[----:B------:R-:W-:-:S03]  /*1df80*/  IMAD.MOV.U32 R19, RZ, RZ, R36 ;  /* 0x000000ffff137224 */ /* 0x000fc600078e0024 */
[----:B------:R-:W-:Y:S01]  /*1df90*/  ISETP.NE.U32.AND P1, PT, R17, RZ, PT ;  /* 0x000000ff1100720c */ /* 0x000fe20003f25070 */
[----:B------:R-:W-:Y:S01]  /*1dfa0*/  IMAD.X R25, R25, 0x1, R2, P4 ;  /* 0x0000000119197824 */ /* 0x000fe200020e0602 */
[----:B------:R-:W3:Y:S04]  /*1dfb0*/  S2R R73, SR_TID.X ;  /* 0x0000000000497919 */ /* 0x000ee80000002100 */
[----:B------:R1:W-:Y:S04]  /*1dfc0*/  LDGSTS.E [R27+0x16600], [R18.64], P2 ;  /* 0x16600000121b7fae */ /* 0x0003e80009121846 */
[----:B------:R1:W-:Y:S04]  /*1dfd0*/  STL [R1+0x53c], R25 ;  /* 0x00053c1901007387 */ /* 0x0003e80000100800 */
[----:B-1----:R-:W2:Y:S01]  /*1dfe0*/  LDL.LU R36, [R1+0x584] ;  /* 0x0005840001247983 */ /* 0x002ea20000300800 */
[----:B------:R-:W-:-:S02]  /*1dff0*/  IMAD.MOV.U32 R18, RZ, RZ, R23 ;  /* 0x000000ffff127224 */ /* 0x000fc400078e0017 */
[----:B------:R-:W-:Y:S02]  /*1e000*/  IMAD.MOV.U32 R19, RZ, RZ, R25 ;  /* 0x000000ffff137224 */ /* 0x000fe400078e0019 */
[----:B------:R-:W2:Y:S04]  /*1e010*/  LDL.LU R25, [R1+0x588] ;  /* 0x0005880001197983 */ /* 0x000ea80000300800 */
[----:B------:R1:W-:Y:S01]  /*1e020*/  LDGSTS.E [R27+0x16e00], [R18.64], P1 ;  /* 0x16e00000121b7fae */ /* 0x0003e20008921846 */
[----:B------:R-:W-:-:S03]  /*1e030*/  ISETP.GT.AND P1, PT, R16, 0x3b, PT ;  /* 0x0000003b1000780c */ /* 0x000fc60003f24270 */
[----:B------:R-:W2:Y:S01]  /*1e040*/  LDL.LU R68, [R1+0x5a4] ;  /* 0x0005a40001447983 */ /* 0x000ea20000300800 */
[----:B------:R-:W-:-:S03]  /*1e050*/  SEL R17, RZ, 0x4, !P1 ;  /* 0x00000004ff117807 */ /* 0x000fc60004800000 */
[----:B------:R-:W2:Y:S01]  /*1e060*/  LDL.LU R39, [R1+0x5a8] ;  /* 0x0005a80001277983 */ /* 0x000ea20000300800 */
[----:B------:R-:W-:Y:S02]  /*1e070*/  SEL R17, R17, RZ, !P0 ;  /* 0x000000ff11117207 */ /* 0x000fe40004000000 */
[----:B------:R-:W-:Y:S01]  /*1e080*/  ISETP.GT.AND P1, PT, R16, 0x3f, PT ;  /* 0x0000003f1000780c */ /* 0x000fe20003f24270 */
[----:B------:R-:W2:Y:S01]  /*1e090*/  LDL.LU R37, [R1+0x5c8] ;  /* 0x0005c80001257983 */ /* 0x000ea20000300800 */
[----:B------:R-:W-:Y:S02]  /*1e0a0*/  ISETP.NE.U32.AND P2, PT, R17, RZ, PT ;  /* 0x000000ff1100720c */ /* 0x000fe40003f45070 */
[----:B------:R-:W-:Y:S01]  /*1e0b0*/  SEL R17, RZ, 0x4, !P1 ;  /* 0x00000004ff117807 */ /* 0x000fe20004800000 */
[----:B------:R-:W2:Y:S01]  /*1e0c0*/  LDL.LU R23, [R1+0x5e8] ;  /* 0x0005e80001177983 */ /* 0x000ea20000300800 */
[----:B---3--:R-:W-:Y:S02]  /*1e0d0*/  LOP3.LUT R38, R73, 0x3f, RZ, 0xc0, !PT ;  /* 0x0000003f49267812 */ /* 0x008fe400078ec0ff */
[----:B------:R-:W-:-:S04]  /*1e0e0*/  SEL R17, R17, RZ, !P0 ;  /* 0x000000ff11117207 */ /* 0x000fc80004000000 */
[----:B------:R-:W-:Y:S02]  /*1e0f0*/  ISETP.NE.U32.AND P1, PT, R17, RZ, PT ;  /* 0x000000ff1100720c */ /* 0x000fe40003f25070 */
[----:B----4-:R-:W-:-:S05]  /*1e100*/  IADD3 R21, P3, R21, R69, RZ ;  /* 0x0000004515157210 */ /* 0x010fca0007f7e0ff */
[----:B------:R-:W-:Y:S01]  /*1e110*/  IMAD.X R24, R24, 0x1, R2, P3 ;  /* 0x0000000118187824 */ /* 0x000fe200018e0602 */
[----:B------:R3:W-:Y:S01]  /*1e120*/  STL [R1+0x560], R21 ;  /* 0x0005601501007387 */ /* 0x0007e20000100800 */
[----:B------:R-:W-:-:S03]  /*1e130*/  ISETP.GE.AND P3, PT, R38, R16, PT ;  /* 0x000000102600720c */ /* 0x000fc60003f66270 */
[----:B------:R4:W-:Y:S01]  /*1e140*/  STL [R1+0x55c], R24 ;  /* 0x00055c1801007387 */ /* 0x0009e20000100800 */
[----:B------:R-:W-:-:S03]  /*1e150*/  IMAD.MOV.U32 R16, RZ, RZ, R21 ;  /* 0x000000ffff107224 */ /* 0x000fc600078e0015 */
[----:B-1----:R-:W2:Y:S01]  /*1e160*/  LDL.LU R19, [R1+0x5c4] ;  /* 0x0005c40001137983 */ /* 0x002ea20000300800 */
[----:B------:R-:W-:-:S03]  /*1e170*/  IMAD.MOV.U32 R17, RZ, RZ, R24 ;  /* 0x000000ffff117224 */ /* 0x000fc600078e0018 */
[----:B------:R-:W2:Y:S04]  /*1e180*/  LDL.LU R38, [R1+0x5e4] ;  /* 0x0005e40001267983 */ /* 0x000ea80000300800 */
[----:B------:R1:W-:Y:S01]  /*1e190*/  LDGSTS.E [R27+0x17600], [R16.64], P2 ;  /* 0x17600000101b7fae */ /* 0x0003e20009121846 */
[----:B------:R-:W-:-:S03]  /*1e1a0*/  IADD3 R22, P2, R22, R69, RZ ;  /* 0x0000004516167210 */ /* 0x000fc60007f5e0ff */
[----:B---3--:R-:W3:Y:S04]  /*1e1b0*/  LDL.LU R21, [R1+0x608] ;  /* 0x0006080001157983 */ /* 0x008ee80000300800 */
[----:B----4-:R-:W3:Y:S01]  /*1e1c0*/  LDL.LU R24, [R1+0x628] ;  /* 0x0006280001187983 */ /* 0x010ee20000300800 */
[----:B-1----:R-:W-:-:S04]  /*1e1d0*/  SEL R16, RZ, 0x4, P3 ;  /* 0x00000004ff107807 */ /* 0x002fc80001800000 */
[----:B------:R-:W-:Y:S01]  /*1e1e0*/  SEL R16, R16, RZ, !P0 ;  /* 0x000000ff10107207 */ /* 0x000fe20004000000 */
[----:B------:R1:W-:Y:S03]  /*1e1f0*/  STL [R1+0x580], R22 ;  /* 0x0005801601007387 */ /* 0x0003e60000100800 */
[----:B------:R-:W-:Y:S01]  /*1e200*/  ISETP.NE.U32.AND P0, PT, R16, RZ, PT ;  /* 0x000000ff1000720c */ /* 0x000fe20003f05070 */
[----:B------:R-:W-:Y:S02]  /*1e210*/  IMAD.MOV.U32 R16, RZ, RZ, R22 ;  /* 0x000000ffff107224 */ /* 0x000fe400078e0016 */
[----:B--2---:R-:W-:-:S05]  /*1e220*/  IMAD.X R26, R26, 0x1, R2, P2 ;  /* 0x000000011a1a7824 */ /* 0x004fca00010e0602 */
[----:B------:R2:W-:Y:S04]  /*1e230*/  STL [R1+0x57c], R26 ;  /* 0x00057c1a01007387 */ /* 0x0005e80000100800 */
[----:B-1----:R-:W4:Y:S01]  /*1e240*/  LDL.LU R22, [R1+0x604] ;  /* 0x0006040001167983 */ /* 0x002f220000300800 */
[----:B------:R-:W-:-:S03]  /*1e250*/  IMAD.MOV.U32 R17, RZ, RZ, R26 ;  /* 0x000000ffff117224 */ /* 0x000fc600078e001a */
[----:B--2---:R-:W2:Y:S04]  /*1e260*/  LDL.LU R26, [R1+0x624] ;  /* 0x00062400011a7983 */ /* 0x004ea80000300800 */
[----:B------:R1:W-:Y:S04]  /*1e270*/  LDGSTS.E [R27+0x17e00], [R16.64], P1 ;  /* 0x17e00000101b7fae */ /* 0x0003e80008921846 */
[----:B------:R-:W0:Y:S04]  /*1e280*/  LDGDEPBAR ;  /* 0x00000000000079af */ /* 0x000e280000000000 */
[----:B-1----:R-:W2:Y:S04]  /*1e290*/  LDL.LU R27, [R1+0x648] ;  /* 0x00064800011b7983 */ /* 0x002ea80000300800 */
[----:B------:R-:W2:Y:S01]  /*1e2a0*/  LDL.LU R18, [R1+0x668] ;  /* 0x0006680001127983 */ /* 0x000ea20000300800 */
[----:B------:R-:W-:-:S04]  /*1e2b0*/  IADD3 R25, P1, R25, UR8, RZ ;  /* 0x0000000819197c10 */ /* 0x000fc8000ff3e0ff */
[----:B------:R-:W-:Y:S01]  /*1e2c0*/  IADD3.X R36, R36, UR5, RZ, P1, !PT ;  /* 0x0000000524247c10 */ /* 0x000fe20008ffe4ff */
[----:B------:R-:W-:Y:S01]  /*1e2d0*/  STL [R1+0x588], R25 ;  /* 0x0005881901007387 */ /* 0x000fe20000100800 */
[----:B------:R-:W-:-:S03]  /*1e2e0*/  IADD3 R39, P2, R39, UR8, RZ ;  /* 0x0000000827277c10 */ /* 0x000fc6000ff5e0ff */
[----:B------:R1:W-:Y:S01]  /*1e2f0*/  STL [R1+0x584], R36 ;  /* 0x0005842401007387 */ /* 0x0003e20000100800 */
[----:B------:R-:W-:-:S03]  /*1e300*/  IADD3.X R68, R68, UR5, RZ, P2, !PT ;  /* 0x0000000544447c10 */ /* 0x000fc600097fe4ff */
[----:B------:R-:W-:Y:S01]  /*1e310*/  STL [R1+0x5a8], R39 ;  /* 0x0005a82701007387 */ /* 0x000fe20000100800 */
[----:B------:R-:W-:Y:S02]  /*1e320*/  IMAD.MOV.U32 R16, RZ, RZ, R25 ;  /* 0x000000ffff107224 */ /* 0x000fe400078e0019 */
[----:B------:R-:W-:Y:S01]  /*1e330*/  IMAD.MOV.U32 R17, RZ, RZ, R36 ;  /* 0x000000ffff117224 */ /* 0x000fe200078e0024 */
[----:B------:R-:W-:Y:S01]  /*1e340*/  STL [R1+0x5a4], R68 ;  /* 0x0005a44401007387 */ /* 0x000fe20000100800 */
[----:B------:R-:W-:-:S03]  /*1e350*/  IADD3 R37, P1, R37, UR8, RZ ;  /* 0x0000000825257c10 */ /* 0x000fc6000ff3e0ff */
[----:B-1----:R-:W2:Y:S01]  /*1e360*/  LDL.LU R36, [R1+0x644] ;  /* 0x0006440001247983 */ /* 0x002ea20000300800 */
[----:B------:R-:W-:-:S03]  /*1e370*/  IADD3 R23, P2, R23, UR8, RZ ;  /* 0x0000000817177c10 */ /* 0x000fc6000ff5e0ff */
[----:B------:R-:W2:Y:S04]  /*1e380*/  LDL.LU R25, [R1+0x664] ;  /* 0x0006640001197983 */ /* 0x000ea80000300800 */
[----:B------:R1:W-:Y:S04]  /*1e390*/  LDGSTS.E [R3], [R16.64], P0 ;  /* 0x0000000010037fae */ /* 0x0003e80008121846 */
[----:B------:R1:W-:Y:S02]  /*1e3a0*/  STL [R1+0x5c8], R37 ;  /* 0x0005c82501007387 */ /* 0x0003e40000100800 */
[----:B-1----:R-:W-:-:S02]  /*1e3b0*/  IMAD.MOV.U32 R16, RZ, RZ, R39 ;  /* 0x000000ffff107224 */ /* 0x002fc400078e0027 */
[----:B------:R-:W-:-:S05]  /*1e3c0*/  IMAD.MOV.U32 R17, RZ, RZ, R68 ;  /* 0x000000ffff117224 */ /* 0x000fca00078e0044 */
[----:B------:R1:W-:Y:S02]  /*1e3d0*/  LDGSTS.E [R3+0x800], [R16.64], P0 ;  /* 0x0080000010037fae */ /* 0x0003e40008121846 */
[----:B-1----:R-:W-:Y:S01]  /*1e3e0*/  IMAD.MOV.U32 R16, RZ, RZ, R37 ;  /* 0x000000ffff107224 */ /* 0x002fe200078e0025 */
[----:B------:R-:W-:Y:S02]  /*1e3f0*/  IADD3.X R19, R19, UR5, RZ, P1, !PT ;  /* 0x0000000513137c10 */ /* 0x000fe40008ffe4ff */
[----:B------:R-:W-:-:S03]  /*1e400*/  IADD3.X R38, R38, UR5, RZ, P2, !PT ;  /* 0x0000000526267c10 */ /* 0x000fc600097fe4ff */
[----:B------:R-:W-:Y:S01]  /*1e410*/  IMAD.MOV.U32 R17, RZ, RZ, R19 ;  /* 0x000000ffff117224 */ /* 0x000fe200078e0013 */
[----:B------:R1:W-:Y:S04]  /*1e420*/  STL [R1+0x5c4], R19 ;  /* 0x0005c41301007387 */ /* 0x0003e80000100800 */
[----:B------:R-:W-:Y:S04]  /*1e430*/  STL [R1+0x5e8], R23 ;  /* 0x0005e81701007387 */ /* 0x000fe80000100800 */
[----:B------:R-:W2:Y:S04]  /*1e440*/  LDL.LU R37, [R1+0x688] ;  /* 0x0006880001257983 */ /* 0x000ea80000300800 */
[----:B------:R3:W-:Y:S04]  /*1e450*/  STL [R1+0x5e4], R38 ;  /* 0x0005e42601007387 */ /* 0x0007e80000100800 */
[----:B------:R3:W-:Y:S04]  /*1e460*/  LDGSTS.E [R3+0x1000], [R16.64], P0 ;  /* 0x0100000010037fae */ /* 0x0007e80008121846 */
[----:B-1----:R-:W2:Y:S01]  /*1e470*/  LDL.LU R19, [R1+0x6a8] ;  /* 0x0006a80001137983 */ /* 0x002ea20000300800 */
[----:B---3--:R-:W-:Y:S01]  /*1e480*/  IADD3 R21, P1, R21, UR8, RZ ;  /* 0x0000000815157c10 */ /* 0x008fe2000ff3e0ff */
[----:B------:R-:W-:-:S02]  /*1e490*/  IMAD.MOV.U32 R17, RZ, RZ, R38 ;  /* 0x000000ffff117224 */ /* 0x000fc400078e0026 */
[----:B------:R-:W3:Y:S01]  /*1e4a0*/  LDL.LU R38, [R1+0x684] ;  /* 0x0006840001267983 */ /* 0x000ee20000300800 */
[----:B------:R-:W-:-:S03]  /*1e4b0*/  IMAD.MOV.U32 R16, RZ, RZ, R23 ;  /* 0x000000ffff107224 */ /* 0x000fc600078e0017 */
[----:B------:R-:W3:Y:S01]  /*1e4c0*/  LDL.LU R23, [R1+0x6a4] ;  /* 0x0006a40001177983 */ /* 0x000ee20000300800 */
[----:B------:R-:W-:-:S03]  /*1e4d0*/  IADD3 R24, P2, R24, UR8, RZ ;  /* 0x0000000818187c10 */ /* 0x000fc6000ff5e0ff */
[----:B------:R1:W-:Y:S04]  /*1e4e0*/  LDGSTS.E [R3+0x1800], [R16.64], P0 ;  /* 0x0180000010037fae */ /* 0x0003e80008121846 */
[----:B------:R-:W-:Y:S01]  /*1e4f0*/  STL [R1+0x608], R21 ;  /* 0x0006081501007387 */ /* 0x000fe20000100800 */
[----:B-1----:R-:W-:Y:S01]  /*1e500*/  IMAD.MOV.U32 R16, RZ, RZ, R21 ;  /* 0x000000ffff107224 */ /* 0x002fe200078e0015 */
[----:B----4-:R-:W-:-:S05]  /*1e510*/  IADD3.X R22, R22, UR5, RZ, P1, !PT ;  /* 0x0000000516167c10 */ /* 0x010fca0008ffe4ff */
[----:B------:R-:W-:Y:S01]  /*1e520*/  IMAD.MOV.U32 R17, RZ, RZ, R22 ;  /* 0x000000ffff117224 */ /* 0x000fe200078e0016 */
[----:B--2---:R-:W-:Y:S01]  /*1e530*/  IADD3.X R26, R26, UR5, RZ, P2, !PT ;  /* 0x000000051a1a7c10 */ /* 0x004fe200097fe4ff */
[----:B------:R1:W-:Y:S04]  /*1e540*/  STL [R1+0x604], R22 ;  /* 0x0006041601007387 */ /* 0x0003e80000100800 */
[----:B------:R-:W-:Y:S04]  /*1e550*/  STL [R1+0x628], R24 ;  /* 0x0006281801007387 */ /* 0x000fe80000100800 */
[----:B------:R2:W-:Y:S04]  /*1e560*/  LDGSTS.E [R3+0x2000], [R16.64], P0 ;  /* 0x0200000010037fae */ /* 0x0005e80008121846 */
[----:B-1----:R-:W4:Y:S04]  /*1e570*/  LDL.LU R22, [R1+0x6c8] ;  /* 0x0006c80001167983 */ /* 0x002f280000300800 */
[----:B------:R1:W-:Y:S04]  /*1e580*/  STL [R1+0x624], R26 ;  /* 0x0006241a01007387 */ /* 0x0003e80000100800 */
[----:B------:R-:W4:Y:S01]  /*1e590*/  LDL.LU R21, [R1+0x6e8] ;  /* 0x0006e80001157983 */ /* 0x000f220000300800 */
[----:B--2---:R-:W-:-:S03]  /*1e5a0*/  IMAD.MOV.U32 R17, RZ, RZ, R26 ;  /* 0x000000ffff117224 */ /* 0x004fc600078e001a */
[----:B-1----:R-:W2:Y:S01]  /*1e5b0*/  LDL.LU R26, [R1+0x6c4] ;  /* 0x0006c400011a7983 */ /* 0x002ea20000300800 */
[----:B------:R-:W-:-:S03]  /*1e5c0*/  IMAD.MOV.U32 R16, RZ, RZ, R24 ;  /* 0x000000ffff107224 */ /* 0x000fc600078e0018 */
[----:B------:R-:W2:Y:S01]  /*1e5d0*/  LDL.LU R24, [R1+0x6e4] ;  /* 0x0006e40001187983 */ /* 0x000ea20000300800 */
[----:B------:R-:W-:Y:S02]  /*1e5e0*/  IADD3 R27, P1, R27, UR8, RZ ;  /* 0x000000081b1b7c10 */ /* 0x000fe4000ff3e0ff */
[----:B------:R-:W-:Y:S01]  /*1e5f0*/  IADD3 R18, P2, R18, UR8, RZ ;  /* 0x0000000812127c10 */ /* 0x000fe2000ff5e0ff */
[----:B------:R1:W-:Y:S04]  /*1e600*/  LDGSTS.E [R3+0x2800], [R16.64], P0 ;  /* 0x0280000010037fae */ /* 0x0003e80008121846 */
[----:B------:R1:W-:Y:S02]  /*1e610*/  STL [R1+0x648], R27 ;  /* 0x0006481b01007387 */ /* 0x0003e40000100800 */
[----:B-1----:R-:W-:Y:S01]  /*1e620*/  IMAD.MOV.U32 R16, RZ, RZ, R27 ;  /* 0x000000ffff107224 */ /* 0x002fe200078e001b */
[----:B------:R-:W-:-:S02]  /*1e630*/  IADD3.X R36, R36, UR5, RZ, P1, !PT ;  /* 0x0000000524247c10 */ /* 0x000fc40008ffe4ff */
[----:B------:R-:W-:-:S03]  /*1e640*/  IADD3.X R25, R25, UR5, RZ, P2, !PT ;  /* 0x0000000519197c10 */ /* 0x000fc600097fe4ff */
[----:B------:R1:W-:Y:S04]  /*1e650*/  STL [R1+0x644], R36 ;  /* 0x0006442401007387 */ /* 0x0003e80000100800 */
[----:B------:R1:W-:Y:S01]  /*1e660*/  STL [R1+0x668], R18 ;  /* 0x0006681201007387 */ /* 0x0003e20000100800 */
[----:B------:R-:W-:-:S03]  /*1e670*/  IMAD.MOV.U32 R17, RZ, RZ, R36 ;  /* 0x000000ffff117224 */ /* 0x000fc600078e0024 */
[----:B------:R-:W2:Y:S04]  /*1e680*/  LDL.LU R27, [R1+0x708] ;  /* 0x00070800011b7983 */ /* 0x000ea80000300800 */
[----:B------:R1:W-:Y:S04]  /*1e690*/  STL [R1+0x664], R25 ;  /* 0x0006641901007387 */ /* 0x0003e80000100800 */
[----:B------:R-:W2:Y:S04]  /*1e6a0*/  LDL.LU R39, [R1+0x728] ;  /* 0x0007280001277983 */ /* 0x000ea80000300800 */
        /* <DEDUP_REMOVED lines=8> */
[----:B------:R-:W-:-:S05]  /*1e730*/  IADD3 R37, P1, R37, UR8, RZ ;  /* 0x0000000825257c10 */ /* 0x000fca000ff3e0ff */
[----:B------:R3:W-:Y:S01]  /*1e740*/  STL [R1+0x688], R37 ;  /* 0x0006882501007387 */ /* 0x0007e20000100800 */
[----:B-1----:R-:W-:Y:S01]  /*1e750*/  IMAD.MOV.U32 R16, RZ, RZ, R37 ;  /* 0x000000ffff107224 */ /* 0x002fe200078e0025 */
[----:B------:R-:W-:Y:S02]  /*1e760*/  IADD3 R19, P2, R19, UR8, RZ ;  /* 0x0000000813137c10 */ /* 0x000fe4000ff5e0ff */
[----:B---3--:R-:W-:Y:S02]  /*1e770*/  IADD3.X R38, R38, UR5, RZ, P1, !PT ;  /* 0x0000000526267c10 */ /* 0x008fe40008ffe4ff */
[----:B------:R-:W-:-:S03]  /*1e780*/  IADD3.X R23, R23, UR5, RZ, P2, !PT ;  /* 0x0000000517177c10 */ /* 0x000fc600097fe4ff */
[----:B------:R1:W-:Y:S04]  /*1e790*/  STL [R1+0x684], R38 ;  /* 0x0006842601007387 */ /* 0x0003e80000100800 */
[----:B------:R3:W-:Y:S04]  /*1e7a0*/  STL [R1+0x6a8], R19 ;  /* 0x0006a81301007387 */ /* 0x0007e80000100800 */
[----:B------:R-:W2:Y:S01]  /*1e7b0*/  LDL.LU R37, [R1+0x794] ;  /* 0x0007940001257983 */ /* 0x000ea20000300800 */
[----:B------:R-:W-:-:S03]  /*1e7c0*/  IMAD.MOV.U32 R17, RZ, RZ, R38 ;  /* 0x000000ffff117224 */ /* 0x000fc600078e0026 */
[----:B------:R3:W-:Y:S04]  /*1e7d0*/  STL [R1+0x6a4], R23 ;  /* 0x0006a41701007387 */ /* 0x0007e80000100800 */
[----:B-1----:R-:W2:Y:S04]  /*1e7e0*/  LDL.LU R38, [R1+0x7ec] ;  /* 0x0007ec0001267983 */ /* 0x002ea80000300800 */
[----:B------:R1:W-:Y:S02]  /*1e7f0*/  LDGSTS.E [R3+0x4000], [R16.64], P0 ;  /* 0x0400000010037fae */ /* 0x0003e40008121846 */
[----:B-1----:R-:W-:-:S02]  /*1e800*/  IMAD.MOV.U32 R16, RZ, RZ, R19 ;  /* 0x000000ffff107224 */ /* 0x002fc400078e0013 */
[----:B------:R-:W-:Y:S01]  /*1e810*/  IMAD.MOV.U32 R17, RZ, RZ, R23 ;  /* 0x000000ffff117224 */ /* 0x000fe200078e0017 */
[----:B---3--:R-:W3:Y:S04]  /*1e820*/  LDL.LU R19, [R1+0x808] ;  /* 0x0008080001137983 */ /* 0x008ee80000300800 */
[----:B------:R-:W3:Y:S04]  /*1e830*/  LDL.LU R23, [R1+0x820] ;  /* 0x0008200001177983 */ /* 0x000ee80000300800 */
[----:B------:R1:W-:Y:S01]  /*1e840*/  LDGSTS.E [R3+0x4800], [R16.64], P0 ;  /* 0x0480000010037fae */ /* 0x0003e20008121846 */
[----:B----4-:R-:W-:-:S05]  /*1e850*/  IADD3 R22, P1, R22, UR8, RZ ;  /* 0x0000000816167c10 */ /* 0x010fca000ff3e0ff */
[----:B------:R4:W-:Y:S01]  /*1e860*/  STL [R1+0x6c8], R22 ;  /* 0x0006c81601007387 */ /* 0x0009e20000100800 */
[----:B------:R-:W-:Y:S02]  /*1e870*/  IADD3 R21, P2, R21, UR8, RZ ;  /* 0x0000000815157c10 */ /* 0x000fe4000ff5e0ff */
[----:B--2---:R-:W-:Y:S01]  /*1e880*/  IADD3.X R26, R26, UR5, RZ, P1, !PT ;  /* 0x000000051a1a7c10 */ /* 0x004fe20008ffe4ff */
[----:B-1----:R-:W-:Y:S01]  /*1e890*/  IMAD.MOV.U32 R16, RZ, RZ, R22 ;  /* 0x000000ffff107224 */ /* 0x002fe200078e0016 */
[----:B------:R-:W-:-:S03]  /*1e8a0*/  IADD3.X R24, R24, UR5, RZ, P2, !PT ;  /* 0x0000000518187c10 */ /* 0x000fc600097fe4ff */
[----:B------:R1:W-:Y:S04]  /*1e8b0*/  STL [R1+0x6c4], R26 ;  /* 0x0006c41a01007387 */ /* 0x0003e80000100800 */
[----:B------:R2:W-:Y:S04]  /*1e8c0*/  STL [R1+0x6e8], R21 ;  /* 0x0006e81501007387 */ /* 0x0005e80000100800 */
[----:B----4-:R-:W4:Y:S01]  /*1e8d0*/  LDL.LU R22, [R1+0x804] ;  /* 0x0008040001167983 */ /* 0x010f220000300800 */
[----:B------:R-:W-:-:S03]  /*1e8e0*/  IMAD.MOV.U32 R17, RZ, RZ, R26 ;  /* 0x000000ffff117224 */ /* 0x000fc600078e001a */
[----:B------:R2:W-:Y:S04]  /*1e8f0*/  STL [R1+0x6e4], R24 ;  /* 0x0006e41801007387 */ /* 0x0005e80000100800 */
[----:B-1----:R-:W4:Y:S04]  /*1e900*/  LDL.LU R26, [R1+0x81c] ;  /* 0x00081c00011a7983 */ /* 0x002f280000300800 */
[----:B------:R1:W-:Y:S02]  /*1e910*/  LDGSTS.E [R3+0x5000], [R16.64], P0 ;  /* 0x0500000010037fae */ /* 0x0003e40008121846 */
[----:B-1----:R-:W-:Y:S01]  /*1e920*/  IMAD.MOV.U32 R16, RZ, RZ, R21 ;  /* 0x000000ffff107224 */ /* 0x002fe200078e0015 */
[----:B------:R-:W-:Y:S01]  /*1e930*/  IADD3 R27, P1, R27, UR8, RZ ;  /* 0x000000081b1b7c10 */ /* 0x000fe2000ff3e0ff */
[----:B------:R-:W-:Y:S01]  /*1e940*/  IMAD.MOV.U32 R17, RZ, RZ, R24 ;  /* 0x000000ffff117224 */ /* 0x000fe200078e0018 */
[----:B--2---:R-:W2:Y:S04]  /*1e950*/  LDL.LU R21, [R1+0x838] ;  /* 0x0008380001157983 */ /* 0x004ea80000300800 */
[----:B------:R-:W2:Y:S01]  /*1e960*/  LDL.LU R24, [R1+0x850] ;  /* 0x0008500001187983 */ /* 0x000ea20000300800 */
[----:B------:R-:W-:-:S02]  /*1e970*/  IADD3 R39, P2, R39, UR8, RZ ;  /* 0x0000000827277c10 */ /* 0x000fc4000ff5e0ff */
[----:B------:R-:W-:Y:S01]  /*1e980*/  IADD3.X R36, R36, UR5, RZ, P1, !PT ;  /* 0x0000000524247c10 */ /* 0x000fe20008ffe4ff */
[----:B------:R-:W-:Y:S04]  /*1e990*/  STL [R1+0x708], R27 ;  /* 0x0007081b01007387 */ /* 0x000fe80000100800 */
[----:B------:R1:W-:Y:S01]  /*1e9a0*/  LDGSTS.E [R3+0x5800], [R16.64], P0 ;  /* 0x0580000010037fae */ /* 0x0003e20008121846 */
[----:B------:R-:W-:-:S03]  /*1e9b0*/  IADD3.X R68, R68, UR5, RZ, P2, !PT ;  /* 0x0000000544447c10 */ /* 0x000fc600097fe4ff */
[----:B------:R1:W-:Y:S04]  /*1e9c0*/  STL [R1+0x704], R36 ;  /* 0x0007042401007387 */ /* 0x0003e80000100800 */
[----:B------:R-:W-:Y:S01]  /*1e9d0*/  STL [R1+0x728], R39 ;  /* 0x0007282701007387 */ /* 0x000fe20000100800 */
[----:B-1----:R-:W-:Y:S02]  /*1e9e0*/  IMAD.MOV.U32 R17, RZ, RZ, R36 ;  /* 0x000000ffff117224 */ /* 0x002fe400078e0024 */
[----:B------:R-:W-:Y:S01]  /*1e9f0*/  IMAD.MOV.U32 R16, RZ, RZ, R27 ;  /* 0x000000ffff107224 */ /* 0x000fe200078e001b */
[----:B------:R-:W2:Y:S01]  /*1ea00*/  LDL.LU R36, [R1+0x834] ;  /* 0x0008340001247983 */ /* 0x000ea20000300800 */
[----:B------:R-:W-:-:S03]  /*1ea10*/  IADD3 R18, P1, R18, UR8, RZ ;  /* 0x0000000812127c10 */ /* 0x000fc6000ff3e0ff */
[----:B------:R-:W-:Y:S01]  /*1ea20*/  STL [R1+0x724], R68 ;  /* 0x0007244401007387 */ /* 0x000fe20000100800 */
[----:B------:R-:W-:-:S03]  /*1ea30*/  IADD3 R25, P2, R25, UR8, RZ ;  /* 0x0000000819197c10 */ /* 0x000fc6000ff5e0ff */
[----:B------:R-:W2:Y:S04]  /*1ea40*/  LDL.LU R27, [R1+0x84c] ;  /* 0x00084c00011b7983 */ /* 0x000ea80000300800 */
[----:B------:R1:W-:Y:S04]  /*1ea50*/  LDGSTS.E [R3+0x6000], [R16.64], P0 ;  /* 0x0600000010037fae */ /* 0x0003e80008121846 */
[----:B------:R-:W-:Y:S01]  /*1ea60*/  STL [R1+0x7d8], R18 ;  /* 0x0007d81201007387 */ /* 0x000fe20000100800 */
[----:B-1----:R-:W-:Y:S02]  /*1ea70*/  IMAD.MOV.U32 R16, RZ, RZ, R39 ;  /* 0x000000ffff107224 */ /* 0x002fe400078e0027 */
[----:B------:R-:W-:-:S05]  /*1ea80*/  IMAD.MOV.U32 R17, RZ, RZ, R68 ;  /* 0x000000ffff117224 */ /* 0x000fca00078e0044 */
[----:B------:R1:W-:Y:S02]  /*1ea90*/  LDGSTS.E [R3+0x6800], [R16.64], P0 ;  /* 0x0680000010037fae */ /* 0x0003e40008121846 */
[----:B-1----:R-:W-:Y:S01]  /*1eaa0*/  IMAD.MOV.U32 R16, RZ, RZ, R18 ;  /* 0x000000ffff107224 */ /* 0x002fe200078e0012 */
[----:B------:R-:W-:-:S05]  /*1eab0*/  IADD3.X R37, R37, UR5, RZ, P1, !PT ;  /* 0x0000000525257c10 */ /* 0x000fca0008ffe4ff */
[----:B------:R-:W-:Y:S01]  /*1eac0*/  IMAD.MOV.U32 R17, RZ, RZ, R37 ;  /* 0x000000ffff117224 */ /* 0x000fe200078e0025 */
[----:B------:R1:W-:Y:S01]  /*1ead0*/  STL [R1+0x794], R37 ;  /* 0x0007942501007387 */ /* 0x0003e20000100800 */
[----:B------:R-:W-:-:S03]  /*1eae0*/  IADD3.X R38, R38, UR5, RZ, P2, !PT ;  /* 0x0000000526267c10 */ /* 0x000fc600097fe4ff */
[----:B------:R-:W-:Y:S04]  /*1eaf0*/  STL [R1+0x7f0], R25 ;  /* 0x0007f01901007387 */ /* 0x000fe80000100800 */
[----:B------:R3:W-:Y:S04]  /*1eb00*/  LDGSTS.E [R3+0x7000], [R16.64], P0 ;  /* 0x0700000010037fae */ /* 0x0007e80008121846 */
[----:B-1----:R-:W2:Y:S04]  /*1eb10*/  LDL.LU R37, [R1+0x868] ;  /* 0x0008680001257983 */ /* 0x002ea80000300800 */
[----:B------:R1:W-:Y:S04]  /*1eb20*/  STL [R1+0x7ec], R38 ;  /* 0x0007ec2601007387 */ /* 0x0003e80000100800 */
[----:B------:R-:W2:Y:S01]  /*1eb30*/  LDL.LU R18, [R1+0x880] ;  /* 0x0008800001127983 */ /* 0x000ea20000300800 */
[----:B---3--:R-:W-:Y:S01]  /*1eb40*/  IMAD.MOV.U32 R17, RZ, RZ, R38 ;  /* 0x000000ffff117224 */ /* 0x008fe200078e0026 */
[----:B------:R-:W-:-:S02]  /*1eb50*/  IADD3 R19, P1, R19, UR8, RZ ;  /* 0x0000000813137c10 */ /* 0x000fc4000ff3e0ff */
[----:B-1----:R-:W2:Y:S01]  /*1eb60*/  LDL.LU R38, [R1+0x864] ;  /* 0x0008640001267983 */ /* 0x002ea20000300800 */
[----:B------:R-:W-:-:S03]  /*1eb70*/  IMAD.MOV.U32 R16, RZ, RZ, R25 ;  /* 0x000000ffff107224 */ /* 0x000fc600078e0019 */
[----:B------:R-:W2:Y:S01]  /*1eb80*/  LDL.LU R25, [R1+0x87c] ;  /* 0x00087c0001197983 */ /* 0x000ea20000300800 */
[----:B------:R-:W-:-:S03]  /*1eb90*/  IADD3 R23, P2, R23, UR8, RZ ;  /* 0x0000000817177c10 */ /* 0x000fc6000ff5e0ff */
[----:B------:R1:W-:Y:S04]  /*1eba0*/  LDGSTS.E [R3+0x7800], [R16.64], P0 ;  /* 0x0780000010037fae */ /* 0x0003e80008121846 */
[----:B------:R-:W-:Y:S01]  /*1ebb0*/  STL [R1+0x808], R19 ;  /* 0x0008081301007387 */ /* 0x000fe20000100800 */
[----:B-1----:R-:W-:Y:S01]  /*1ebc0*/  IMAD.MOV.U32 R16, RZ, RZ, R19 ;  /* 0x000000ffff107224 */ /* 0x002fe200078e0013 */
[----:B----4-:R-:W-:-:S05]  /*1ebd0*/  IADD3.X R22, R22, UR5, RZ, P1, !PT ;  /* 0x0000000516167c10 */ /* 0x010fca0008ffe4ff */
[----:B------:R-:W-:Y:S01]  /*1ebe0*/  IMAD.MOV.U32 R17, RZ, RZ, R22 ;  /* 0x000000ffff117224 */ /* 0x000fe200078e0016 */
[----:B------:R1:W-:Y:S01]  /*1ebf0*/  STL [R1+0x804], R22 ;  /* 0x0008041601007387 */ /* 0x0003e20000100800 */
[----:B------:R-:W-:-:S03]  /*1ec00*/  IADD3.X R26, R26, UR5, RZ, P2, !PT ;  /* 0x000000051a1a7c10 */ /* 0x000fc600097fe4ff */
[----:B------:R-:W-:Y:S04]  /*1ec10*/  STL [R1+0x820], R23 ;  /* 0x0008201701007387 */ /* 0x000fe80000100800 */
[----:B------:R4:W-:Y:S04]  /*1ec20*/  LDGSTS.E [R3+0x8000], [R16.64], P0 ;  /* 0x0800000010037fae */ /* 0x0009e80008121846 */
[----:B-1----:R-:W3:Y:S04]  /*1ec30*/  LDL.LU R22, [R1+0x898] ;  /* 0x0008980001167983 */ /* 0x002ee80000300800 */
[----:B------:R1:W-:Y:S04]  /*1ec40*/  STL [R1+0x81c], R26 ;  /* 0x00081c1a01007387 */ /* 0x0003e80000100800 */
[----:B------:R-:W3:Y:S01]  /*1ec50*/  LDL.LU R19, [R1+0x8b0] ;  /* 0x0008b00001137983 */ /* 0x000ee20000300800 */
[----:B----4-:R-:W-:-:S03]  /*1ec60*/  IMAD.MOV.U32 R17, RZ, RZ, R26 ;  /* 0x000000ffff117224 */ /* 0x010fc600078e001a */
[----:B-1----:R-:W4:Y:S01]  /*1ec70*/  LDL.LU R26, [R1+0x894] ;  /* 0x00089400011a7983 */ /* 0x002f220000300800 */
[----:B------:R-:W-:-:S03]  /*1ec80*/  IMAD.MOV.U32 R16, RZ, RZ, R23 ;  /* 0x000000ffff107224 */ /* 0x000fc600078e0017 */
[----:B------:R-:W4:Y:S01]  /*1ec90*/  LDL.LU R23, [R1+0x8ac] ;  /* 0x0008ac0001177983 */ /* 0x000f220000300800 */
[----:B--2---:R-:W-:Y:S02]  /*1eca0*/  IADD3 R21, P1, R21, UR8, RZ ;  /* 0x0000000815157c10 */ /* 0x004fe4000ff3e0ff */
[----:B------:R-:W-:Y:S01]  /*1ecb0*/  IADD3 R24, P2, R24, UR8, RZ ;  /* 0x0000000818187c10 */ /* 0x000fe2000ff5e0ff */
[----:B------:R1:W-:Y:S04]  /*1ecc0*/  LDGSTS.E [R3+0x8800], [R16.64], P0 ;  /* 0x0880000010037fae */ /* 0x0003e80008121846 */
[----:B------:R2:W-:Y:S01]  /*1ecd0*/  STL [R1+0x838], R21 ;  /* 0x0008381501007387 */ /* 0x0005e20000100800 */
[----:B-1----:R-:W-:Y:S01]  /*1ece0*/  IMAD.MOV.U32 R16, RZ, RZ, R21 ;  /* 0x000000ffff107224 */ /* 0x002fe200078e0015 */
[----:B------:R-:W-:-:S05]  /*1ecf0*/  IADD3.X R36, R36, UR5, RZ, P1, !PT ;  /* 0x0000000524247c10 */ /* 0x000fca0008ffe4ff */
[----:B------:R-:W-:Y:S01]  /*1ed00*/  IMAD.MOV.U32 R17, RZ, RZ, R36 ;  /* 0x000000ffff117224 */ /* 0x000fe200078e0024 */
[----:B------:R-:W-:Y:S01]  /*1ed10*/  STL [R1+0x834], R36 ;  /* 0x0008342401007387 */ /* 0x000fe20000100800 */
[----:B------:R-:W-:-:S03]  /*1ed20*/  IADD3.X R27, R27, UR5, RZ, P2, !PT ;  /* 0x000000051b1b7c10 */ /* 0x000fc600097fe4ff */
[----:B------:R1:W-:Y:S04]  /*1ed30*/  STL [R1+0x850], R24 ;  /* 0x0008501801007387 */ /* 0x0003e80000100800 */
[----:B--2---:R-:W2:Y:S04]  /*1ed40*/  LDL.LU R21, [R1+0x8c8] ;  /* 0x0008c80001157983 */ /* 0x004ea80000300800 */
[----:B------:R1:W-:Y:S04]  /*1ed50*/  STL [R1+0x84c], R27 ;  /* 0x00084c1b01007387 */ /* 0x0003e80000100800 */
[----:B------:R1:W-:Y:S04]  /*1ed60*/  LDGSTS.E [R3+0x9000], [R16.64], P0 ;  /* 0x0900000010037fae */ /* 0x0003e80008121846 */
[----:B------:R-:W2:Y:S01]  /*1ed70*/  LDL.LU R39, [R1+0x8e0] ;  /* 0x0008e00001277983 */ /* 0x000ea20000300800 */
[----:B-1----:R-:W-:-:S03]  /*1ed80*/  IMAD.MOV.U32 R16, RZ, RZ, R24 ;  /* 0x000000ffff107224 */ /* 0x002fc600078e0018 */
[----:B------:R-:W2:Y:S01]  /*1ed90*/  LDL.LU R24, [R1+0x8c4] ;  /* 0x0008c40001187983 */ /* 0x000ea20000300800 */
[----:B------:R-:W-:-:S03]  /*1eda0*/  IMAD.MOV.U32 R17, RZ, RZ, R27 ;  /* 0x000000ffff117224 */ /* 0x000fc600078e001b */
[----:B------:R-:W2:Y:S04]  /*1edb0*/  LDL.LU R68, [R1+0x8dc] ;  /* 0x0008dc0001447983 */ /* 0x000ea80000300800 */
[----:B------:R-:W2:Y:S04]  /*1edc0*/  LDL.LU R27, [R1+0x8f8] ;  /* 0x0008f800011b7983 */ /* 0x000ea80000300800 */
[----:B------:R-:W2:Y:S04]  /*1edd0*/  LDL.LU R36, [R1+0x910] ;  /* 0x0009100001247983 */ /* 0x000ea80000300800 */
[----:B------:R1:W-:Y:S01]  /*1ede0*/  LDGSTS.E [R3+0x9800], [R16.64], P0 ;  /* 0x0980000010037fae */ /* 0x0003e20008121846 */
[----:B------:R-:W-:-:S05]  /*1edf0*/  IADD3 R37, P1, R37, UR8, RZ ;  /* 0x0000000825257c10 */ /* 0x000fca000ff3e0ff */
[----:B------:R-:W-:Y:S01]  /*1ee00*/  STL [R1+0x868], R37 ;  /* 0x0008682501007387 */ /* 0x000fe20000100800 */
[----:B------:R-:W-:Y:S02]  /*1ee10*/  IADD3 R18, P2, R18, UR8, RZ ;  /* 0x0000000812127c10 */ /* 0x000fe4000ff5e0ff */
[----:B------:R-:W-:Y:S02]  /*1ee20*/  IADD3.X R38, R38, UR5, RZ, P1, !PT ;  /* 0x0000000526267c10 */ /* 0x000fe40008ffe4ff */
[----:B------:R-:W-:-:S03]  /*1ee30*/  IADD3.X R25, R25, UR5, RZ, P2, !PT ;  /* 0x0000000519197c10 */ /* 0x000fc600097fe4ff */
[----:B------:R1:W-:Y:S02]  /*1ee40*/  STL [R1+0x864], R38 ;  /* 0x0008642601007387 */ /* 0x0003e40000100800 */
[----:B-1----:R-:W-:Y:S02]  /*1ee50*/  IMAD.MOV.U32 R17, RZ, RZ, R38 ;  /* 0x000000ffff117224 */ /* 0x002fe400078e0026 */
[----:B------:R1:W-:Y:S01]  /*1ee60*/  STL [R1+0x880], R18 ;  /* 0x0008801201007387 */ /* 0x0003e20000100800 */
[----:B------:R-:W-:-:S03]  /*1ee70*/  IMAD.MOV.U32 R16, RZ, RZ, R37 ;  /* 0x000000ffff107224 */ /* 0x000fc600078e0025 */
[----:B------:R-:W2:Y:S04]  /*1ee80*/  LDL.LU R38, [R1+0x8f4] ;  /* 0x0008f40001267983 */ /* 0x000ea80000300800 */
[----:B------:R1:W-:Y:S04]  /*1ee90*/  STL [R1+0x87c], R25 ;  /* 0x00087c1901007387 */ /* 0x0003e80000100800 */
[----:B------:R-:W2:Y:S04]  /*1eea0*/  LDL.LU R37, [R1+0x90c] ;  /* 0x00090c0001257983 */ /* 0x000ea80000300800 */
[----:B------:R1:W-:Y:S02]  /*1eeb0*/  LDGSTS.E [R3+0xa000], [R16.64], P0 ;  /* 0x0a00000010037fae */ /* 0x0003e40008121846 */
[----:B-1----:R-:W-:-:S02]  /*1eec0*/  IMAD.MOV.U32 R16, RZ, RZ, R18 ;  /* 0x000000ffff107224 */ /* 0x002fc400078e0012 */
[----:B------:R-:W-:Y:S01]  /*1eed0*/  IMAD.MOV.U32 R17, RZ, RZ, R25 ;  /* 0x000000ffff117224 */ /* 0x000fe200078e0019 */
[----:B------:R-:W2:Y:S04]  /*1eee0*/  LDL.LU R18, [R1+0x968] ;  /* 0x0009680001127983 */ /* 0x000ea80000300800 */
[----:B------:R-:W2:Y:S04]  /*1eef0*/  LDL.LU R25, [R1+0x970] ;  /* 0x0009700001197983 */ /* 0x000ea80000300800 */
[----:B------:R1:W-:Y:S01]  /*1ef00*/  LDGSTS.E [R3+0xa800], [R16.64], P0 ;  /* 0x0a80000010037fae */ /* 0x0003e20008121846 */
[----:B---3--:R-:W-:-:S05]  /*1ef10*/  IADD3 R22, P1, R22, UR8, RZ ;  /* 0x0000000816167c10 */ /* 0x008fca000ff3e0ff */
[----:B------:R3:W-:Y:S01]  /*1ef20*/  STL [R1+0x898], R22 ;  /* 0x0008981601007387 */ /* 0x0007e20000100800 */
[----:B------:R-:W-:Y:S02]  /*1ef30*/  IADD3 R19, P2, R19, UR8, RZ ;  /* 0x0000000813137c10 */ /* 0x000fe4000ff5e0ff */
[----:B----4-:R-:W-:Y:S01]  /*1ef40*/  IADD3.X R26, R26, UR5, RZ, P1, !PT ;  /* 0x000000051a1a7c10 */ /* 0x010fe20008ffe4ff */
[----:B-1----:R-:W-:Y:S01]  /*1ef50*/  IMAD.MOV.U32 R16, RZ, RZ, R22 ;  /* 0x000000ffff107224 */ /* 0x002fe200078e0016 */
[----:B------:R-:W-:-:S03]  /*1ef60*/  IADD3.X R23, R23, UR5, RZ, P2, !PT ;  /* 0x0000000517177c10 */ /* 0x000fc600097fe4ff */
[----:B------:R1:W-:Y:S04]  /*1ef70*/  STL [R1+0x894], R26 ;  /* 0x0008941a01007387 */ /* 0x0003e80000100800 */
[----:B------:R-:W-:Y:S01]  /*1ef80*/  STL [R1+0x8b0], R19 ;  /* 0x0008b01301007387 */ /* 0x000fe20000100800 */
[----:B------:R-:W-:-:S03]  /*1ef90*/  IMAD.MOV.U32 R17, RZ, RZ, R26 ;  /* 0x000000ffff117224 */ /* 0x000fc600078e001a */
[----:B---3--:R-:W3:Y:S04]  /*1efa0*/  LDL.LU R22, [R1+0x964] ;  /* 0x0009640001167983 */ /* 0x008ee80000300800 */
[----:B------:R4:W-:Y:S04]  /*1efb0*/  STL [R1+0x8ac], R23 ;  /* 0x0008ac1701007387 */ /* 0x0009e80000100800 */
[----:B-1----:R-:W3:Y:S04]  /*1efc0*/  LDL.LU R26, [R1+0x96c] ;  /* 0x00096c00011a7983 */ /* 0x002ee80000300800 */
[----:B------:R1:W-:Y:S02]  /*1efd0*/  LDGSTS.E [R3+0xb000], [R16.64], P0 ;  /* 0x0b00000010037fae */ /* 0x0003e40008121846 */
[----:B-1----:R-:W-:Y:S01]  /*1efe0*/  IMAD.MOV.U32 R16, RZ, RZ, R19 ;  /* 0x000000ffff107224 */ /* 0x002fe200078e0013 */
[----:B--2---:R-:W-:Y:S01]  /*1eff0*/  IADD3 R21, P1, R21, UR8, RZ ;  /* 0x0000000815157c10 */ /* 0x004fe2000ff3e0ff */
[----:B------:R-:W-:-:S02]  /*1f000*/  IMAD.MOV.U32 R17, RZ, RZ, R23 ;  /* 0x000000ffff117224 */ /* 0x000fc400078e0017 */
[----:B----4-:R-:W2:Y:S04]  /*1f010*/  LDL.LU R23, [R1+0x978] ;  /* 0x0009780001177983 */ /* 0x010ea80000300800 */
[----:B------:R-:W4:Y:S01]  /*1f020*/  LDL.LU R19, [R1+0x980] ;  /* 0x0009800001137983 */ /* 0x000f220000300800 */
[----:B------:R-:W-:-:S03]  /*1f030*/  IADD3 R39, P2, R39, UR8, RZ ;  /* 0x0000000827277c10 */ /* 0x000fc6000ff5e0ff */
[----:B------:R-:W-:Y:S04]  /*1f040*/  STL [R1+0x8c8], R21 ;  /* 0x0008c81501007387 */ /* 0x000fe80000100800 */
[----:B------:R1:W-:Y:S01]  /*1f050*/  LDGSTS.E [R3+0xb800], [R16.64], P0 ;  /* 0x0b80000010037fae */ /* 0x0003e20008121846 */
[----:B------:R-:W-:Y:S02]  /*1f060*/  IADD3.X R24, R24, UR5, RZ, P1, !PT ;  /* 0x0000000518187c10 */ /* 0x000fe40008ffe4ff */
[----:B------:R-:W-:-:S03]  /*1f070*/  IADD3.X R68, R68, UR5, RZ, P2, !PT ;  /* 0x0000000544447c10 */ /* 0x000fc600097fe4ff */
[----:B------:R1:W-:Y:S02]  /*1f080*/  STL [R1+0x8c4], R24 ;  /* 0x0008c41801007387 */ /* 0x0003e40000100800 */
[----:B-1----:R-:W-:Y:S02]  /*1f090*/  IMAD.MOV.U32 R17, RZ, RZ, R24 ;  /* 0x000000ffff117224 */ /* 0x002fe400078e0018 */
[----:B------:R-:W-:Y:S01]  /*1f0a0*/  STL [R1+0x8e0], R39 ;  /* 0x0008e02701007387 */ /* 0x000fe20000100800 */
[----:B------:R-:W-:Y:S01]  /*1f0b0*/  IMAD.MOV.U32 R16, RZ, RZ, R21 ;  /* 0x000000ffff107224 */ /* 0x000fe200078e0015 */
[----:B------:R-:W-:Y:S02]  /*1f0c0*/  IADD3 R27, P1, R27, UR8, RZ ;  /* 0x000000081b1b7c10 */ /* 0x000fe4000ff3e0ff */
[----:B------:R-:W4:Y:S04]  /*1f0d0*/  LDL.LU R24, [R1+0x974] ;  /* 0x0009740001187983 */ /* 0x000f280000300800 */
[----:B------:R-:W-:Y:S04]  /*1f0e0*/  STL [R1+0x8dc], R68 ;  /* 0x0008dc4401007387 */ /* 0x000fe80000100800 */
[----:B------:R-:W4:Y:S01]  /*1f0f0*/  LDL.LU R21, [R1+0x97c] ;  /* 0x00097c0001157983 */ /* 0x000f220000300800 */
[----:B------:R-:W-:-:S03]  /*1f100*/  IADD3 R36, P2, R36, UR8, RZ ;  /* 0x0000000824247c10 */ /* 0x000fc6000ff5e0ff */
[----:B------:R1:W-:Y:S04]  /*1f110*/  LDGSTS.E [R3+0xc000], [R16.64], P0 ;  /* 0x0c00000010037fae */ /* 0x0003e80008121846 */
[----:B------:R1:W-:Y:S02]  /*1f120*/  STL [R1+0x8f8], R27 ;  /* 0x0008f81b01007387 */ /* 0x0003e40000100800 */
[----:B-1----:R-:W-:Y:S02]  /*1f130*/  IMAD.MOV.U32 R16, RZ, RZ, R39 ;  /* 0x000000ffff107224 */ /* 0x002fe400078e0027 */
[----:B------:R-:W-:-:S05]  /*1f140*/  IMAD.MOV.U32 R17, RZ, RZ, R68 ;  /* 0x000000ffff117224 */ /* 0x000fca00078e0044 */
[----:B------:R1:W-:Y:S01]  /*1f150*/  LDGSTS.E [R3+0xc800], [R16.64], P0 ;  /* 0x0c80000010037fae */ /* 0x0003e20008121846 */
[----:B------:R-:W-:Y:S01]  /*1f160*/  IADD3.X R38, R38, UR5, RZ, P1, !PT ;  /* 0x0000000526267c10 */ /* 0x000fe20008ffe4ff */
[----:B-1----:R-:W-:-:S04]  /*1f170*/  IMAD.MOV.U32 R16, RZ, RZ, R27 ;  /* 0x000000ffff107224 */ /* 0x002fc800078e001b */
[----:B------:R-:W-:Y:S01]  /*1f180*/  IMAD.MOV.U32 R17, RZ, RZ, R38 ;  /* 0x000000ffff117224 */ /* 0x000fe200078e0026 */
[----:B------:R-:W-:Y:S01]  /*1f190*/  STL [R1+0x8f4], R38 ;  /* 0x0008f42601007387 */ /* 0x000fe20000100800 */
[----:B------:R-:W-:-:S03]  /*1f1a0*/  IADD3.X R37, R37, UR5, RZ, P2, !PT ;  /* 0x0000000525257c10 */ /* 0x000fc600097fe4ff */
[----:B------:R1:W-:Y:S04]  /*1f1b0*/  STL [R1+0x910], R36 ;  /* 0x0009102401007387 */ /* 0x0003e80000100800 */
[----:B------:R-:W4:Y:S04]  /*1f1c0*/  LDL.LU R27, [R1+0x590] ;  /* 0x00059000011b7983 */ /* 0x000f280000300800 */
[----:B------:R-:W-:Y:S04]  /*1f1d0*/  STL [R1+0x90c], R37 ;  /* 0x00090c2501007387 */ /* 0x000fe80000100800 */
[----:B------:R1:W-:Y:S04]  /*1f1e0*/  LDGSTS.E [R3+0xd000], [R16.64], P0 ;  /* 0x0d00000010037fae */ /* 0x0003e80008121846 */
[----:B------:R-:W4:Y:S01]  /*1f1f0*/  LDL.LU R68, [R1+0x5b0] ;  /* 0x0005b00001447983 */ /* 0x000f220000300800 */
[----:B------:R-:W-:Y:S01]  /*1f200*/  IADD3 R18, P1, R18, UR8, RZ ;  /* 0x0000000812127c10 */ /* 0x000fe2000ff3e0ff */
[----:B-1----:R-:W-:-:S02]  /*1f210*/  IMAD.MOV.U32 R16, RZ, RZ, R36 ;  /* 0x000000ffff107224 */ /* 0x002fc400078e0024 */
[----:B------:R-:W4:Y:S04]  /*1f220*/  LDL.LU R36, [R1+0x58c] ;  /* 0x00058c0001247983 */ /* 0x000f280000300800 */
[----:B------:R-:W4:Y:S01]  /*1f230*/  LDL.LU R69, [R1+0x5ac] ;  /* 0x0005ac0001457983 */ /* 0x000f220000300800 */
[----:B------:R-:W-:Y:S01]  /*1f240*/  IMAD.MOV.U32 R17, RZ, RZ, R37 ;  /* 0x000000ffff117224 */ /* 0x000fe200078e0025 */
[----:B------:R-:W-:Y:S02]  /*1f250*/  IADD3 R25, P2, R25, UR8, RZ ;  /* 0x0000000819197c10 */ /* 0x000fe4000ff5e0ff */
[----:B------:R1:W-:Y:S04]  /*1f260*/  STL [R1+0x968], R18 ;  /* 0x0009681201007387 */ /* 0x0003e80000100800 */
[----:B------:R1:W-:Y:S02]  /*1f270*/  LDGSTS.E [R3+0xd800], [R16.64], P0 ;  /* 0x0d80000010037fae */ /* 0x0003e40008121846 */
[----:B-1----:R-:W-:Y:S01]  /*1f280*/  IMAD.MOV.U32 R16, RZ, RZ, R18 ;  /* 0x000000ffff107224 */ /* 0x002fe200078e0012 */
[----:B---3--:R-:W-:-:S05]  /*1f290*/  IADD3.X R22, R22, UR5, RZ, P1, !PT ;  /* 0x0000000516167c10 */ /* 0x008fca0008ffe4ff */
[----:B------:R1:W-:Y:S01]  /*1f2a0*/  STL [R1+0x964], R22 ;  /* 0x0009641601007387 */ /* 0x0003e20000100800 */
[----:B------:R-:W-:-:S03]  /*1f2b0*/  IADD3.X R26, R26, UR5, RZ, P2, !PT ;  /* 0x000000051a1a7c10 */ /* 0x000fc600097fe4ff */
[----:B------:R-:W-:Y:S01]  /*1f2c0*/  STL [R1+0x970], R25 ;  /* 0x0009701901007387 */ /* 0x000fe20000100800 */
[----:B------:R-:W-:-:S03]  /*1f2d0*/  IMAD.MOV.U32 R17, RZ, RZ, R22 ;  /* 0x000000ffff117224 */ /* 0x000fc600078e0016 */
[----:B------:R-:W3:Y:S04]  /*1f2e0*/  LDL.LU R18, [R1+0x5d0] ;  /* 0x0005d00001127983 */ /* 0x000ee80000300800 */
[----:B------:R-:W-:Y:S04]  /*1f2f0*/  STL [R1+0x96c], R26 ;  /* 0x00096c1a01007387 */ /* 0x000fe80000100800 */
[----:B-1----:R-:W3:Y:S04]  /*1f300*/  LDL.LU R22, [R1+0x5f0] ;  /* 0x0005f00001167983 */ /* 0x002ee80000300800 */
[----:B------:R-:W3:Y:S04]  /*1f310*/  LDL.LU R38, [R1+0x5cc] ;  /* 0x0005cc0001267983 */ /* 0x000ee80000300800 */
[----:B------:R-:W3:Y:S01]  /*1f320*/  LDL.LU R39, [R1+0x5ec] ;  /* 0x0005ec0001277983 */ /* 0x000ee20000300800 */
[----:B--2---:R-:W-:-:S03]  /*1f330*/  IADD3 R23, P1, R23, UR8, RZ ;  /* 0x0000000817177c10 */ /* 0x004fc6000ff3e0ff */
[----:B------:R1:W-:Y:S01]  /*1f340*/  LDGSTS.E [R3+0xe000], [R16.64], P0 ;  /* 0x0e00000010037fae */ /* 0x0003e20008121846 */
[----:B----4-:R-:W-:-:S03]  /*1f350*/  IADD3 R19, P2, R19, UR8, RZ ;  /* 0x0000000813137c10 */ /* 0x010fc6000ff5e0ff */
[----:B------:R2:W-:Y:S01]  /*1f360*/  STL [R1+0x978], R23 ;  /* 0x0009781701007387 */ /* 0x0005e20000100800 */
[----:B-1----:R-:W-:Y:S02]  /*1f370*/  IMAD.MOV.U32 R16, RZ, RZ, R25 ;  /* 0x000000ffff107224 */ /* 0x002fe400078e0019 */
[----:B------:R-:W-:-:S05]  /*1f380*/  IMAD.MOV.U32 R17, RZ, RZ, R26 ;  /* 0x000000ffff117224 */ /* 0x000fca00078e001a */
[----:B------:R1:W-:Y:S01]  /*1f390*/  LDGSTS.E [R3+0xe800], [R16.64], P0 ;  /* 0x0e80000010037fae */ /* 0x0003e20008121846 */
[----:B------:R-:W-:Y:S01]  /*1f3a0*/  IADD3.X R24, R24, UR5, RZ, P1, !PT ;  /* 0x0000000518187c10 */ /* 0x000fe20008ffe4ff */
[----:B-1----:R-:W-:-:S04]  /*1f3b0*/  IMAD.MOV.U32 R16, RZ, RZ, R23 ;  /* 0x000000ffff107224 */ /* 0x002fc800078e0017 */
[----:B------:R1:W-:Y:S01]  /*1f3c0*/  STL [R1+0x974], R24 ;  /* 0x0009741801007387 */ /* 0x0003e20000100800 */
[----:B------:R-:W-:-:S03]  /*1f3d0*/  IADD3.X R21, R21, UR5, RZ, P2, !PT ;  /* 0x0000000515157c10 */ /* 0x000fc600097fe4ff */
[----:B------:R-:W-:Y:S01]  /*1f3e0*/  STL [R1+0x980], R19 ;  /* 0x0009801301007387 */ /* 0x000fe20000100800 */
[----:B------:R-:W-:-:S03]  /*1f3f0*/  IMAD.MOV.U32 R17, RZ, RZ, R24 ;  /* 0x000000ffff117224 */ /* 0x000fc600078e0018 */
[----:B--2---:R-:W2:Y:S04]  /*1f400*/  LDL.LU R23, [R1+0x610] ;  /* 0x0006100001177983 */ /* 0x004ea80000300800 */
[----:B------:R4:W-:Y:S04]  /*1f410*/  STL [R1+0x97c], R21 ;  /* 0x00097c1501007387 */ /* 0x0009e80000100800 */
[----:B------:R-:W2:Y:S04]  /*1f420*/  LDL.LU R25, [R1+0x630] ;  /* 0x0006300001197983 */ /* 0x000ea80000300800 */
[----:B-1----:R-:W2:Y:S04]  /*1f430*/  LDL.LU R24, [R1+0x60c] ;  /* 0x00060c0001187983 */ /* 0x002ea80000300800 */
[----:B------:R-:W2:Y:S04]  /*1f440*/  LDL.LU R37, [R1+0x62c] ;  /* 0x00062c0001257983 */ /* 0x000ea80000300800 */
[----:B------:R1:W-:Y:S04]  /*1f450*/  LDGSTS.E [R3+0xf000], [R16.64], P0 ;  /* 0x0f00000010037fae */ /* 0x0003e80008121846 */
[----:B------:R-:W2:Y:S01]  /*1f460*/  LDL.LU R26, [R1+0x650] ;  /* 0x00065000011a7983 */ /* 0x000ea20000300800 */
[----:B-1----:R-:W-:-:S02]  /*1f470*/  IMAD.MOV.U32 R16, RZ, RZ, R19 ;  /* 0x000000ffff107224 */ /* 0x002fc400078e0013 */
[----:B------:R-:W-:Y:S02]  /*1f480*/  IMAD.MOV.U32 R17, RZ, RZ, R21 ;  /* 0x000000ffff117224 */ /* 0x000fe400078e0015 */
[----:B----4-:R-:W2:Y:S04]  /*1f490*/  LDL.LU R21, [R1+0x670] ;  /* 0x0006700001157983 */ /* 0x010ea80000300800 */
[----:B------:R1:W-:Y:S01]  /*1f4a0*/  LDGSTS.E [R3+0xf800], [R16.64], P0 ;  /* 0x0f80000010037fae */ /* 0x0003e20008121846 */
[----:B------:R-:W-:-:S05]  /*1f4b0*/  IADD3 R27, P1, R27, UR8, RZ ;  /* 0x000000081b1b7c10 */ /* 0x000fca000ff3e0ff */
[----:B------:R-:W-:Y:S01]  /*1f4c0*/  STL [R1+0x590], R27 ;  /* 0x0005901b01007387 */ /* 0x000fe20000100800 */
[----:B------:R-:W-:-:S05]  /*1f4d0*/  IADD3 R68, P2, R68, UR8, RZ ;  /* 0x0000000844447c10 */ /* 0x000fca000ff5e0ff */
[----:B------:R-:W-:Y:S01]  /*1f4e0*/  STL [R1+0x5b0], R68 ;  /* 0x0005b04401007387 */ /* 0x000fe20000100800 */
[----:B------:R-:W-:Y:S02]  /*1f4f0*/  IADD3.X R36, R36, UR5, RZ, P1, !PT ;  /* 0x0000000524247c10 */ /* 0x000fe40008ffe4ff */
[----:B------:R-:W-:-:S03]  /*1f500*/  IADD3.X R69, R69, UR5, RZ, P2, !PT ;  /* 0x0000000545457c10 */ /* 0x000fc600097fe4ff */
[----:B------:R1:W-:Y:S02]  /*1f510*/  STL [R1+0x58c], R36 ;  /* 0x00058c2401007387 */ /* 0x0003e40000100800 */
[----:B-1----:R-:W-:Y:S02]  /*1f520*/  IMAD.MOV.U32 R17, RZ, RZ, R36 ;  /* 0x000000ffff117224 */ /* 0x002fe400078e0024 */
[----:B------:R-:W-:Y:S01]  /*1f530*/  IMAD.MOV.U32 R16, RZ, RZ, R27 ;  /* 0x000000ffff107224 */ /* 0x000fe200078e001b */
[----:B------:R-:W-:-:S05]  /*1f540*/  LOP3.LUT R19, R3, 0x20, RZ, 0x3c, !PT ;  /* 0x0000002003137812 */ /* 0x000fca00078e3cff */
[----:B------:R1:W-:Y:S04]  /*1f550*/  LDGSTS.E [R19+0x200], [R16.64], P0 ;  /* 0x0020000010137fae */ /* 0x0003e80008121846 */
[----:B------:R-:W2:Y:S04]  /*1f560*/  LDL.LU R36, [R1+0x64c] ;  /* 0x00064c0001247983 */ /* 0x000ea80000300800 */
[----:B------:R-:W-:Y:S04]  /*1f570*/  STL [R1+0x5ac], R69 ;  /* 0x0005ac4501007387 */ /* 0x000fe80000100800 */
[----:B------:R-:W2:Y:S01]  /*1f580*/  LDL.LU R27, [R1+0x66c] ;  /* 0x00066c00011b7983 */ /* 0x000ea20000300800 */
[----:B-1----:R-:W-:-:S02]  /*1f590*/  IMAD.MOV.U32 R16, RZ, RZ, R68 ;  /* 0x000000ffff107224 */ /* 0x002fc400078e0044 */
[----:B------:R-:W-:-:S05]  /*1f5a0*/  IMAD.MOV.U32 R17, RZ, RZ, R69 ;  /* 0x000000ffff117224 */ /* 0x000fca00078e0045 */
[----:B------:R1:W-:Y:S01]  /*1f5b0*/  LDGSTS.E [R19+0xa00], [R16.64], P0 ;  /* 0x00a0000010137fae */ /* 0x0003e20008121846 */
[----:B---3--:R-:W-:Y:S02]  /*1f5c0*/  IADD3 R18, P1, R18, UR8, RZ ;  /* 0x0000000812127c10 */ /* 0x008fe4000ff3e0ff */
[----:B------:R-:W-:Y:S02]  /*1f5d0*/  IADD3 R22, P2, R22, UR8, RZ ;  /* 0x0000000816167c10 */ /* 0x000fe4000ff5e0ff */
[----:B------:R-:W-:Y:S01]  /*1f5e0*/  IADD3.X R38, R38, UR5, RZ, P1, !PT ;  /* 0x0000000526267c10 */ /* 0x000fe20008ffe4ff */
[----:B------:R-:W-:Y:S01]  /*1f5f0*/  STL [R1+0x5d0], R18 ;  /* 0x0005d01201007387 */ /* 0x000fe20000100800 */
[----:B-1----:R-:W-:Y:S01]  /*1f600*/  IMAD.MOV.U32 R16, RZ, RZ, R18 ;  /* 0x000000ffff107224 */ /* 0x002fe200078e0012 */
[----:B------:R-:W-:Y:S02]  /*1f610*/  IADD3.X R39, R39, UR5, RZ, P2, !PT ;  /* 0x0000000527277c10 */ /* 0x000fe400097fe4ff */
[----:B------:R-:W-:Y:S01]  /*1f620*/  IMAD.MOV.U32 R17, RZ, RZ, R38 ;  /* 0x000000ffff117224 */ /* 0x000fe200078e0026 */
[----:B------:R1:W-:Y:S04]  /*1f630*/  STL [R1+0x5cc], R38 ;  /* 0x0005cc2601007387 */ /* 0x0003e80000100800 */
[----:B------:R-:W-:Y:S04]  /*1f640*/  STL [R1+0x5f0], R22 ;  /* 0x0005f01601007387 */ /* 0x000fe80000100800 */
[----:B------:R3:W-:Y:S04]  /*1f650*/  LDGSTS.E [R19+0x1200], [R16.64], P0 ;  /* 0x0120000010137fae */ /* 0x0007e80008121846 */
[----:B-1----:R-:W4:Y:S04]  /*1f660*/  LDL.LU R38, [R1+0x690] ;  /* 0x0006900001267983 */ /* 0x002f280000300800 */
[----:B------:R1:W-:Y:S04]  /*1f670*/  STL [R1+0x5ec], R39 ;  /* 0x0005ec2701007387 */ /* 0x0003e80000100800 */
[----:B------:R-:W4:Y:S01]  /*1f680*/  LDL.LU R18, [R1+0x6b0] ;  /* 0x0006b00001127983 */ /* 0x000f220000300800 */
[----:B---3--:R-:W-:-:S03]  /*1f690*/  IMAD.MOV.U32 R17, RZ, RZ, R39 ;  /* 0x000000ffff117224 */ /* 0x008fc600078e0027 */
[----:B-1----:R-:W3:Y:S01]  /*1f6a0*/  LDL.LU R39, [R1+0x68c] ;  /* 0x00068c0001277983 */ /* 0x002ee20000300800 */
[----:B------:R-:W-:-:S03]  /*1f6b0*/  IMAD.MOV.U32 R16, RZ, RZ, R22 ;  /* 0x000000ffff107224 */ /* 0x000fc600078e0016 */
[----:B------:R-:W3:Y:S04]  /*1f6c0*/  LDL.LU R22, [R1+0x6ac] ;  /* 0x0006ac0001167983 */ /* 0x000ee80000300800 */
[----:B------:R1:W-:Y:S01]  /*1f6d0*/  LDGSTS.E [R19+0x1a00], [R16.64], P0 ;  /* 0x01a0000010137fae */ /* 0x0003e20008121846 */
[----:B--2---:R-:W-:Y:S02]  /*1f6e0*/  IADD3 R23, P1, R23, UR8, RZ ;  /* 0x0000000817177c10 */ /* 0x004fe4000ff3e0ff */
[----:B------:R-:W-:Y:S02]  /*1f6f0*/  IADD3 R25, P2, R25, UR8, RZ ;  /* 0x0000000819197c10 */ /* 0x000fe4000ff5e0ff */
[----:B------:R-:W-:Y:S01]  /*1f700*/  IADD3.X R24, R24, UR5, RZ, P1, !PT ;  /* 0x0000000518187c10 */ /* 0x000fe20008ffe4ff */
[----:B------:R-:W-:Y:S01]  /*1f710*/  STL [R1+0x610], R23 ;  /* 0x0006101701007387 */ /* 0x000fe20000100800 */
[----:B-1----:R-:W-:Y:S01]  /*1f720*/  IMAD.MOV.U32 R16, RZ, RZ, R23 ;  /* 0x000000ffff107224 */ /* 0x002fe200078e0017 */
[----:B------:R-:W-:-:S02]  /*1f730*/  IADD3.X R37, R37, UR5, RZ, P2, !PT ;  /* 0x0000000525257c10 */ /* 0x000fc400097fe4ff */
[----:B------:R-:W-:Y:S01]  /*1f740*/  IMAD.MOV.U32 R17, RZ, RZ, R24 ;  /* 0x000000ffff117224 */ /* 0x000fe200078e0018 */
[----:B------:R1:W-:Y:S04]  /*1f750*/  STL [R1+0x60c], R24 ;  /* 0x00060c1801007387 */ /* 0x0003e80000100800 */
[----:B------:R-:W-:Y:S01]  /*1f760*/  STL [R1+0x630], R25 ;  /* 0x0006301901007387 */ /* 0x000fe20000100800 */
[----:B------:R-:W-:-:S03]  /*1f770*/  IADD3 R26, P1, R26, UR8, RZ ;  /* 0x000000081a1a7c10 */ /* 0x000fc6000ff3e0ff */
[----:B------:R2:W-:Y:S04]  /*1f780*/  LDGSTS.E [R19+0x2200], [R16.64], P0 ;  /* 0x0220000010137fae */ /* 0x0005e80008121846 */
[----:B-1----:R-:W3:Y:S04]  /*1f790*/  LDL.LU R24, [R1+0x6d0] ;  /* 0x0006d00001187983 */ /* 0x002ee80000300800 */
[----:B------:R1:W-:Y:S04]  /*1f7a0*/  STL [R1+0x62c], R37 ;  /* 0x00062c2501007387 */ /* 0x0003e80000100800 */
[----:B------:R-:W3:Y:S01]  /*1f7b0*/  LDL.LU R23, [R1+0x6f0] ;  /* 0x0006f00001177983 */ /* 0x000ee20000300800 */
[----:B--2---:R-:W-:Y:S01]  /*1f7c0*/  IMAD.MOV.U32 R17, RZ, RZ, R37 ;  /* 0x000000ffff117224 */ /* 0x004fe200078e0025 */
[----:B------:R-:W-:Y:S01]  /*1f7d0*/  IADD3 R21, P2, R21, UR8, RZ ;  /* 0x0000000815157c10 */ /* 0x000fe2000ff5e0ff */
[----:B------:R-:W-:Y:S01]  /*1f7e0*/  IMAD.MOV.U32 R16, RZ, RZ, R25 ;  /* 0x000000ffff107224 */ /* 0x000fe200078e0019 */
[----:B-1----:R-:W2:Y:S04]  /*1f7f0*/  LDL.LU R37, [R1+0x6cc] ;  /* 0x0006cc0001257983 */ /* 0x002ea80000300800 */
[----:B------:R-:W2:Y:S04]  /*1f800*/  LDL.LU R25, [R1+0x6ec] ;  /* 0x0006ec0001197983 */ /* 0x000ea80000300800 */
[----:B------:R1:W-:Y:S04]  /*1f810*/  STL [R1+0x650], R26 ;  /* 0x0006501a01007387 */ /* 0x0003e80000100800 */
[----:B------:R1:W-:Y:S02]  /*1f820*/  LDGSTS.E [R19+0x2a00], [R16.64], P0 ;  /* 0x02a0000010137fae */ /* 0x0003e40008121846 */
[----:B-1----:R-:W-:Y:S01]  /*1f830*/  IMAD.MOV.U32 R16, RZ, RZ, R26 ;  /* 0x000000ffff107224 */ /* 0x002fe200078e001a */
[----:B------:R-:W-:-:S05]  /*1f840*/  IADD3.X R36, R36, UR5, RZ, P1, !PT ;  /* 0x0000000524247c10 */ /* 0x000fca0008ffe4ff */
[----:B------:R1:W-:Y:S01]  /*1f850*/  STL [R1+0x64c], R36 ;  /* 0x00064c2401007387 */ /* 0x0003e20000100800 */
[----:B------:R-:W-:-:S03]  /*1f860*/  IADD3.X R27, R27, UR5, RZ, P2, !PT ;  /* 0x000000051b1b7c10 */ /* 0x000fc600097fe4ff */
[----:B------:R1:W-:Y:S01]  /*1f870*/  STL [R1+0x670], R21 ;  /* 0x0006701501007387 */ /* 0x0003e20000100800 */
[----:B------:R-:W-:-:S03]  /*1f880*/  IMAD.MOV.U32 R17, RZ, RZ, R36 ;  /* 0x000000ffff117224 */ /* 0x000fc600078e0024 */
[----:B------:R-:W2:Y:S04]  /*1f890*/  LDL.LU R26, [R1+0x710] ;  /* 0x00071000011a7983 */ /* 0x000ea80000300800 */
[----:B------:R1:W-:Y:S04]  /*1f8a0*/  STL [R1+0x66c], R27 ;  /* 0x00066c1b01007387 */ /* 0x0003e80000100800 */
[----:B------:R-:W2:Y:S04]  /*1f8b0*/  LDL.LU R68, [R1+0x730] ;  /* 0x0007300001447983 */ /* 0x000ea80000300800 */
[----:B-1----:R-:W2:Y:S04]  /*1f8c0*/  LDL.LU R36, [R1+0x70c] ;  /* 0x00070c0001247983 */ /* 0x002ea80000300800 */
[----:B------:R-:W2:Y:S04]  /*1f8d0*/  LDL.LU R69, [R1+0x72c] ;  /* 0x00072c0001457983 */ /* 0x000ea80000300800 */
[----:B------:R1:W-:Y:S02]  /*1f8e0*/  LDGSTS.E [R19+0x3200], [R16.64], P0 ;  /* 0x0320000010137fae */ /* 0x0003e40008121846 */
[----:B-1----:R-:W-:-:S02]  /*1f8f0*/  IMAD.MOV.U32 R16, RZ, RZ, R21 ;  /* 0x000000ffff107224 */ /* 0x002fc400078e0015 */
[----:B------:R-:W-:Y:S01]  /*1f900*/  IMAD.MOV.U32 R17, RZ, RZ, R27 ;  /* 0x000000ffff117224 */ /* 0x000fe200078e001b */
[----:B------:R-:W2:Y:S04]  /*1f910*/  LDL.LU R21, [R1+0x7e0] ;  /* 0x0007e00001157983 */ /* 0x000ea80000300800 */
[----:B------:R-:W2:Y:S04]  /*1f920*/  LDL.LU R27, [R1+0x7f8] ;  /* 0x0007f800011b7983 */ /* 0x000ea80000300800 */
[----:B------:R1:W-:Y:S01]  /*1f930*/  LDGSTS.E [R19+0x3a00], [R16.64], P0 ;  /* 0x03a0000010137fae */ /* 0x0003e20008121846 */
[----:B----4-:R-:W-:-:S05]  /*1f940*/  IADD3 R38, P1, R38, UR8, RZ ;  /* 0x0000000826267c10 */ /* 0x010fca000ff3e0ff */
[----:B------:R4:W-:Y:S01]  /*1f950*/  STL [R1+0x690], R38 ;  /* 0x0006902601007387 */ /* 0x0009e20000100800 */
[----:B------:R-:W-:Y:S02]  /*1f960*/  IADD3 R18, P2, R18, UR8, RZ ;  /* 0x0000000812127c10 */ /* 0x000fe4000ff5e0ff */
[----:B---3--:R-:W-:Y:S01]  /*1f970*/  IADD3.X R39, R39, UR5, RZ, P1, !PT ;  /* 0x0000000527277c10 */ /* 0x008fe20008ffe4ff */
        /* <DEDUP_REMOVED lines=9> */
[----:B-1----:R-:W-:-:S02]  /*1fa10*/  IMAD.MOV.U32 R16, RZ, RZ, R18 ;  /* 0x000000ffff107224 */ /* 0x002fc400078e0012 */
[----:B------:R-:W-:Y:S01]  /*1fa20*/  IMAD.MOV.U32 R17, RZ, RZ, R22 ;  /* 0x000000ffff117224 */ /* 0x000fe200078e0016 */
[----:B---3--:R-:W3:Y:S04]  /*1fa30*/  LDL.LU R18, [R1+0x810] ;  /* 0x0008100001127983 */ /* 0x008ee80000300800 */
[----:B------:R-:W3:Y:S04]  /*1fa40*/  LDL.LU R22, [R1+0x828] ;  /* 0x0008280001167983 */ /* 0x000ee80000300800 */
[----:B------:R1:W-:Y:S01]  /*1fa50*/  LDGSTS.E [R19+0x4a00], [R16.64], P0 ;  /* 0x04a0000010137fae */ /* 0x0003e20008121846 */
[----:B------:R-:W-:-:S05]  /*1fa60*/  IADD3 R24, P1, R24, UR8, RZ ;  /* 0x0000000818187c10 */ /* 0x000fca000ff3e0ff */
[----:B------:R1:W-:Y:S01]  /*1fa70*/  STL [R1+0x6d0], R24 ;  /* 0x0006d01801007387 */ /* 0x0003e20000100800 */
[----:B------:R-:W-:Y:S02]  /*1fa80*/  IADD3 R23, P2, R23, UR8, RZ ;  /* 0x0000000817177c10 */ /* 0x000fe4000ff5e0ff */
[----:B--2---:R-:W-:Y:S01]  /*1fa90*/  IADD3.X R37, R37, UR5, RZ, P1, !PT ;  /* 0x0000000525257c10 */ /* 0x004fe20008ffe4ff */
[----:B-1----:R-:W-:Y:S01]  /*1faa0*/  IMAD.MOV.U32 R16, RZ, RZ, R24 ;  /* 0x000000ffff107224 */ /* 0x002fe200078e0018 */
[----:B------:R-:W-:-:S03]  /*1fab0*/  IADD3.X R25, R25, UR5, RZ, P2, !PT ;  /* 0x0000000519197c10 */ /* 0x000fc600097fe4ff */
[----:B------:R1:W-:Y:S01]  /*1fac0*/  STL [R1+0x6cc], R37 ;  /* 0x0006cc2501007387 */ /* 0x0003e20000100800 */
[----:B------:R-:W-:-:S03]  /*1fad0*/  IMAD.MOV.U32 R17, RZ, RZ, R37 ;  /* 0x000000ffff117224 */ /* 0x000fc600078e0025 */
[----:B------:R2:W-:Y:S04]  /*1fae0*/  STL [R1+0x6f0], R23 ;  /* 0x0006f01701007387 */ /* 0x0005e80000100800 */
[----:B------:R-:W3:Y:S04]  /*1faf0*/  LDL.LU R24, [R1+0x80c] ;  /* 0x00080c0001187983 */ /* 0x000ee80000300800 */
[----:B------:R2:W-:Y:S04]  /*1fb00*/  STL [R1+0x6ec], R25 ;  /* 0x0006ec1901007387 */ /* 0x0005e80000100800 */
[----:B-1----:R-:W3:Y:S04]  /*1fb10*/  LDL.LU R37, [R1+0x824] ;  /* 0x0008240001257983 */ /* 0x002ee80000300800 */
[----:B------:R1:W-:Y:S02]  /*1fb20*/  LDGSTS.E [R19+0x5200], [R16.64], P0 ;  /* 0x0520000010137fae */ /* 0x0003e40008121846 */
[----:B-1----:R-:W-:-:S02]  /*1fb30*/  IMAD.MOV.U32 R16, RZ, RZ, R23 ;  /* 0x000000ffff107224 */ /* 0x002fc400078e0017 */
[----:B------:R-:W-:Y:S01]  /*1fb40*/  IMAD.MOV.U32 R17, RZ, RZ, R25 ;  /* 0x000000ffff117224 */ /* 0x000fe200078e0019 */
[----:B--2---:R-:W3:Y:S04]  /*1fb50*/  LDL.LU R23, [R1+0x840] ;  /* 0x0008400001177983 */ /* 0x004ee80000300800 */
[----:B------:R-:W3:Y:S04]  /*1fb60*/  LDL.LU R25, [R1+0x858] ;  /* 0x0008580001197983 */ /* 0x000ee80000300800 */
        /* <DEDUP_REMOVED lines=8> */
[----:B------:R-:W-:Y:S01]  /*1fbf0*/  STL [R1+0x730], R68 ;  /* 0x0007304401007387 */ /* 0x000fe20000100800 */
[----:B------:R-:W-:-:S03]  /*1fc00*/  IMAD.MOV.U32 R16, RZ, RZ, R26 ;  /* 0x000000ffff107224 */ /* 0x000fc600078e001a */
[----:B------:R-:W3:Y:S04]  /*1fc10*/  LDL.LU R36, [R1+0x83c] ;  /* 0x00083c0001247983 */ /* 0x000ee80000300800 */
[----:B------:R-:W-:Y:S04]  /*1fc20*/  STL [R1+0x72c], R69 ;  /* 0x00072c4501007387 */ /* 0x000fe80000100800 */
[----:B------:R-:W3:Y:S01]  /*1fc30*/  LDL.LU R26, [R1+0x854] ;  /* 0x00085400011a7983 */ /* 0x000ee20000300800 */
[----:B------:R-:W-:-:S03]  /*1fc40*/  IADD3 R21, P1, R21, UR8, RZ ;  /* 0x0000000815157c10 */ /* 0x000fc6000ff3e0ff */
[----:B------:R1:W-:Y:S01]  /*1fc50*/  LDGSTS.E [R19+0x6200], [R16.64], P0 ;  /* 0x0620000010137fae */ /* 0x0003e20008121846 */
[----:B------:R-:W-:-:S03]  /*1fc60*/  IADD3 R27, P2, R27, UR8, RZ ;  /* 0x000000081b1b7c10 */ /* 0x000fc6000ff5e0ff */
[----:B------:R-:W-:Y:S01]  /*1fc70*/  STL [R1+0x7e0], R21 ;  /* 0x0007e01501007387 */ /* 0x000fe20000100800 */
[----:B-1----:R-:W-:Y:S02]  /*1fc80*/  IMAD.MOV.U32 R16, RZ, RZ, R68 ;  /* 0x000000ffff107224 */ /* 0x002fe400078e0044 */
[----:B------:R-:W-:-:S05]  /*1fc90*/  IMAD.MOV.U32 R17, RZ, RZ, R69 ;  /* 0x000000ffff117224 */ /* 0x000fca00078e0045 */
[----:B------:R1:W-:Y:S02]  /*1fca0*/  LDGSTS.E [R19+0x6a00], [R16.64], P0 ;  /* 0x06a0000010137fae */ /* 0x0003e40008121846 */
[----:B-1----:R-:W-:Y:S01]  /*1fcb0*/  IMAD.MOV.U32 R16, RZ, RZ, R21 ;  /* 0x000000ffff107224 */ /* 0x002fe200078e0015 */
[----:B----4-:R-:W-:-:S05]  /*1fcc0*/  IADD3.X R38, R38, UR5, RZ, P1, !PT ;  /* 0x0000000526267c10 */ /* 0x010fca0008ffe4ff */
        /* <DEDUP_REMOVED lines=8> */
[----:B----4-:R-:W-:-:S03]  /*1fd50*/  IMAD.MOV.U32 R17, RZ, RZ, R39 ;  /* 0x000000ffff117224 */ /* 0x010fc600078e0027 */
[----:B-1----:R-:W4:Y:S01]  /*1fd60*/  LDL.LU R39, [R1+0x86c] ;  /* 0x00086c0001277983 */ /* 0x002f220000300800 */
[----:B------:R-:W-:-:S03]  /*1fd70*/  IMAD.MOV.U32 R16, RZ, RZ, R27 ;  /* 0x000000ffff107224 */ /* 0x000fc600078e001b */
[----:B------:R-:W4:Y:S01]  /*1fd80*/  LDL.LU R27, [R1+0x884] ;  /* 0x00088400011b7983 */ /* 0x000f220000300800 */
[----:B---3--:R-:W-:Y:S02]  /*1fd90*/  IADD3 R18, P1, R18, UR8, RZ ;  /* 0x0000000812127c10 */ /* 0x008fe4000ff3e0ff */
[----:B------:R-:W-:Y:S01]  /*1fda0*/  IADD3 R22, P2, R22, UR8, RZ ;  /* 0x0000000816167c10 */ /* 0x000fe2000ff5e0ff */
[----:B------:R1:W-:Y:S04]  /*1fdb0*/  LDGSTS.E [R19+0x7a00], [R16.64], P0 ;  /* 0x07a0000010137fae */ /* 0x0003e80008121846 */
[----:B------:R-:W-:Y:S01]  /*1fdc0*/  STL [R1+0x810], R18 ;  /* 0x0008101201007387 */ /* 0x000fe20000100800 */
[----:B-1----:R-:W-:Y:S01]  /*1fdd0*/  IMAD.MOV.U32 R16, RZ, RZ, R18 ;  /* 0x000000ffff107224 */ /* 0x002fe200078e0012 */
[----:B------:R-:W-:-:S05]  /*1fde0*/  IADD3.X R24, R24, UR5, RZ, P1, !PT ;  /* 0x0000000518187c10 */ /* 0x000fca0008ffe4ff */
[----:B------:R-:W-:Y:S01]  /*1fdf0*/  IMAD.MOV.U32 R17, RZ, RZ, R24 ;  /* 0x000000ffff117224 */ /* 0x000fe200078e0018 */
[----:B------:R1:W-:Y:S01]  /*1fe00*/  STL [R1+0x80c], R24 ;  /* 0x00080c1801007387 */ /* 0x0003e20000100800 */
[----:B------:R-:W-:-:S03]  /*1fe10*/  IADD3.X R37, R37, UR5, RZ, P2, !PT ;  /* 0x0000000525257c10 */ /* 0x000fc600097fe4ff */
[----:B------:R-:W-:Y:S04]  /*1fe20*/  STL [R1+0x828], R22 ;  /* 0x0008281601007387 */ /* 0x000fe80000100800 */
[----:B------:R3:W-:Y:S04]  /*1fe30*/  LDGSTS.E [R19+0x8200], [R16.64], P0 ;  /* 0x0820000010137fae */ /* 0x0007e80008121846 */
[----:B-1----:R-:W4:Y:S04]  /*1fe40*/  LDL.LU R24, [R1+0x8a0] ;  /* 0x0008a00001187983 */ /* 0x002f280000300800 */
[----:B------:R1:W-:Y:S04]  /*1fe50*/  STL [R1+0x824], R37 ;  /* 0x0008242501007387 */ /* 0x0003e80000100800 */
[----:B------:R-:W4:Y:S01]  /*1fe60*/  LDL.LU R18, [R1+0x8b8] ;  /* 0x0008b80001127983 */ /* 0x000f220000300800 */
[----:B------:R-:W-:Y:S01]  /*1fe70*/  IADD3 R23, P1, R23, UR8, RZ ;  /* 0x0000000817177c10 */ /* 0x000fe2000ff3e0ff */
[----:B---3--:R-:W-:-:S02]  /*1fe80*/  IMAD.MOV.U32 R17, RZ, RZ, R37 ;  /* 0x000000ffff117224 */ /* 0x008fc400078e0025 */
[----:B------:R-:W-:Y:S01]  /*1fe90*/  IMAD.MOV.U32 R16, RZ, RZ, R22 ;  /* 0x000000ffff107224 */ /* 0x000fe200078e0016 */
[----:B-1----:R-:W3:Y:S01]  /*1fea0*/  LDL.LU R37, [R1+0x89c] ;  /* 0x00089c0001257983 */ /* 0x002ee20000300800 */
[----:B------:R-:W-:-:S03]  /*1feb0*/  IADD3 R25, P2, R25, UR8, RZ ;  /* 0x0000000819197c10 */ /* 0x000fc6000ff5e0ff */
[----:B------:R-:W3:Y:S04]  /*1fec0*/  LDL.LU R22, [R1+0x8b4] ;  /* 0x0008b40001167983 */ /* 0x000ee80000300800 */
[----:B------:R1:W-:Y:S04]  /*1fed0*/  LDGSTS.E [R19+0x8a00], [R16.64], P0 ;  /* 0x08a0000010137fae */ /* 0x0003e80008121846 */
[----:B------:R1:W-:Y:S02]  /*1fee0*/  STL [R1+0x840], R23 ;  /* 0x0008401701007387 */ /* 0x0003e40000100800 */
[----:B-1----:R-:W-:Y:S01]  /*1fef0*/  IMAD.MOV.U32 R16, RZ, RZ, R23 ;  /* 0x000000ffff107224 */ /* 0x002fe200078e0017 */
[----:B------:R-:W-:-:S05]  /*1ff00*/  IADD3.X R36, R36, UR5, RZ, P1, !PT ;  /* 0x0000000524247c10 */ /* 0x000fca0008ffe4ff */
[----:B------:R-:W-:Y:S01]  /*1ff10*/  IMAD.MOV.U32 R17, RZ, RZ, R36 ;  /* 0x000000ffff117224 */ /* 0x000fe200078e0024 */
[----:B------:R-:W-:Y:S01]  /*1ff20*/  STL [R1+0x83c], R36 ;  /* 0x00083c2401007387 */ /* 0x000fe20000100800 */
[----:B------:R-:W-:-:S03]  /*1ff30*/  IADD3.X R26, R26, UR5, RZ, P2, !PT ;  /* 0x000000051a1a7c10 */ /* 0x000fc600097fe4ff */
[----:B------:R1:W-:Y:S04]  /*1ff40*/  STL [R1+0x858], R25 ;  /* 0x0008581901007387 */ /* 0x0003e80000100800 */
[----:B------:R-:W3:Y:S04]  /*1ff50*/  LDL.LU R23, [R1+0x8d0] ;  /* 0x0008d00001177983 */ /* 0x000ee80000300800 */
[----:B------:R1:W-:Y:S04]  /*1ff60*/  STL [R1+0x854], R26 ;  /* 0x0008541a01007387 */ /* 0x0003e80000100800 */
[----:B------:R1:W-:Y:S04]  /*1ff70*/  LDGSTS.E [R19+0x9200], [R16.64], P0 ;  /* 0x0920000010137fae */ /* 0x0003e80008121846 */
[----:B------:R-:W3:Y:S01]  /*1ff80*/  LDL.LU R68, [R1+0x8e8] ;  /* 0x0008e80001447983 */ /* 0x000ee20000300800 */
[----:B-1----:R-:W-:-:S03]  /*1ff90*/  IMAD.MOV.U32 R16, RZ, RZ, R25 ;  /* 0x000000ffff107224 */ /* 0x002fc600078e0019 */
[----:B------:R-:W3:Y:S04]  /*1ffa0*/  LDL.LU R25, [R1+0x8cc] ;  /* 0x0008cc0001197983 */ /* 0x000ee80000300800 */
[----:B------:R-:W3:Y:S01]  /*1ffb0*/  LDL.LU R69, [R1+0x8e4] ;  /* 0x0008e40001457983 */ /* 0x000ee20000300800 */
[----:B------:R-:W-:-:S03]  /*1ffc0*/  IMAD.MOV.U32 R17, RZ, RZ, R26 ;  /* 0x000000ffff117224 */ /* 0x000fc600078e001a */
[----:B------:R-:W3:Y:S04]  /*1ffd0*/  LDL.LU R26, [R1+0x900] ;  /* 0x00090000011a7983 */ /* 0x000ee80000300800 */
[----:B------:R-:W3:Y:S04]  /*1ffe0*/  LDL.LU R36, [R1+0x918] ;  /* 0x0009180001247983 */ /* 0x000ee80000300800 */
[----:B------:R1:W-:Y:S01]  /*1fff0*/  LDGSTS.E [R19+0x9a00], [R16.64], P0 ;  /* 0x09a0000010137fae */ /* 0x0003e20008121846 */
[----:B--2---:R-:W-:-:S05]  /*20000*/  IADD3 R38, P1, R38, UR8, RZ ;  /* 0x0000000826267c10 */ /* 0x004fca000ff3e0ff */
[----:B------:R-:W-:Y:S01]  /*20010*/  STL [R1+0x870], R38 ;  /* 0x0008702601007387 */ /* 0x000fe20000100800 */
[----:B------:R-:W-:Y:S02]  /*20020*/  IADD3 R21, P2, R21, UR8, RZ ;  /* 0x0000000815157c10 */ /* 0x000fe4000ff5e0ff */
[----:B----4-:R-:W-:Y:S02]  /*20030*/  IADD3.X R39, R39, UR5, RZ, P1, !PT ;  /* 0x0000000527277c10 */ /* 0x010fe40008ffe4ff */
[----:B------:R-:W-:-:S03]  /*20040*/  IADD3.X R27, R27, UR5, RZ, P2, !PT ;  /* 0x000000051b1b7c10 */ /* 0x000fc600097fe4ff */
[----:B------:R2:W-:Y:S01]  /*20050*/  STL [R1+0x86c], R39 ;  /* 0x00086c2701007387 */ /* 0x0005e20000100800 */
[----:B-1----:R-:W-:-:S03]  /*20060*/  IMAD.MOV.U32 R17, RZ, RZ, R39 ;  /* 0x000000ffff117224 */ /* 0x002fc600078e0027 */
[----:B------:R1:W-:Y:S01]  /*20070*/  STL [R1+0x888], R21 ;  /* 0x0008881501007387 */ /* 0x0003e20000100800 */
[----:B------:R-:W-:-:S03]  /*20080*/  IMAD.MOV.U32 R16, RZ, RZ, R38 ;  /* 0x000000ffff107224 */ /* 0x000fc600078e0026 */
[----:B--2---:R-:W2:Y:S04]  /*20090*/  LDL.LU R39, [R1+0x8fc] ;  /* 0x0008fc0001277983 */ /* 0x004ea80000300800 */
[----:B------:R4:W-:Y:S04]  /*200a0*/  STL [R1+0x884], R27 ;  /* 0x0008841b01007387 */ /* 0x0009e80000100800 */
[----:B------:R-:W2:Y:S04]  /*200b0*/  LDL.LU R38, [R1+0x914] ;  /* 0x0009140001267983 */ /* 0x000ea80000300800 */
[----:B------:R1:W-:Y:S02]  /*200c0*/  LDGSTS.E [R19+0xa200], [R16.64], P0 ;  /* 0x0a20000010137fae */ /* 0x0003e40008121846 */
[----:B-1----:R-:W-:-:S02]  /*200d0*/  IMAD.MOV.U32 R16, RZ, RZ, R21 ;  /* 0x000000ffff107224 */ /* 0x002fc400078e0015 */
[----:B------:R-:W-:Y:S01]  /*200e0*/  IMAD.MOV.U32 R17, RZ, RZ, R27 ;  /* 0x000000ffff117224 */ /* 0x000fe200078e001b */
[----:B------:R-:W2:Y:S04]  /*200f0*/  LDL.LU R21, [R1+0x928] ;  /* 0x0009280001157983 */ /* 0x000ea80000300800 */
[----:B----4-:R-:W4:Y:S04]  /*20100*/  LDL.LU R27, [R1+0x938] ;  /* 0x00093800011b7983 */ /* 0x010f280000300800 */
[----:B------:R1:W-:Y:S01]  /*20110*/  LDGSTS.E [R19+0xaa00], [R16.64], P0 ;  /* 0x0aa0000010137fae */ /* 0x0003e20008121846 */
[----:B------:R-:W-:-:S05]  /*20120*/  IADD3 R24, P1, R24, UR8, RZ ;  /* 0x0000000818187c10 */ /* 0x000fca000ff3e0ff */
[----:B------:R1:W-:Y:S01]  /*20130*/  STL [R1+0x8a0], R24 ;  /* 0x0008a01801007387 */ /* 0x0003e20000100800 */
[----:B------:R-:W-:Y:S02]  /*20140*/  IADD3 R18, P2, R18, UR8, RZ ;  /* 0x0000000812127c10 */ /* 0x000fe4000ff5e0ff */
[----:B---3--:R-:W-:Y:S01]  /*20150*/  IADD3.X R37, R37, UR5, RZ, P1, !PT ;  /* 0x0000000525257c10 */ /* 0x008fe20008ffe4ff */
[----:B-1----:R-:W-:Y:S01]  /*20160*/  IMAD.MOV.U32 R16, RZ, RZ, R24 ;  /* 0x000000ffff107224 */ /* 0x002fe200078e0018 */
[----:B------:R-:W-:-:S03]  /*20170*/  IADD3.X R22, R22, UR5, RZ, P2, !PT ;  /* 0x0000000516167c10 */ /* 0x000fc600097fe4ff */
[----:B------:R1:W-:Y:S01]  /*20180*/  STL [R1+0x89c], R37 ;  /* 0x00089c2501007387 */ /* 0x0003e20000100800 */
[----:B------:R-:W-:-:S03]  /*20190*/  IMAD.MOV.U32 R17, RZ, RZ, R37 ;  /* 0x000000ffff117224 */ /* 0x000fc600078e0025 */
[----:B------:R3:W-:Y:S04]  /*201a0*/  STL [R1+0x8b8], R18 ;  /* 0x0008b81201007387 */ /* 0x0007e80000100800 */
[----:B------:R-:W4:Y:S04]  /*201b0*/  LDL.LU R24, [R1+0x924] ;  /* 0x0009240001187983 */ /* 0x000f280000300800 */
        /* <DEDUP_REMOVED lines=10> */
[----:B------:R-:W-:Y:S01]  /*20260*/  IADD3 R68, P2, R68, UR8, RZ ;  /* 0x0000000844447c10 */ /* 0x000fe2000ff5e0ff */
[----:B-1----:R-:W-:Y:S01]  /*20270*/  IMAD.MOV.U32 R16, RZ, RZ, R23 ;  /* 0x000000ffff107224 */ /* 0x002fe200078e0017 */
[----:B------:R-:W-:Y:S02]  /*20280*/  IADD3.X R25, R25, UR5, RZ, P1, !PT ;  /* 0x0000000519197c10 */ /* 0x000fe40008ffe4ff */
[----:B------:R-:W-:-:S03]  /*20290*/  IADD3.X R69, R69, UR5, RZ, P2, !PT ;  /* 0x0000000545457c10 */ /* 0x000fc600097fe4ff */
[----:B------:R1:W-:Y:S04]  /*202a0*/  STL [R1+0x8cc], R25 ;  /* 0x0008cc1901007387 */ /* 0x0003e80000100800 */
[----:B------:R-:W-:Y:S01]  /*202b0*/  STL [R1+0x8e8], R68 ;  /* 0x0008e84401007387 */ /* 0x000fe20000100800 */
[----:B------:R-:W-:-:S03]  /*202c0*/  IMAD.MOV.U32 R17, RZ, RZ, R25 ;  /* 0x000000ffff117224 */ /* 0x000fc600078e0019 */
[----:B------:R-:W3:Y:S04]  /*202d0*/  LDL.LU R23, [R1+0x944] ;  /* 0x0009440001177983 */ /* 0x000ee80000300800 */
[----:B------:R-:W-:Y:S04]  /*202e0*/  STL [R1+0x8e4], R69 ;  /* 0x0008e44501007387 */ /* 0x000fe80000100800 */
[----:B-1----:R-:W3:Y:S01]  /*202f0*/  LDL.LU R25, [R1+0x954] ;  /* 0x0009540001197983 */ /* 0x002ee20000300800 */
[----:B------:R-:W-:-:S03]  /*20300*/  IADD3 R26, P1, R26, UR8, RZ ;  /* 0x000000081a1a7c10 */ /* 0x000fc6000ff3e0ff */
[----:B------:R1:W-:Y:S01]  /*20310*/  LDGSTS.E [R19+0xc200], [R16.64], P0 ;  /* 0x0c20000010137fae */ /* 0x0003e20008121846 */
[----:B------:R-:W-:-:S03]  /*20320*/  IADD3 R36, P2, R36, UR8, RZ ;  /* 0x0000000824247c10 */ /* 0x000fc6000ff5e0ff */
[----:B------:R2:W-:Y:S01]  /*20330*/  STL [R1+0x900], R26 ;  /* 0x0009001a01007387 */ /* 0x0005e20000100800 */
[----:B-1----:R-:W-:Y:S02]  /*20340*/  IMAD.MOV.U32 R16, RZ, RZ, R68 ;  /* 0x000000ffff107224 */ /* 0x002fe400078e0044 */
[----:B------:R-:W-:-:S05]  /*20350*/  IMAD.MOV.U32 R17, RZ, RZ, R69 ;  /* 0x000000ffff117224 */ /* 0x000fca00078e0045 */
[----:B------:R1:W-:Y:S02]  /*20360*/  LDGSTS.E [R19+0xca00], [R16.64], P0 ;  /* 0x0ca0000010137fae */ /* 0x0003e40008121846 */
[----:B-1----:R-:W-:Y:S01]  /*20370*/  IMAD.MOV.U32 R16, RZ, RZ, R26 ;  /* 0x000000ffff107224 */ /* 0x002fe200078e001a */
[----:B--2---:R-:W-:-:S05]  /*20380*/  IADD3.X R39, R39, UR5, RZ, P1, !PT ;  /* 0x0000000527277c10 */ /* 0x004fca0008ffe4ff */
[----:B------:R-:W-:Y:S01]  /*20390*/  IMAD.MOV.U32 R17, RZ, RZ, R39 ;  /* 0x000000ffff117224 */ /* 0x000fe200078e0027 */
[----:B------:R-:W-:Y:S01]  /*203a0*/  STL [R1+0x8fc], R39 ;  /* 0x0008fc2701007387 */ /* 0x000fe20000100800 */
[----:B------:R-:W-:-:S03]  /*203b0*/  IADD3.X R38, R38, UR5, RZ, P2, !PT ;  /* 0x0000000526267c10 */ /* 0x000fc600097fe4ff */
[----:B------:R1:W-:Y:S04]  /*203c0*/  STL [R1+0x918], R36 ;  /* 0x0009182401007387 */ /* 0x0003e80000100800 */
[----:B------:R-:W2:Y:S04]  /*203d0*/  LDL.LU R26, [R1+0x598] ;  /* 0x00059800011a7983 */ /* 0x000ea80000300800 */
[----:B------:R-:W-:Y:S04]  /*203e0*/  STL [R1+0x914], R38 ;  /* 0x0009142601007387 */ /* 0x000fe80000100800 */
[----:B------:R1:W-:Y:S04]  /*203f0*/  LDGSTS.E [R19+0xd200], [R16.64], P0 ;  /* 0x0d20000010137fae */ /* 0x0003e80008121846 */
[----:B------:R-:W2:Y:S01]  /*20400*/  LDL.LU R68, [R1+0x5b8] ;  /* 0x0005b80001447983 */ /* 0x000ea20000300800 */
[----:B-1----:R-:W-:-:S03]  /*20410*/  IMAD.MOV.U32 R16, RZ, RZ, R36 ;  /* 0x000000ffff107224 */ /* 0x002fc600078e0024 */
[----:B------:R-:W2:Y:S04]  /*20420*/  LDL.LU R36, [R1+0x594] ;  /* 0x0005940001247983 */ /* 0x000ea80000300800 */
[----:B------:R-:W2:Y:S01]  /*20430*/  LDL.LU R69, [R1+0x5b4] ;  /* 0x0005b40001457983 */ /* 0x000ea20000300800 */
[----:B------:R-:W-:Y:S01]  /*20440*/  IADD3 R21, P1, R21, UR8, RZ ;  /* 0x0000000815157c10 */ /* 0x000fe2000ff3e0ff */
[----:B------:R-:W-:Y:S01]  /*20450*/  IMAD.MOV.U32 R17, RZ, RZ, R38 ;  /* 0x000000ffff117224 */ /* 0x000fe200078e0026 */
[----:B----4-:R-:W-:-:S03]  /*20460*/  IADD3 R27, P2, R27, UR8, RZ ;  /* 0x000000081b1b7c10 */ /* 0x010fc6000ff5e0ff */
[----:B------:R1:W-:Y:S04]  /*20470*/  STL [R1+0x928], R21 ;  /* 0x0009281501007387 */ /* 0x0003e80000100800 */
[----:B------:R4:W-:Y:S01]  /*20480*/  LDGSTS.E [R19+0xda00], [R16.64], P0 ;  /* 0x0da0000010137fae */ /* 0x0009e20008121846 */
[----:B------:R-:W-:Y:S01]  /*20490*/  IADD3.X R24, R24, UR5, RZ, P1, !PT ;  /* 0x0000000518187c10 */ /* 0x000fe20008ffe4ff */
[----:B----4-:R-:W-:-:S04]  /*204a0*/  IMAD.MOV.U32 R16, RZ, RZ, R21 ;  /* 0x000000ffff107224 */ /* 0x010fc800078e0015 */
[----:B------:R-:W-:Y:S01]  /*204b0*/  IMAD.MOV.U32 R17, RZ, RZ, R24 ;  /* 0x000000ffff117224 */ /* 0x000fe200078e0018 */
[----:B------:R4:W-:Y:S01]  /*204c0*/  STL [R1+0x924], R24 ;  /* 0x0009241801007387 */ /* 0x0009e20000100800 */
[----:B------:R-:W-:-:S03]  /*204d0*/  IADD3.X R37, R37, UR5, RZ, P2, !PT ;  /* 0x0000000525257c10 */ /* 0x000fc600097fe4ff */
[----:B------:R-:W-:Y:S04]  /*204e0*/  STL [R1+0x938], R27 ;  /* 0x0009381b01007387 */ /* 0x000fe80000100800 */
[----:B-1----:R-:W2:Y:S04]  /*204f0*/  LDL.LU R21, [R1+0x5d8] ;  /* 0x0005d80001157983 */ /* 0x002ea80000300800 */
[----:B------:R1:W-:Y:S04]  /*20500*/  STL [R1+0x934], R37 ;  /* 0x0009342501007387 */ /* 0x0003e80000100800 */
[----:B------:R1:W-:Y:S04]  /*20510*/  LDGSTS.E [R19+0xe200], [R16.64], P0 ;  /* 0x0e20000010137fae */ /* 0x0003e80008121846 */
[----:B----4-:R-:W4:Y:S01]  /*20520*/  LDL.LU R24, [R1+0x5f8] ;  /* 0x0005f80001187983 */ /* 0x010f220000300800 */
[----:B---3--:R-:W-:-:S02]  /*20530*/  IADD3 R18, P1, R18, UR8, RZ ;  /* 0x0000000812127c10 */ /* 0x008fc4000ff3e0ff */
[----:B------:R-:W-:Y:S01]  /*20540*/  IADD3 R22, P2, R22, UR8, RZ ;  /* 0x0000000816167c10 */ /* 0x000fe2000ff5e0ff */
[----:B-1----:R-:W-:Y:S02]  /*20550*/  IMAD.MOV.U32 R17, RZ, RZ, R37 ;  /* 0x000000ffff117224 */ /* 0x002fe400078e0025 */
[----:B------:R-:W3:Y:S01]  /*20560*/  LDL.LU R37, [R1+0x5d4] ;  /* 0x0005d40001257983 */ /* 0x000ee20000300800 */
[----:B------:R-:W-:-:S03]  /*20570*/  IMAD.MOV.U32 R16, RZ, RZ, R27 ;  /* 0x000000ffff107224 */ /* 0x000fc600078e001b */
[----:B------:R-:W3:Y:S04]  /*20580*/  LDL.LU R39, [R1+0x5f4] ;  /* 0x0005f40001277983 */ /* 0x000ee80000300800 */
[----:B------:R1:W-:Y:S04]  /*20590*/  STL [R1+0x948], R18 ;  /* 0x0009481201007387 */ /* 0x0003e80000100800 */
[----:B------:R1:W-:Y:S02]  /*205a0*/  LDGSTS.E [R19+0xea00], [R16.64], P0 ;  /* 0x0ea0000010137fae */ /* 0x0003e40008121846 */
[----:B-1----:R-:W-:Y:S01]  /*205b0*/  IMAD.MOV.U32 R16, RZ, RZ, R18 ;  /* 0x000000ffff107224 */ /* 0x002fe200078e0012 */
[----:B------:R-:W-:-:S05]  /*205c0*/  IADD3.X R23, R23, UR5, RZ, P1, !PT ;  /* 0x0000000517177c10 */ /* 0x000fca0008ffe4ff */
[----:B------:R1:W-:Y:S01]  /*205d0*/  STL [R1+0x944], R23 ;  /* 0x0009441701007387 */ /* 0x0003e20000100800 */
[----:B------:R-:W-:-:S03]  /*205e0*/  IADD3.X R25, R25, UR5, RZ, P2, !PT ;  /* 0x0000000519197c10 */ /* 0x000fc600097fe4ff */
[----:B------:R-:W-:Y:S01]  /*205f0*/  STL [R1+0x958], R22 ;  /* 0x0009581601007387 */ /* 0x000fe20000100800 */
[----:B------:R-:W-:-:S03]  /*20600*/  IMAD.MOV.U32 R17, RZ, RZ, R23 ;  /* 0x000000ffff117224 */ /* 0x000fc600078e0017 */
[----:B------:R-:W3:Y:S04]  /*20610*/  LDL.LU R18, [R1+0x618] ;  /* 0x0006180001127983 */ /* 0x000ee80000300800 */
[----:B------:R1:W-:Y:S04]  /*20620*/  STL [R1+0x954], R25 ;  /* 0x0009541901007387 */ /* 0x0003e80000100800 */
[----:B-1----:R-:W3:Y:S04]  /*20630*/  LDL.LU R23, [R1+0x638] ;  /* 0x0006380001177983 */ /* 0x002ee80000300800 */
[----:B------:R-:W3:Y:S04]  /*20640*/  LDL.LU R27, [R1+0x614] ;  /* 0x00061400011b7983 */ /* 0x000ee80000300800 */
[----:B------:R-:W3:Y:S04]  /*20650*/  LDL.LU R38, [R1+0x634] ;  /* 0x0006340001267983 */ /* 0x000ee80000300800 */
[----:B------:R1:W-:Y:S02]  /*20660*/  LDGSTS.E [R19+0xf200], [R16.64], P0 ;  /* 0x0f20000010137fae */ /* 0x0003e40008121846 */
[----:B-1----:R-:W-:-:S02]  /*20670*/  IMAD.MOV.U32 R16, RZ, RZ, R22 ;  /* 0x000000ffff107224 */ /* 0x002fc400078e0016 */
[----:B------:R-:W-:Y:S02]  /*20680*/  IMAD.MOV.U32 R17, RZ, RZ, R25 ;  /* 0x000000ffff117224 */ /* 0x000fe400078e0019 */
[----:B------:R-:W3:Y:S04]  /*20690*/  LDL.LU R25, [R1+0x658] ;  /* 0x0006580001197983 */ /* 0x000ee80000300800 */
[----:B------:R-:W3:Y:S04]  /*206a0*/  LDL.LU R22, [R1+0x678] ;  /* 0x0006780001167983 */ /* 0x000ee80000300800 */
[----:B------:R1:W-:Y:S01]  /*206b0*/  LDGSTS.E [R19+0xfa00], [R16.64], P0 ;  /* 0x0fa0000010137fae */ /* 0x0003e20008121846 */
[----:B--2---:R-:W-:-:S05]  /*206c0*/  IADD3 R26, P1, R26, UR8, RZ ;  /* 0x000000081a1a7c10 */ /* 0x004fca000ff3e0ff */
[----:B------:R-:W-:Y:S01]  /*206d0*/  STL [R1+0x598], R26 ;  /* 0x0005981a01007387 */ /* 0x000fe20000100800 */
[----:B------:R-:W-:-:S05]  /*206e0*/  IADD3 R68, P2, R68, UR8, RZ ;  /* 0x0000000844447c10 */ /* 0x000fca000ff5e0ff */
[----:B------:R-:W-:Y:S01]  /*206f0*/  STL [R1+0x5b8], R68 ;  /* 0x0005b84401007387 */ /* 0x000fe20000100800 */
[----:B------:R-:W-:Y:S02]  /*20700*/  IADD3.X R36, R36, UR5, RZ, P1, !PT ;  /* 0x0000000524247c10 */ /* 0x000fe40008ffe4ff */
[----:B------:R-:W-:-:S03]  /*20710*/  IADD3.X R69, R69, UR5, RZ, P2, !PT ;  /* 0x0000000545457c10 */ /* 0x000fc600097fe4ff */
[----:B------:R2:W-:Y:S01]  /*20720*/  STL [R1+0x594], R36 ;  /* 0x0005942401007387 */ /* 0x0005e20000100800 */
[----:B-1----:R-:W-:Y:S02]  /*20730*/  IMAD.MOV.U32 R17, RZ, RZ, R36 ;  /* 0x000000ffff117224 */ /* 0x002fe400078e0024 */
[----:B------:R-:W-:Y:S01]  /*20740*/  IMAD.MOV.U32 R16, RZ, RZ, R26 ;  /* 0x000000ffff107224 */ /* 0x000fe200078e001a */
[----:B--2---:R-:W2:Y:S04]  /*20750*/  LDL.LU R36, [R1+0x654] ;  /* 0x0006540001247983 */ /* 0x004ea80000300800 */
[----:B------:R-:W-:Y:S04]  /*20760*/  STL [R1+0x5b4], R69 ;  /* 0x0005b44501007387 */ /* 0x000fe80000100800 */
[----:B------:R-:W2:Y:S01]  /*20770*/  LDL.LU R26, [R1+0x674] ;  /* 0x00067400011a7983 */ /* 0x000ea20000300800 */
[----:B------:R-:W-:-:S05]  /*20780*/  LOP3.LUT R19, R3, 0x40, RZ, 0x3c, !PT ;  /* 0x0000004003137812 */ /* 0x000fca00078e3cff */
[----:B------:R1:W-:Y:S01]  /*20790*/  LDGSTS.E [R19+0x400], [R16.64], P0 ;  /* 0x0040000010137fae */ /* 0x0003e20008121846 */
[----:B------:R-:W-:Y:S01]  /*207a0*/  IADD3 R21, P1, R21, UR8, RZ ;  /* 0x0000000815157c10 */ /* 0x000fe2000ff3e0ff */
[----:B-1----:R-:W-:Y:S02]  /*207b0*/  IMAD.MOV.U32 R16, RZ, RZ, R68 ;  /* 0x000000ffff107224 */ /* 0x002fe400078e0044 */
[----:B------:R-:W-:Y:S02]  /*207c0*/  IMAD.MOV.U32 R17, RZ, RZ, R69 ;  /* 0x000000ffff117224 */ /* 0x000fe400078e0045 */
[----:B------:R-:W-:Y:S04]  /*207d0*/  STL [R1+0x5d8], R21 ;  /* 0x0005d81501007387 */ /* 0x000fe80000100800 */
[----:B------:R1:W-:Y:S01]  /*207e0*/  LDGSTS.E [R19+0xc00], [R16.64], P0 ;  /* 0x00c0000010137fae */ /* 0x0003e20008121846 */
[----:B----4-:R-:W-:-:S02]  /*207f0*/  IADD3 R24, P2, R24, UR8, RZ ;  /* 0x0000000818187c10 */ /* 0x010fc4000ff5e0ff */
[----:B---3--:R-:W-:Y:S01]  /*20800*/  IADD3.X R37, R37, UR5, RZ, P1, !PT ;  /* 0x0000000525257c10 */ /* 0x008fe20008ffe4ff */
[----:B-1----:R-:W-:Y:S01]  /*20810*/  IMAD.MOV.U32 R16, RZ, RZ, R21 ;  /* 0x000000ffff107224 */ /* 0x002fe200078e0015 */
[----:B------:R-:W-:-:S03]  /*20820*/  IADD3.X R39, R39, UR5, RZ, P2, !PT ;  /* 0x0000000527277c10 */ /* 0x000fc600097fe4ff */
[----:B------:R-:W-:Y:S01]  /*20830*/  IMAD.MOV.U32 R17, RZ, RZ, R37 ;  /* 0x000000ffff117224 */ /* 0x000fe200078e0025 */
[----:B------:R1:W-:Y:S04]  /*20840*/  STL [R1+0x5d4], R37 ;  /* 0x0005d42501007387 */ /* 0x0003e80000100800 */
[----:B------:R-:W-:Y:S04]  /*20850*/  STL [R1+0x5f8], R24 ;  /* 0x0005f81801007387 */ /* 0x000fe80000100800 */
[----:B------:R3:W-:Y:S04]  /*20860*/  LDGSTS.E [R19+0x1400], [R16.64], P0 ;  /* 0x0140000010137fae */ /* 0x0007e80008121846 */
[----:B-1----:R-:W4:Y:S04]  /*20870*/  LDL.LU R37, [R1+0x698] ;  /* 0x0006980001257983 */ /* 0x002f280000300800 */
[----:B------:R1:W-:Y:S04]  /*20880*/  STL [R1+0x5f4], R39 ;  /* 0x0005f42701007387 */ /* 0x0003e80000100800 */
[----:B------:R-:W4:Y:S01]  /*20890*/  LDL.LU R21, [R1+0x6b8] ;  /* 0x0006b80001157983 */ /* 0x000f220000300800 */
[----:B---3--:R-:W-:-:S02]  /*208a0*/  IMAD.MOV.U32 R16, RZ, RZ, R24 ;  /* 0x000000ffff107224 */ /* 0x008fc400078e0018 */
[----:B------:R-:W-:Y:S02]  /*208b0*/  IMAD.MOV.U32 R17, RZ, RZ, R39 ;  /* 0x000000ffff117224 */ /* 0x000fe400078e0027 */
[----:B-1----:R-:W3:Y:S04]  /*208c0*/  LDL.LU R39, [R1+0x694] ;  /* 0x0006940001277983 */ /* 0x002ee80000300800 */
[----:B------:R-:W3:Y:S04]  /*208d0*/  LDL.LU R24, [R1+0x6b4] ;  /* 0x0006b40001187983 */ /* 0x000ee80000300800 */
[----:B------:R1:W-:Y:S01]  /*208e0*/  LDGSTS.E [R19+0x1c00], [R16.64], P0 ;  /* 0x01c0000010137fae */ /* 0x0003e20008121846 */
[----:B------:R-:W-:-:S02]  /*208f0*/  IADD3 R18, P1, R18, UR8, RZ ;  /* 0x0000000812127c10 */ /* 0x000fc4000ff3e0ff */
        /* <DEDUP_REMOVED lines=9> */
[----:B-1----:R-:W3:Y:S04]  /*20990*/  LDL.LU R27, [R1+0x6d8] ;  /* 0x0006d800011b7983 */ /* 0x002ee80000300800 */
[----:B------:R1:W-:Y:S04]  /*209a0*/  STL [R1+0x634], R38 ;  /* 0x0006342601007387 */ /* 0x0003e80000100800 */
[----:B------:R-:W3:Y:S01]  /*209b0*/  LDL.LU R18, [R1+0x6f8] ;  /* 0x0006f80001127983 */ /* 0x000ee20000300800 */
[----:B------:R-:W-:-:S03]  /*209c0*/  IMAD.MOV.U32 R17, RZ, RZ, R38 ;  /* 0x000000ffff117224 */ /* 0x000fc600078e0026 */
[----:B-1----:R-:W3:Y:S01]  /*209d0*/  LDL.LU R38, [R1+0x6d4] ;  /* 0x0006d40001267983 */ /* 0x002ee20000300800 */
[----:B------:R-:W-:Y:S01]  /*209e0*/  IMAD.MOV.U32 R16, RZ, RZ, R23 ;  /* 0x000000ffff107224 */ /* 0x000fe200078e0017 */
[----:B------:R-:W-:Y:S02]  /*209f0*/  IADD3 R25, P1, R25, UR8, RZ ;  /* 0x0000000819197c10 */ /* 0x000fe4000ff3e0ff */
[----:B------:R-:W3:Y:S01]  /*20a00*/  LDL.LU R23, [R1+0x6f4] ;  /* 0x0006f40001177983 */ /* 0x000ee20000300800 */
[----:B------:R-:W-:-:S03]  /*20a10*/  IADD3 R22, P2, R22, UR8, RZ ;  /* 0x0000000816167c10 */ /* 0x000fc6000ff5e0ff */
[----:B------:R1:W-:Y:S04]  /*20a20*/  LDGSTS.E [R19+0x2c00], [R16.64], P0 ;  /* 0x02c0000010137fae */ /* 0x0003e80008121846 */
[----:B------:R2:W-:Y:S01]  /*20a30*/  STL [R1+0x658], R25 ;  /* 0x0006581901007387 */ /* 0x0005e20000100800 */
[----:B-1----:R-:W-:Y:S01]  /*20a40*/  IMAD.MOV.U32 R16, RZ, RZ, R25 ;  /* 0x000000ffff107224 */ /* 0x002fe200078e0019 */
[----:B--2---:R-:W-:-:S05]  /*20a50*/  IADD3.X R36, R36, UR5, RZ, P1, !PT ;  /* 0x0000000524247c10 */ /* 0x004fca0008ffe4ff */
[----:B------:R-:W-:Y:S01]  /*20a60*/  IMAD.MOV.U32 R17, RZ, RZ, R36 ;  /* 0x000000ffff117224 */ /* 0x000fe200078e0024 */
[----:B------:R-:W-:Y:S01]  /*20a70*/  STL [R1+0x654], R36 ;  /* 0x0006542401007387 */ /* 0x000fe20000100800 */
[----:B------:R-:W-:-:S03]  /*20a80*/  IADD3.X R26, R26, UR5, RZ, P2, !PT ;  /* 0x000000051a1a7c10 */ /* 0x000fc600097fe4ff */
[----:B------:R-:W-:Y:S04]  /*20a90*/  STL [R1+0x678], R22 ;  /* 0x0006781601007387 */ /* 0x000fe80000100800 */
[----:B------:R-:W2:Y:S04]  /*20aa0*/  LDL.LU R25, [R1+0x718] ;  /* 0x0007180001197983 */ /* 0x000ea80000300800 */
[----:B------:R1:W-:Y:S04]  /*20ab0*/  STL [R1+0x674], R26 ;  /* 0x0006741a01007387 */ /* 0x0003e80000100800 */
[----:B------:R1:W-:Y:S04]  /*20ac0*/  LDGSTS.E [R19+0x3400], [R16.64], P0 ;  /* 0x0340000010137fae */ /* 0x0003e80008121846 */
[----:B------:R-:W2:Y:S01]  /*20ad0*/  LDL.LU R68, [R1+0x738] ;  /* 0x0007380001447983 */ /* 0x000ea20000300800 */
[----:B-1----:R-:W-:-:S03]  /*20ae0*/  IMAD.MOV.U32 R17, RZ, RZ, R26 ;  /* 0x000000ffff117224 */ /* 0x002fc600078e001a */
[----:B------:R-:W2:Y:S04]  /*20af0*/  LDL.LU R26, [R1+0x714] ;  /* 0x00071400011a7983 */ /* 0x000ea80000300800 */
[----:B------:R-:W2:Y:S01]  /*20b00*/  LDL.LU R69, [R1+0x734] ;  /* 0x0007340001457983 */ /* 0x000ea20000300800 */
[----:B------:R-:W-:-:S03]  /*20b10*/  IMAD.MOV.U32 R16, RZ, RZ, R22 ;  /* 0x000000ffff107224 */ /* 0x000fc600078e0016 */
        /* <DEDUP_REMOVED lines=12> */
[----:B----4-:R-:W4:Y:S04]  /*20be0*/  LDL.LU R37, [R1+0x7e4] ;  /* 0x0007e40001257983 */ /* 0x010f280000300800 */
[----:B------:R3:W-:Y:S04]  /*20bf0*/  STL [R1+0x6b4], R24 ;  /* 0x0006b41801007387 */ /* 0x0007e80000100800 */
[----:B------:R3:W-:Y:S04]  /*20c00*/  LDGSTS.E [R19+0x4400], [R16.64], P0 ;  /* 0x0440000010137fae */ /* 0x0007e80008121846 */
[----:B-1----:R-:W4:Y:S01]  /*20c10*/  LDL.LU R39, [R1+0x7fc] ;  /* 0x0007fc0001277983 */ /* 0x002f220000300800 */
[----:B---3--:R-:W-:-:S02]  /*20c20*/  IMAD.MOV.U32 R16, RZ, RZ, R21 ;  /* 0x000000ffff107224 */ /* 0x008fc400078e0015 */
[----:B------:R-:W-:Y:S01]  /*20c30*/  IMAD.MOV.U32 R17, RZ, RZ, R24 ;  /* 0x000000ffff117224 */ /* 0x000fe200078e0018 */
[----:B------:R-:W3:Y:S04]  /*20c40*/  LDL.LU R21, [R1+0x818] ;  /* 0x0008180001157983 */ /* 0x000ee80000300800 */
[----:B------:R-:W3:Y:S04]  /*20c50*/  LDL.LU R24, [R1+0x830] ;  /* 0x0008300001187983 */ /* 0x000ee80000300800 */
[----:B------:R1:W-:Y:S01]  /*20c60*/  LDGSTS.E [R19+0x4c00], [R16.64], P0 ;  /* 0x04c0000010137fae */ /* 0x0003e20008121846 */
[----:B------:R-:W-:-:S05]  /*20c70*/  IADD3 R27, P1, R27, UR8, RZ ;  /* 0x000000081b1b7c10 */ /* 0x000fca000ff3e0ff */
[----:B------:R1:W-:Y:S01]  /*20c80*/  STL [R1+0x6d8], R27 ;  /* 0x0006d81b01007387 */ /* 0x0003e20000100800 */
[----:B------:R-:W-:Y:S02]  /*20c90*/  IADD3 R18, P2, R18, UR8, RZ ;  /* 0x0000000812127c10 */ /* 0x000fe4000ff5e0ff */
[----:B------:R-:W-:Y:S01]  /*20ca0*/  IADD3.X R38, R38, UR5, RZ, P1, !PT ;  /* 0x0000000526267c10 */ /* 0x000fe20008ffe4ff */
[----:B-1----:R-:W-:Y:S01]  /*20cb0*/  IMAD.MOV.U32 R16, RZ, RZ, R27 ;  /* 0x000000ffff107224 */ /* 0x002fe200078e001b */
[----:B------:R-:W-:-:S03]  /*20cc0*/  IADD3.X R23, R23, UR5, RZ, P2, !PT ;  /* 0x0000000517177c10 */ /* 0x000fc600097fe4ff */
[----:B------:R1:W-:Y:S04]  /*20cd0*/  STL [R1+0x6d4], R38 ;  /* 0x0006d42601007387 */ /* 0x0003e80000100800 */
[----:B------:R-:W-:Y:S04]  /*20ce0*/  STL [R1+0x6f8], R18 ;  /* 0x0006f81201007387 */ /* 0x000fe80000100800 */
[----:B------:R-:W3:Y:S01]  /*20cf0*/  LDL.LU R27, [R1+0x814] ;  /* 0x00081400011b7983 */ /* 0x000ee20000300800 */
[----:B------:R-:W-:-:S03]  /*20d00*/  IMAD.MOV.U32 R17, RZ, RZ, R38 ;  /* 0x000000ffff117224 */ /* 0x000fc600078e0026 */
[----:B------:R1:W-:Y:S04]  /*20d10*/  STL [R1+0x6f4], R23 ;  /* 0x0006f41701007387 */ /* 0x0003e80000100800 */
[----:B-1----:R-:W3:Y:S04]  /*20d20*/  LDL.LU R38, [R1+0x82c] ;  /* 0x00082c0001267983 */ /* 0x002ee80000300800 */
        /* <DEDUP_REMOVED lines=8> */
[----:B------:R-:W-:Y:S02]  /*20db0*/  IADD3 R68, P2, R68, UR8, RZ ;  /* 0x0000000844447c10 */ /* 0x000fe4000ff5e0ff */
[----:B------:R-:W-:Y:S02]  /*20dc0*/  IADD3.X R26, R26, UR5, RZ, P1, !PT ;  /* 0x000000051a1a7c10 */ /* 0x000fe40008ffe4ff */
[----:B------:R-:W-:-:S03]  /*20dd0*/  IADD3.X R69, R69, UR5, RZ, P2, !PT ;  /* 0x0000000545457c10 */ /* 0x000fc600097fe4ff */
[----:B------:R2:W-:Y:S01]  /*20de0*/  STL [R1+0x714], R26 ;  /* 0x0007141a01007387 */ /* 0x0005e20000100800 */
[----:B-1----:R-:W-:-:S03]  /*20df0*/  IMAD.MOV.U32 R17, RZ, RZ, R26 ;  /* 0x000000ffff117224 */ /* 0x002fc600078e001a */
[----:B------:R-:W-:Y:S01]  /*20e00*/  STL [R1+0x738], R68 ;  /* 0x0007384401007387 */ /* 0x000fe20000100800 */
[----:B------:R-:W-:-:S03]  /*20e10*/  IMAD.MOV.U32 R16, RZ, RZ, R25 ;  /* 0x000000ffff107224 */ /* 0x000fc600078e0019 */
[----:B--2---:R-:W2:Y:S04]  /*20e20*/  LDL.LU R26, [R1+0x844] ;  /* 0x00084400011a7983 */ /* 0x004ea80000300800 */
[----:B------:R-:W-:Y:S04]  /*20e30*/  STL [R1+0x734], R69 ;  /* 0x0007344501007387 */ /* 0x000fe80000100800 */
[----:B------:R-:W2:Y:S01]  /*20e40*/  LDL.LU R25, [R1+0x85c] ;  /* 0x00085c0001197983 */ /* 0x000ea20000300800 */
[----:B------:R-:W-:-:S03]  /*20e50*/  IADD3 R22, P1, R22, UR8, RZ ;  /* 0x0000000816167c10 */ /* 0x000fc6000ff3e0ff */
[----:B------:R1:W-:Y:S01]  /*20e60*/  LDGSTS.E [R19+0x6400], [R16.64], P0 ;  /* 0x0640000010137fae */ /* 0x0003e20008121846 */
[----:B------:R-:W-:-:S03]  /*20e70*/  IADD3 R36, P2, R36, UR8, RZ ;  /* 0x0000000824247c10 */ /* 0x000fc6000ff5e0ff */
[----:B------:R-:W-:Y:S01]  /*20e80*/  STL [R1+0x7e8], R22 ;  /* 0x0007e81601007387 */ /* 0x000fe20000100800 */
[----:B-1----:R-:W-:Y:S02]  /*20e90*/  IMAD.MOV.U32 R16, RZ, RZ, R68 ;  /* 0x000000ffff107224 */ /* 0x002fe400078e0044 */
[----:B------:R-:W-:-:S05]  /*20ea0*/  IMAD.MOV.U32 R17, RZ, RZ, R69 ;  /* 0x000000ffff117224 */ /* 0x000fca00078e0045 */
[----:B------:R1:W-:Y:S01]  /*20eb0*/  LDGSTS.E [R19+0x6c00], [R16.64], P0 ;  /* 0x06c0000010137fae */ /* 0x0003e20008121846 */
[----:B----4-:R-:W-:Y:S01]  /*20ec0*/  IADD3.X R37, R37, UR5, RZ, P1, !PT ;  /* 0x0000000525257c10 */ /* 0x010fe20008ffe4ff */
[----:B-1----:R-:W-:-:S04]  /*20ed0*/  IMAD.MOV.U32 R16, RZ, RZ, R22 ;  /* 0x000000ffff107224 */ /* 0x002fc800078e0016 */
[----:B------:R-:W-:Y:S01]  /*20ee0*/  IMAD.MOV.U32 R17, RZ, RZ, R37 ;  /* 0x000000ffff117224 */ /* 0x000fe200078e0025 */
[----:B------:R1:W-:Y:S04]  /*20ef0*/  STL [R1+0x7e4], R37 ;  /* 0x0007e42501007387 */ /* 0x0003e80000100800 */
[----:B------:R-:W-:Y:S01]  /*20f00*/  STL [R1+0x800], R36 ;  /* 0x0008002401007387 */ /* 0x000fe20000100800 */
[----:B------:R-:W-:-:S03]  /*20f10*/  IADD3.X R39, R39, UR5, RZ, P2, !PT ;  /* 0x0000000527277c10 */ /* 0x000fc600097fe4ff */
[----:B------:R4:W-:Y:S04]  /*20f20*/  LDGSTS.E [R19+0x7400], [R16.64], P0 ;  /* 0x0740000010137fae */ /* 0x0009e80008121846 */
[----:B-1----:R-:W2:Y:S01]  /*20f30*/  LDL.LU R37, [R1+0x878] ;  /* 0x0008780001257983 */ /* 0x002ea20000300800 */
[----:B---3--:R-:W-:-:S03]  /*20f40*/  IADD3 R21, P1, R21, UR8, RZ ;  /* 0x0000000815157c10 */ /* 0x008fc6000ff3e0ff */
[----:B------:R1:W-:Y:S01]  /*20f50*/  STL [R1+0x7fc], R39 ;  /* 0x0007fc2701007387 */ /* 0x0003e20000100800 */
[----:B----4-:R-:W-:-:S03]  /*20f60*/  IMAD.MOV.U32 R16, RZ, RZ, R36 ;  /* 0x000000ffff107224 */ /* 0x010fc600078e0024 */
[----:B------:R-:W3:Y:S01]  /*20f70*/  LDL.LU R22, [R1+0x890] ;  /* 0x0008900001167983 */ /* 0x000ee20000300800 */
[----:B------:R-:W-:Y:S01]  /*20f80*/  IMAD.MOV.U32 R17, RZ, RZ, R39 ;  /* 0x000000ffff117224 */ /* 0x000fe200078e0027 */
[----:B------:R-:W-:Y:S02]  /*20f90*/  IADD3 R24, P2, R24, UR8, RZ ;  /* 0x0000000818187c10 */ /* 0x000fe4000ff5e0ff */
[----:B-1----:R-:W3:Y:S04]  /*20fa0*/  LDL.LU R39, [R1+0x874] ;  /* 0x0008740001277983 */ /* 0x002ee80000300800 */
[----:B------:R-:W3:Y:S04]  /*20fb0*/  LDL.LU R36, [R1+0x88c] ;  /* 0x00088c0001247983 */ /* 0x000ee80000300800 */
        /* <DEDUP_REMOVED lines=12> */
[----:B------:R-:W-:-:S03]  /*21080*/  IMAD.MOV.U32 R17, RZ, RZ, R38 ;  /* 0x000000ffff117224 */ /* 0x000fc600078e0026 */
[----:B-1----:R-:W3:Y:S01]  /*21090*/  LDL.LU R38, [R1+0x8a4] ;  /* 0x0008a40001267983 */ /* 0x002ee20000300800 */
[----:B------:R-:W-:Y:S01]  /*210a0*/  IADD3 R23, P1, R23, UR8, RZ ;  /* 0x0000000817177c10 */ /* 0x000fe2000ff3e0ff */
[----:B------:R-:W-:Y:S02]  /*210b0*/  IMAD.MOV.U32 R16, RZ, RZ, R24 ;  /* 0x000000ffff107224 */ /* 0x000fe400078e0018 */
[----:B------:R-:W3:Y:S01]  /*210c0*/  LDL.LU R24, [R1+0x8bc] ;  /* 0x0008bc0001187983 */ /* 0x000ee20000300800 */
[----:B------:R-:W-:-:S03]  /*210d0*/  IADD3 R18, P2, R18, UR8, RZ ;  /* 0x0000000812127c10 */ /* 0x000fc6000ff5e0ff */
[----:B------:R1:W-:Y:S04]  /*210e0*/  STL [R1+0x848], R23 ;  /* 0x0008481701007387 */ /* 0x0003e80000100800 */
[----:B------:R1:W-:Y:S02]  /*210f0*/  LDGSTS.E [R19+0x8c00], [R16.64], P0 ;  /* 0x08c0000010137fae */ /* 0x0003e40008121846 */
[----:B-1----:R-:W-:Y:S01]  /*21100*/  IMAD.MOV.U32 R16, RZ, RZ, R23 ;  /* 0x000000ffff107224 */ /* 0x002fe200078e0017 */
[----:B--2---:R-:W-:-:S05]  /*21110*/  IADD3.X R26, R26, UR5, RZ, P1, !PT ;  /* 0x000000051a1a7c10 */ /* 0x004fca0008ffe4ff */
[----:B------:R1:W-:Y:S01]  /*21120*/  STL [R1+0x844], R26 ;  /* 0x0008441a01007387 */ /* 0x0003e20000100800 */
[----:B------:R-:W-:-:S03]  /*21130*/  IADD3.X R25, R25, UR5, RZ, P2, !PT ;  /* 0x0000000519197c10 */ /* 0x000fc600097fe4ff */
[----:B------:R2:W-:Y:S01]  /*21140*/  STL [R1+0x860], R18 ;  /* 0x0008601201007387 */ /* 0x0005e20000100800 */
[----:B------:R-:W-:-:S03]  /*21150*/  IMAD.MOV.U32 R17, RZ, RZ, R26 ;  /* 0x000000ffff117224 */ /* 0x000fc600078e001a */
[----:B------:R-:W4:Y:S04]  /*21160*/  LDL.LU R23, [R1+0x8d8] ;  /* 0x0008d80001177983 */ /* 0x000f280000300800 */
[----:B------:R2:W-:Y:S04]  /*21170*/  STL [R1+0x85c], R25 ;  /* 0x00085c1901007387 */ /* 0x0005e80000100800 */
[----:B------:R-:W4:Y:S04]  /*21180*/  LDL.LU R68, [R1+0x8f0] ;  /* 0x0008f00001447983 */ /* 0x000f280000300800 */
[----:B-1----:R-:W4:Y:S04]  /*21190*/  LDL.LU R26, [R1+0x8d4] ;  /* 0x0008d400011a7983 */ /* 0x002f280000300800 */
[----:B------:R-:W4:Y:S04]  /*211a0*/  LDL.LU R69, [R1+0x8ec] ;  /* 0x0008ec0001457983 */ /* 0x000f280000300800 */
[----:B------:R1:W-:Y:S02]  /*211b0*/  LDGSTS.E [R19+0x9400], [R16.64], P0 ;  /* 0x0940000010137fae */ /* 0x0003e40008121846 */
[----:B-1----:R-:W-:-:S02]  /*211c0*/  IMAD.MOV.U32 R16, RZ, RZ, R18 ;  /* 0x000000ffff107224 */ /* 0x002fc400078e0012 */
[----:B------:R-:W-:Y:S01]  /*211d0*/  IMAD.MOV.U32 R17, RZ, RZ, R25 ;  /* 0x000000ffff117224 */ /* 0x000fe200078e0019 */
[----:B--2---:R-:W2:Y:S04]  /*211e0*/  LDL.LU R18, [R1+0x908] ;  /* 0x0009080001127983 */ /* 0x004ea80000300800 */
[----:B------:R-:W2:Y:S04]  /*211f0*/  LDL.LU R25, [R1+0x920] ;  /* 0x0009200001197983 */ /* 0x000ea80000300800 */
[----:B------:R1:W-:Y:S01]  /*21200*/  LDGSTS.E [R19+0x9c00], [R16.64], P0 ;  /* 0x09c0000010137fae */ /* 0x0003e20008121846 */
[----:B------:R-:W-:-:S05]  /*21210*/  IADD3 R37, P1, R37, UR8, RZ ;  /* 0x0000000825257c10 */ /* 0x000fca000ff3e0ff */
[----:B------:R1:W-:Y:S01]  /*21220*/  STL [R1+0x878], R37 ;  /* 0x0008782501007387 */ /* 0x0003e20000100800 */
[----:B---3--:R-:W-:Y:S02]  /*21230*/  IADD3 R22, P2, R22, UR8, RZ ;  /* 0x0000000816167c10 */ /* 0x008fe4000ff5e0ff */
[----:B------:R-:W-:Y:S01]  /*21240*/  IADD3.X R39, R39, UR5, RZ, P1, !PT ;  /* 0x0000000527277c10 */ /* 0x000fe20008ffe4ff */
[----:B-1----:R-:W-:-:S04]  /*21250*/  IMAD.MOV.U32 R16, RZ, RZ, R37 ;  /* 0x000000ffff107224 */ /* 0x002fc800078e0025 */
[----:B------:R1:W-:Y:S01]  /*21260*/  STL [R1+0x874], R39 ;  /* 0x0008742701007387 */ /* 0x0003e20000100800 */
[----:B------:R-:W-:Y:S01]  /*21270*/  IMAD.MOV.U32 R17, RZ, RZ, R39 ;  /* 0x000000ffff117224 */ /* 0x000fe200078e0027 */
[----:B------:R-:W-:Y:S02]  /*21280*/  IADD3.X R36, R36, UR5, RZ, P2, !PT ;  /* 0x0000000524247c10 */ /* 0x000fe400097fe4ff */
[----:B------:R-:W-:Y:S04]  /*21290*/  STL [R1+0x890], R22 ;  /* 0x0008901601007387 */ /* 0x000fe80000100800 */
[----:B------:R-:W3:Y:S04]  /*212a0*/  LDL.LU R37, [R1+0x904] ;  /* 0x0009040001257983 */ /* 0x000ee80000300800 */
[----:B------:R1:W-:Y:S04]  /*212b0*/  LDGSTS.E [R19+0xa400], [R16.64], P0 ;  /* 0x0a40000010137fae */ /* 0x0003e80008121846 */
[----:B------:R1:W-:Y:S04]  /*212c0*/  STL [R1+0x88c], R36 ;  /* 0x00088c2401007387 */ /* 0x0003e80000100800 */
[----:B-1----:R-:W3:Y:S01]  /*212d0*/  LDL.LU R39, [R1+0x91c] ;  /* 0x00091c0001277983 */ /* 0x002ee20000300800 */
[----:B------:R-:W-:-:S02]  /*212e0*/  IMAD.MOV.U32 R16, RZ, RZ, R22 ;  /* 0x000000ffff107224 */ /* 0x000fc400078e0016 */
[----:B------:R-:W-:Y:S02]  /*212f0*/  IMAD.MOV.U32 R17, RZ, RZ, R36 ;  /* 0x000000ffff117224 */ /* 0x000fe400078e0024 */
[----:B------:R-:W3:Y:S04]  /*21300*/  LDL.LU R36, [R1+0x930] ;  /* 0x0009300001247983 */ /* 0x000ee80000300800 */
[----:B------:R-:W3:Y:S04]  /*21310*/  LDL.LU R22, [R1+0x940] ;  /* 0x0009400001167983 */ /* 0x000ee80000300800 */
[----:B------:R1:W-:Y:S01]  /*21320*/  LDGSTS.E [R19+0xac00], [R16.64], P0 ;  /* 0x0ac0000010137fae */ /* 0x0003e20008121846 */
[----:B------:R-:W-:-:S05]  /*21330*/  IADD3 R27, P1, R27, UR8, RZ ;  /* 0x000000081b1b7c10 */ /* 0x000fca000ff3e0ff */
[----:B------:R-:W-:Y:S01]  /*21340*/  STL [R1+0x8a8], R27 ;  /* 0x0008a81b01007387 */ /* 0x000fe20000100800 */
[----:B------:R-:W-:Y:S02]  /*21350*/  IADD3 R21, P2, R21, UR8, RZ ;  /* 0x0000000815157c10 */ /* 0x000fe4000ff5e0ff */
[----:B------:R-:W-:-:S05]  /*21360*/  IADD3.X R38, R38, UR5, RZ, P1, !PT ;  /* 0x0000000526267c10 */ /* 0x000fca0008ffe4ff */
[----:B------:R1:W-:Y:S02]  /*21370*/  STL [R1+0x8a4], R38 ;  /* 0x0008a42601007387 */ /* 0x0003e40000100800 */
[----:B-1----:R-:W-:Y:S01]  /*21380*/  IMAD.MOV.U32 R17, RZ, RZ, R38 ;  /* 0x000000ffff117224 */ /* 0x002fe200078e0026 */
[----:B------:R-:W-:Y:S01]  /*21390*/  IADD3.X R24, R24, UR5, RZ, P2, !PT ;  /* 0x0000000518187c10 */ /* 0x000fe200097fe4ff */
[----:B------:R1:W-:Y:S01]  /*213a0*/  STL [R1+0x8c0], R21 ;  /* 0x0008c01501007387 */ /* 0x0003e20000100800 */
[----:B------:R-:W-:-:S03]  /*213b0*/  IMAD.MOV.U32 R16, RZ, RZ, R27 ;  /* 0x000000ffff107224 */ /* 0x000fc600078e001b */
[----:B------:R-:W3:Y:S04]  /*213c0*/  LDL.LU R38, [R1+0x92c] ;  /* 0x00092c0001267983 */ /* 0x000ee80000300800 */
[----:B------:R1:W-:Y:S04]  /*213d0*/  STL [R1+0x8bc], R24 ;  /* 0x0008bc1801007387 */ /* 0x0003e80000100800 */
[----:B------:R-:W3:Y:S04]  /*213e0*/  LDL.LU R27, [R1+0x93c] ;  /* 0x00093c00011b7983 */ /* 0x000ee80000300800 */
[----:B------:R1:W-:Y:S02]  /*213f0*/  LDGSTS.E [R19+0xb400], [R16.64], P0 ;  /* 0x0b40000010137fae */ /* 0x0003e40008121846 */
[----:B-1----:R-:W-:-:S02]  /*21400*/  IMAD.MOV.U32 R16, RZ, RZ, R21 ;  /* 0x000000ffff107224 */ /* 0x002fc400078e0015 */
[----:B------:R-:W-:Y:S01]  /*21410*/  IMAD.MOV.U32 R17, RZ, RZ, R24 ;  /* 0x000000ffff117224 */ /* 0x000fe200078e0018 */
[----:B------:R-:W3:Y:S04]  /*21420*/  LDL.LU R21, [R1+0x950] ;  /* 0x0009500001157983 */ /* 0x000ee80000300800 */
[----:B------:R-:W3:Y:S04]  /*21430*/  LDL.LU R24, [R1+0x960] ;  /* 0x0009600001187983 */ /* 0x000ee80000300800 */
[----:B------:R1:W-:Y:S01]  /*21440*/  LDGSTS.E [R19+0xbc00], [R16.64], P0 ;  /* 0x0bc0000010137fae */ /* 0x0003e20008121846 */
[----:B----4-:R-:W-:-:S05]  /*21450*/  IADD3 R23, P1, R23, UR8, RZ ;  /* 0x0000000817177c10 */ /* 0x010fca000ff3e0ff */
[----:B------:R4:W-:Y:S01]  /*21460*/  STL [R1+0x8d8], R23 ;  /* 0x0008d81701007387 */ /* 0x0009e20000100800 */
[----:B------:R-:W-:Y:S02]  /*21470*/  IADD3 R68, P2, R68, UR8, RZ ;  /* 0x0000000844447c10 */ /* 0x000fe4000ff5e0ff */
[----:B------:R-:W-:Y:S01]  /*21480*/  IADD3.X R26, R26, UR5, RZ, P1, !PT ;  /* 0x000000051a1a7c10 */ /* 0x000fe20008ffe4ff */
[----:B-1----:R-:W-:Y:S01]  /*21490*/  IMAD.MOV.U32 R16, RZ, RZ, R23 ;  /* 0x000000ffff107224 */ /* 0x002fe200078e0017 */
[----:B------:R-:W-:-:S03]  /*214a0*/  IADD3.X R69, R69, UR5, RZ, P2, !PT ;  /* 0x0000000545457c10 */ /* 0x000fc600097fe4ff */
[----:B------:R1:W-:Y:S04]  /*214b0*/  STL [R1+0x8d4], R26 ;  /* 0x0008d41a01007387 */ /* 0x0003e80000100800 */
[----:B------:R-:W-:Y:S01]  /*214c0*/  STL [R1+0x8f0], R68 ;  /* 0x0008f04401007387 */ /* 0x000fe20000100800 */
[----:B------:R-:W-:-:S03]  /*214d0*/  IMAD.MOV.U32 R17, RZ, RZ, R26 ;  /* 0x000000ffff117224 */ /* 0x000fc600078e001a */
[----:B----4-:R-:W4:Y:S04]  /*214e0*/  LDL.LU R23, [R1+0x94c] ;  /* 0x00094c0001177983 */ /* 0x010f280000300800 */
[----:B------:R-:W-:Y:S04]  /*214f0*/  STL [R1+0x8ec], R69 ;  /* 0x0008ec4501007387 */ /* 0x000fe80000100800 */
[----:B-1----:R-:W4:Y:S01]  /*21500*/  LDL.LU R26, [R1+0x95c] ;  /* 0x00095c00011a7983 */ /* 0x002f220000300800 */
[----:B--2---:R-:W-:-:S03]  /*21510*/  IADD3 R18, P1, R18, UR8, RZ ;  /* 0x0000000812127c10 */ /* 0x004fc6000ff3e0ff */
[----:B------:R1:W-:Y:S01]  /*21520*/  LDGSTS.E [R19+0xc400], [R16.64], P0 ;  /* 0x0c40000010137fae */ /* 0x0003e20008121846 */
[----:B------:R-:W-:Y:S01]  /*21530*/  IADD3 R25, P2, R25, UR8, RZ ;  /* 0x0000000819197c10 */ /* 0x000fe2000ff5e0ff */
[----:B-1----:R-:W-:Y:S02]  /*21540*/  IMAD.MOV.U32 R16, RZ, RZ, R68 ;  /* 0x000000ffff107224 */ /* 0x002fe400078e0044 */
[----:B------:R-:W-:Y:S01]  /*21550*/  IMAD.MOV.U32 R17, RZ, RZ, R69 ;  /* 0x000000ffff117224 */ /* 0x000fe200078e0045 */
[----:B------:R-:W-:Y:S04]  /*21560*/  STL [R1+0x908], R18 ;  /* 0x0009081201007387 */ /* 0x000fe80000100800 */
[----:B------:R1:W-:Y:S02]  /*21570*/  LDGSTS.E [R19+0xcc00], [R16.64], P0 ;  /* 0x0cc0000010137fae */ /* 0x0003e40008121846 */
[----:B-1----:R-:W-:Y:S01]  /*21580*/  IMAD.MOV.U32 R16, RZ, RZ, R18 ;  /* 0x000000ffff107224 */ /* 0x002fe200078e0012 */
[----:B---3--:R-:W-:-:S05]  /*21590*/  IADD3.X R37, R37, UR5, RZ, P1, !PT ;  /* 0x0000000525257c10 */ /* 0x008fca0008ffe4ff */
[----:B------:R-:W-:Y:S01]  /*215a0*/  IMAD.MOV.U32 R17, RZ, RZ, R37 ;  /* 0x000000ffff117224 */ /* 0x000fe200078e0025 */
[----:B------:R1:W-:Y:S01]  /*215b0*/  STL [R1+0x904], R37 ;  /* 0x0009042501007387 */ /* 0x0003e20000100800 */
[----:B------:R-:W-:-:S03]  /*215c0*/  IADD3.X R39, R39, UR5, RZ, P2, !PT ;  /* 0x0000000527277c10 */ /* 0x000fc600097fe4ff */
[----:B------:R-:W-:Y:S04]  /*215d0*/  STL [R1+0x920], R25 ;  /* 0x0009201901007387 */ /* 0x000fe80000100800 */
[----:B------:R2:W-:Y:S01]  /*215e0*/  LDGSTS.E [R19+0xd400], [R16.64], P0 ;  /* 0x0d40000010137fae */ /* 0x0005e20008121846 */
[----:B------:R-:W-:-:S03]  /*215f0*/  IADD3 R36, P1, R36, UR8, RZ ;  /* 0x0000000824247c10 */ /* 0x000fc6000ff3e0ff */
[----:B-1----:R-:W3:Y:S01]  /*21600*/  LDL.LU R37, [R1+0x5a0] ;  /* 0x0005a00001257983 */ /* 0x002ee20000300800 */
[----:B------:R-:W-:-:S03]  /*21610*/  IADD3 R22, P2, R22, UR8, RZ ;  /* 0x0000000816167c10 */ /* 0x000fc6000ff5e0ff */
[----:B------:R1:W-:Y:S01]  /*21620*/  STL [R1+0x91c], R39 ;  /* 0x00091c2701007387 */ /* 0x0003e20000100800 */
[----:B--2---:R-:W-:-:S03]  /*21630*/  IMAD.MOV.U32 R16, RZ, RZ, R25 ;  /* 0x000000ffff107224 */ /* 0x004fc600078e0019 */
[----:B------:R-:W3:Y:S01]  /*21640*/  LDL.LU R18, [R1+0x5c0] ;  /* 0x0005c00001127983 */ /* 0x000ee20000300800 */
[----:B------:R-:W-:-:S03]  /*21650*/  IMAD.MOV.U32 R17, RZ, RZ, R39 ;  /* 0x000000ffff117224 */ /* 0x000fc600078e0027 */
[----:B-1----:R-:W3:Y:S04]  /*21660*/  LDL.LU R39, [R1+0x59c] ;  /* 0x00059c0001277983 */ /* 0x002ee80000300800 */
[----:B------:R1:W-:Y:S04]  /*21670*/  LDGSTS.E [R19+0xdc00], [R16.64], P0 ;  /* 0x0dc0000010137fae */ /* 0x0003e80008121846 */
[----:B------:R-:W3:Y:S04]  /*21680*/  LDL.LU R25, [R1+0x5bc] ;  /* 0x0005bc0001197983 */ /* 0x000ee80000300800 */
[----:B------:R-:W-:Y:S01]  /*21690*/  STL [R1+0x930], R36 ;  /* 0x0009302401007387 */ /* 0x000fe20000100800 */
[----:B-1----:R-:W-:Y:S01]  /*216a0*/  IMAD.MOV.U32 R16, RZ, RZ, R36 ;  /* 0x000000ffff107224 */ /* 0x002fe200078e0024 */
[----:B------:R-:W-:-:S05]  /*216b0*/  IADD3.X R38, R38, UR5, RZ, P1, !PT ;  /* 0x0000000526267c10 */ /* 0x000fca0008ffe4ff */
[----:B------:R-:W-:Y:S01]  /*216c0*/  IMAD.MOV.U32 R17, RZ, RZ, R38 ;  /* 0x000000ffff117224 */ /* 0x000fe200078e0026 */
[----:B------:R-:W-:Y:S01]  /*216d0*/  IADD3.X R27, R27, UR5, RZ, P2, !PT ;  /* 0x000000051b1b7c10 */ /* 0x000fe200097fe4ff */
[----:B------:R-:W-:Y:S04]  /*216e0*/  STL [R1+0x92c], R38 ;  /* 0x00092c2601007387 */ /* 0x000fe80000100800 */
[----:B------:R-:W-:Y:S04]  /*216f0*/  STL [R1+0x940], R22 ;  /* 0x0009401601007387 */ /* 0x000fe80000100800 */
[----:B------:R1:W-:Y:S04]  /*21700*/  LDGSTS.E [R19+0xe400], [R16.64], P0 ;  /* 0x0e40000010137fae */ /* 0x0003e80008121846 */
[----:B------:R1:W-:Y:S02]  /*21710*/  STL [R1+0x93c], R27 ;  /* 0x00093c1b01007387 */ /* 0x0003e40000100800 */
[----:B-1----:R-:W-:-:S02]  /*21720*/  IMAD.MOV.U32 R17, RZ, RZ, R27 ;  /* 0x000000ffff117224 */ /* 0x002fc400078e001b */
[----:B------:R-:W-:Y:S01]  /*21730*/  IMAD.MOV.U32 R16, RZ, RZ, R22 ;  /* 0x000000ffff107224 */ /* 0x000fe200078e0016 */
[----:B------:R-:W3:Y:S01]  /*21740*/  LDL.LU R27, [R1+0x5dc] ;  /* 0x0005dc00011b7983 */ /* 0x000ee20000300800 */
[----:B------:R-:W-:-:S03]  /*21750*/  IADD3 R21, P1, R21, UR8, RZ ;  /* 0x0000000815157c10 */ /* 0x000fc6000ff3e0ff */
[----:B------:R-:W3:Y:S01]  /*21760*/  LDL.LU R22, [R1+0x5e0] ;  /* 0x0005e00001167983 */ /* 0x000ee20000300800 */
[----:B------:R-:W-:-:S03]  /*21770*/  IADD3 R24, P2, R24, UR8, RZ ;  /* 0x0000000818187c10 */ /* 0x000fc6000ff5e0ff */
[----:B------:R-:W3:Y:S04]  /*21780*/  LDL.LU R69, [R1+0x5fc] ;  /* 0x0005fc0001457983 */ /* 0x000ee80000300800 */
[----:B------:R-:W3:Y:S04]  /*21790*/  LDL.LU R68, [R1+0x600] ;  /* 0x0006000001447983 */ /* 0x000ee80000300800 */
[----:B------:R1:W-:Y:S04]  /*217a0*/  STL [R1+0x950], R21 ;  /* 0x0009501501007387 */ /* 0x0003e80000100800 */
[----:B------:R1:W-:Y:S02]  /*217b0*/  LDGSTS.E [R19+0xec00], [R16.64], P0 ;  /* 0x0ec0000010137fae */ /* 0x0003e40008121846 */
[----:B-1----:R-:W-:Y:S01]  /*217c0*/  IMAD.MOV.U32 R16, RZ, RZ, R21 ;  /* 0x000000ffff107224 */ /* 0x002fe200078e0015 */
[----:B----4-:R-:W-:-:S05]  /*217d0*/  IADD3.X R23, R23, UR5, RZ, P1, !PT ;  /* 0x0000000517177c10 */ /* 0x010fca0008ffe4ff */
[----:B------:R1:W-:Y:S01]  /*217e0*/  STL [R1+0x94c], R23 ;  /* 0x00094c1701007387 */ /* 0x0003e20000100800 */
[----:B------:R-:W-:-:S03]  /*217f0*/  IADD3.X R26, R26, UR5, RZ, P2, !PT ;  /* 0x000000051a1a7c10 */ /* 0x000fc600097fe4ff */
[----:B------:R4:W-:Y:S01]  /*21800*/  STL [R1+0x960], R24 ;  /* 0x0009601801007387 */ /* 0x0009e20000100800 */
[----:B------:R-:W-:-:S03]  /*21810*/  IMAD.MOV.U32 R17, RZ, RZ, R23 ;  /* 0x000000ffff117224 */ /* 0x000fc600078e0017 */
[----:B------:R-:W2:Y:S04]  /*21820*/  LDL.LU R21, [R1+0x620] ;  /* 0x0006200001157983 */ /* 0x000ea80000300800 */
[----:B------:R4:W-:Y:S04]  /*21830*/  STL [R1+0x95c], R26 ;  /* 0x00095c1a01007387 */ /* 0x0009e80000100800 */
[----:B-1----:R-:W2:Y:S04]  /*21840*/  LDL.LU R23, [R1+0x640] ;  /* 0x0006400001177983 */ /* 0x002ea80000300800 */
[----:B------:R-:W2:Y:S04]  /*21850*/  LDL.LU R36, [R1+0x61c] ;  /* 0x00061c0001247983 */ /* 0x000ea80000300800 */
[----:B------:R-:W2:Y:S04]  /*21860*/  LDL.LU R38, [R1+0x63c] ;  /* 0x00063c0001267983 */ /* 0x000ea80000300800 */
[----:B------:R1:W-:Y:S02]  /*21870*/  LDGSTS.E [R19+0xf400], [R16.64], P0 ;  /* 0x0f40000010137fae */ /* 0x0003e40008121846 */
[----:B-1----:R-:W-:-:S02]  /*21880*/  IMAD.MOV.U32 R16, RZ, RZ, R24 ;  /* 0x000000ffff107224 */ /* 0x002fc400078e0018 */
[----:B------:R-:W-:Y:S01]  /*21890*/  IMAD.MOV.U32 R17, RZ, RZ, R26 ;  /* 0x000000ffff117224 */ /* 0x000fe200078e001a */
[----:B----4-:R-:W4:Y:S04]  /*218a0*/  LDL.LU R24, [R1+0x660] ;  /* 0x0006600001187983 */ /* 0x010f280000300800 */
[----:B------:R-:W4:Y:S04]  /*218b0*/  LDL.LU R26, [R1+0x680] ;  /* 0x00068000011a7983 */ /* 0x000f280000300800 */
[----:B------:R1:W-:Y:S01]  /*218c0*/  LDGSTS.E [R19+0xfc00], [R16.64], P0 ;  /* 0x0fc0000010137fae */ /* 0x0003e20008121846 */
[----:B---3--:R-:W-:-:S05]  /*218d0*/  IADD3 R37, P1, R37, UR8, RZ ;  /* 0x0000000825257c10 */ /* 0x008fca000ff3e0ff */
[----:B------:R3:W-:Y:S01]  /*218e0*/  STL [R1+0x5a0], R37 ;  /* 0x0005a02501007387 */ /* 0x0007e20000100800 */
[----:B------:R-:W-:Y:S02]  /*218f0*/  IADD3 R18, P2, R18, UR8, RZ ;  /* 0x0000000812127c10 */ /* 0x000fe4000ff5e0ff */
[----:B------:R-:W-:-:S03]  /*21900*/  IADD3.X R39, R39, UR5, RZ, P1, !PT ;  /* 0x0000000527277c10 */ /* 0x000fc60008ffe4ff */
[----:B------:R-:W-:Y:S01]  /*21910*/  STL [R1+0x5c0], R18 ;  /* 0x0005c01201007387 */ /* 0x000fe20000100800 */
[----:B-1----:R-:W-:-:S03]  /*21920*/  IMAD.MOV.U32 R16, RZ, RZ, R37 ;  /* 0x000000ffff107224 */ /* 0x002fc600078e0025 */
[----:B------:R1:W-:Y:S01]  /*21930*/  STL [R1+0x59c], R39 ;  /* 0x00059c2701007387 */ /* 0x0003e20000100800 */
[----:B------:R-:W-:-:S03]  /*21940*/  IADD3.X R25, R25, UR5, RZ, P2, !PT ;  /* 0x0000000519197c10 */ /* 0x000fc600097fe4ff */
[----:B---3--:R-:W3:Y:S01]  /*21950*/  LDL.LU R37, [R1+0x65c] ;  /* 0x00065c0001257983 */ /* 0x008ee20000300800 */
[----:B------:R-:W-:Y:S01]  /*21960*/  LOP3.LUT R19, R3, 0x60, RZ, 0x3c, !PT ;  /* 0x0000006003137812 */ /* 0x000fe200078e3cff */
[----:B------:R-:W-:Y:S02]  /*21970*/  IMAD.MOV.U32 R17, RZ, RZ, R39 ;  /* 0x000000ffff117224 */ /* 0x000fe400078e0027 */
        /* <DEDUP_REMOVED lines=8> */
[----:B------:R-:W-:-:S04]  /*21a00*/  IADD3 R22, P1, R22, UR8, RZ ;  /* 0x0000000816167c10 */ /* 0x000fc8000ff3e0ff */
[----:B------:R-:W-:Y:S01]  /*21a10*/  IADD3.X R27, R27, UR5, RZ, P1, !PT ;  /* 0x000000051b1b7c10 */ /* 0x000fe20008ffe4ff */
[----:B------:R-:W-:Y:S01]  /*21a20*/  STL [R1+0x5e0], R22 ;  /* 0x0005e01601007387 */ /* 0x000fe20000100800 */
[----:B------:R-:W-:-:S03]  /*21a30*/  IADD3 R68, P2, R68, UR8, RZ ;  /* 0x0000000844447c10 */ /* 0x000fc6000ff5e0ff */
[----:B------:R1:W-:Y:S02]  /*21a40*/  STL [R1+0x5dc], R27 ;  /* 0x0005dc1b01007387 */ /* 0x0003e40000100800 */
[----:B-1----:R-:W-:Y:S01]  /*21a50*/  IMAD.MOV.U32 R17, RZ, RZ, R27 ;  /* 0x000000ffff117224 */ /* 0x002fe200078e001b */
[----:B------:R-:W-:Y:S01]  /*21a60*/  IADD3.X R69, R69, UR5, RZ, P2, !PT ;  /* 0x0000000545457c10 */ /* 0x000fe200097fe4ff */
[----:B------:R-:W-:Y:S01]  /*21a70*/  STL [R1+0x600], R68 ;  /* 0x0006004401007387 */ /* 0x000fe20000100800 */
[----:B------:R-:W-:-:S03]  /*21a80*/  IMAD.MOV.U32 R16, RZ, RZ, R22 ;  /* 0x000000ffff107224 */ /* 0x000fc600078e0016 */
[----:B------:R-:W3:Y:S04]  /*21a90*/  LDL.LU R27, [R1+0x69c] ;  /* 0x00069c00011b7983 */ /* 0x000ee80000300800 */
[----:B------:R-:W-:Y:S04]  /*21aa0*/  STL [R1+0x5fc], R69 ;  /* 0x0005fc4501007387 */ /* 0x000fe80000100800 */
[----:B------:R-:W3:Y:S04]  /*21ab0*/  LDL.LU R22, [R1+0x6bc] ;  /* 0x0006bc0001167983 */ /* 0x000ee80000300800 */
[----:B------:R1:W-:Y:S02]  /*21ac0*/  LDGSTS.E [R19+0x1600], [R16.64], P0 ;  /* 0x0160000010137fae */ /* 0x0003e40008121846 */
[----:B-1----:R-:W-:-:S02]  /*21ad0*/  IMAD.MOV.U32 R16, RZ, RZ, R68 ;  /* 0x000000ffff107224 */ /* 0x002fc400078e0044 */
[----:B------:R-:W-:-:S05]  /*21ae0*/  IMAD.MOV.U32 R17, RZ, RZ, R69 ;  /* 0x000000ffff117224 */ /* 0x000fca00078e0045 */
[----:B------:R1:W-:Y:S01]  /*21af0*/  LDGSTS.E [R19+0x1e00], [R16.64], P0 ;  /* 0x01e0000010137fae */ /* 0x0003e20008121846 */
[----:B--2---:R-:W-:Y:S02]  /*21b00*/  IADD3 R21, P1, R21, UR8, RZ ;  /* 0x0000000815157c10 */ /* 0x004fe4000ff3e0ff */
[----:B------:R-:W-:Y:S02]  /*21b10*/  IADD3 R23, P2, R23, UR8, RZ ;  /* 0x0000000817177c10 */ /* 0x000fe4000ff5e0ff */
[----:B------:R-:W-:Y:S01]  /*21b20*/  IADD3.X R36, R36, UR5, RZ, P1, !PT ;  /* 0x0000000524247c10 */ /* 0x000fe20008ffe4ff */
[----:B------:R2:W-:Y:S01]  /*21b30*/  STL [R1+0x620], R21 ;  /* 0x0006201501007387 */ /* 0x0005e20000100800 */
[----:B-1----:R-:W-:Y:S01]  /*21b40*/  IMAD.MOV.U32 R16, RZ, RZ, R21 ;  /* 0x000000ffff107224 */ /* 0x002fe200078e0015 */
[----:B------:R-:W-:Y:S02]  /*21b50*/  IADD3.X R38, R38, UR5, RZ, P2, !PT ;  /* 0x0000000526267c10 */ /* 0x000fe400097fe4ff */
[----:B------:R-:W-:Y:S01]  /*21b60*/  IMAD.MOV.U32 R17, RZ, RZ, R36 ;  /* 0x000000ffff117224 */ /* 0x000fe200078e0024 */
[----:B------:R1:W-:Y:S04]  /*21b70*/  STL [R1+0x61c], R36 ;  /* 0x00061c2401007387 */ /* 0x0003e80000100800 */
[----:B------:R1:W-:Y:S04]  /*21b80*/  STL [R1+0x640], R23 ;  /* 0x0006401701007387 */ /* 0x0003e80000100800 */
[----:B--2---:R-:W2:Y:S04]  /*21b90*/  LDL.LU R21, [R1+0x6e0] ;  /* 0x0006e00001157983 */ /* 0x004ea80000300800 */
[----:B------:R4:W-:Y:S04]  /*21ba0*/  STL [R1+0x63c], R38 ;  /* 0x00063c2601007387 */ /* 0x0009e80000100800 */
[----:B------:R4:W-:Y:S04]  /*21bb0*/  LDGSTS.E [R19+0x2600], [R16.64], P0 ;  /* 0x0260000010137fae */ /* 0x0009e80008121846 */
[----:B-1----:R-:W2:Y:S01]  /*21bc0*/  LDL.LU R36, [R1+0x700] ;  /* 0x0007000001247983 */ /* 0x002ea20000300800 */
[----:B----4-:R-:W-:-:S03]  /*21bd0*/  IMAD.MOV.U32 R16, RZ, RZ, R23 ;  /* 0x000000ffff107224 */ /* 0x010fc600078e0017 */
[----:B------:R-:W4:Y:S01]  /*21be0*/  LDL.LU R23, [R1+0x6dc] ;  /* 0x0006dc0001177983 */ /* 0x000f220000300800 */
[----:B------:R-:W-:-:S03]  /*21bf0*/  IMAD.MOV.U32 R17, RZ, RZ, R38 ;  /* 0x000000ffff117224 */ /* 0x000fc600078e0026 */
[----:B------:R-:W4:Y:S01]  /*21c00*/  LDL.LU R38, [R1+0x6fc] ;  /* 0x0006fc0001267983 */ /* 0x000f220000300800 */
[----:B------:R-:W-:Y:S02]  /*21c10*/  IADD3 R24, P1, R24, UR8, RZ ;  /* 0x0000000818187c10 */ /* 0x000fe4000ff3e0ff */
[----:B------:R-:W-:Y:S01]  /*21c20*/  IADD3 R26, P2, R26, UR8, RZ ;  /* 0x000000081a1a7c10 */ /* 0x000fe2000ff5e0ff */
[----:B------:R1:W-:Y:S04]  /*21c30*/  LDGSTS.E [R19+0x2e00], [R16.64], P0 ;  /* 0x02e0000010137fae */ /* 0x0003e80008121846 */
[----:B------:R-:W-:Y:S01]  /*21c40*/  STL [R1+0x660], R24 ;  /* 0x0006601801007387 */ /* 0x000fe20000100800 */
[----:B-1----:R-:W-:Y:S01]  /*21c50*/  IMAD.MOV.U32 R16, RZ, RZ, R24 ;  /* 0x000000ffff107224 */ /* 0x002fe200078e0018 */
[----:B---3--:R-:W-:-:S05]  /*21c60*/  IADD3.X R37, R37, UR5, RZ, P1, !PT ;  /* 0x0000000525257c10 */ /* 0x008fca0008ffe4ff */
        /* <DEDUP_REMOVED lines=8> */
[----:B---3--:R-:W-:Y:S01]  /*21cf0*/  IMAD.MOV.U32 R17, RZ, RZ, R39 ;  /* 0x000000ffff117224 */ /* 0x008fe200078e0027 */
[----:B------:R-:W-:Y:S01]  /*21d00*/  IADD3 R25, P1, R25, UR8, RZ ;  /* 0x0000000819197c10 */ /* 0x000fe2000ff3e0ff */
[----:B------:R-:W-:Y:S01]  /*21d10*/  IMAD.MOV.U32 R16, RZ, RZ, R26 ;  /* 0x000000ffff107224 */ /* 0x000fe200078e001a */
[----:B-1----:R-:W3:Y:S01]  /*21d20*/  LDL.LU R39, [R1+0x71c] ;  /* 0x00071c0001277983 */ /* 0x002ee20000300800 */
[----:B------:R-:W-:-:S03]  /*21d30*/  IADD3 R18, P2, R18, UR8, RZ ;  /* 0x0000000812127c10 */ /* 0x000fc6000ff5e0ff */
        /* <DEDUP_REMOVED lines=11> */
[----:B------:R-:W3:Y:S04]  /*21df0*/  LDL.LU R68, [R1+0x7bc] ;  /* 0x0007bc0001447983 */ /* 0x000ee80000300800 */
[----:B-1----:R-:W3:Y:S04]  /*21e00*/  LDL.LU R27, [R1+0x7d0] ;  /* 0x0007d000011b7983 */ /* 0x002ee80000300800 */
        /* <DEDUP_REMOVED lines=14> */
[----:B------:R-:W-:Y:S01]  /*21ef0*/  STL [R1+0x700], R36 ;  /* 0x0007002401007387 */ /* 0x000fe20000100800 */
[----:B------:R-:W-:-:S03]  /*21f00*/  IMAD.MOV.U32 R16, RZ, RZ, R21 ;  /* 0x000000ffff107224 */ /* 0x000fc600078e0015 */
[----:B--2---:R-:W2:Y:S04]  /*21f10*/  LDL.LU R23, [R1+0x7c8] ;  /* 0x0007c80001177983 */ /* 0x004ea80000300800 */
[----:B------:R1:W-:Y:S04]  /*21f20*/  STL [R1+0x6fc], R38 ;  /* 0x0006fc2601007387 */ /* 0x0003e80000100800 */
[----:B------:R-:W4:Y:S04]  /*21f30*/  LDL.LU R21, [R1+0x7c0] ;  /* 0x0007c00001157983 */ /* 0x000f280000300800 */
[----:B------:R1:W-:Y:S02]  /*21f40*/  LDGSTS.E [R19+0x5600], [R16.64], P0 ;  /* 0x0560000010137fae */ /* 0x0003e40008121846 */
[----:B-1----:R-:W-:-:S02]  /*21f50*/  IMAD.MOV.U32 R16, RZ, RZ, R36 ;  /* 0x000000ffff107224 */ /* 0x002fc400078e0024 */
[----:B------:R-:W-:Y:S02]  /*21f60*/  IMAD.MOV.U32 R17, RZ, RZ, R38 ;  /* 0x000000ffff117224 */ /* 0x000fe400078e0026 */
[----:B------:R-:W4:Y:S04]  /*21f70*/  LDL.LU R38, [R1+0x7ac] ;  /* 0x0007ac0001267983 */ /* 0x000f280000300800 */
[----:B------:R-:W4:Y:S04]  /*21f80*/  LDL.LU R36, [R1+0x7b4] ;  /* 0x0007b40001247983 */ /* 0x000f280000300800 */
[----:B------:R1:W-:Y:S01]  /*21f90*/  LDGSTS.E [R19+0x5e00], [R16.64], P0 ;  /* 0x05e0000010137fae */ /* 0x0003e20008121846 */
[----:B------:R-:W-:-:S02]  /*21fa0*/  IADD3 R37, P1, R37, UR8, RZ ;  /* 0x0000000825257c10 */ /* 0x000fc4000ff3e0ff */
[----:B------:R-:W-:-:S03]  /*21fb0*/  IADD3 R24, P2, R24, UR8, RZ ;  /* 0x0000000818187c10 */ /* 0x000fc6000ff5e0ff */
[----:B------:R-:W-:Y:S01]  /*21fc0*/  STL [R1+0x720], R37 ;  /* 0x0007202501007387 */ /* 0x000fe20000100800 */
[----:B---3--:R-:W-:Y:S02]  /*21fd0*/  IADD3.X R39, R39, UR5, RZ, P1, !PT ;  /* 0x0000000527277c10 */ /* 0x008fe40008ffe4ff */
[----:B------:R-:W-:-:S03]  /*21fe0*/  IADD3.X R26, R26, UR5, RZ, P2, !PT ;  /* 0x000000051a1a7c10 */ /* 0x000fc600097fe4ff */
[----:B------:R3:W-:Y:S01]  /*21ff0*/  STL [R1+0x71c], R39 ;  /* 0x00071c2701007387 */ /* 0x0007e20000100800 */
[----:B-1----:R-:W-:-:S03]  /*22000*/  IMAD.MOV.U32 R17, RZ, RZ, R39 ;  /* 0x000000ffff117224 */ /* 0x002fc600078e0027 */
[----:B------:R-:W-:Y:S01]  /*22010*/  STL [R1+0x788], R24 ;  /* 0x0007881801007387 */ /* 0x000fe20000100800 */
[----:B------:R-:W-:-:S03]  /*22020*/  IMAD.MOV.U32 R16, RZ, RZ, R37 ;  /* 0x000000ffff107224 */ /* 0x000fc600078e0025 */
[----:B---3--:R-:W4:Y:S04]  /*22030*/  LDL.LU R39, [R1+0x798] ;  /* 0x0007980001277983 */ /* 0x008f280000300800 */
        /* <DEDUP_REMOVED lines=8> */
[----:B------:R-:W-:-:S05]  /*220c0*/  IADD3 R25, P1, R25, UR8, RZ ;  /* 0x0000000819197c10 */ /* 0x000fca000ff3e0ff */
[----:B------:R-:W-:Y:S01]  /*220d0*/  STL [R1+0x7d4], R25 ;  /* 0x0007d41901007387 */ /* 0x000fe20000100800 */
[----:B------:R-:W-:Y:S02]  /*220e0*/  IADD3 R68, P2, R68, UR8, RZ ;  /* 0x0000000844447c10 */ /* 0x000fe4000ff5e0ff */
[----:B------:R-:W-:Y:S01]  /*220f0*/  IADD3.X R27, R27, UR5, RZ, P1, !PT ;  /* 0x000000051b1b7c10 */ /* 0x000fe20008ffe4ff */
[----:B-1----:R-:W-:Y:S01]  /*22100*/  IMAD.MOV.U32 R16, RZ, RZ, R25 ;  /* 0x000000ffff107224 */ /* 0x002fe200078e0019 */
[----:B------:R-:W-:-:S03]  /*22110*/  IADD3.X R69, R69, UR5, RZ, P2, !PT ;  /* 0x0000000545457c10 */ /* 0x000fc600097fe4ff */
[----:B------:R1:W-:Y:S01]  /*22120*/  STL [R1+0x7d0], R27 ;  /* 0x0007d01b01007387 */ /* 0x0003e20000100800 */
[----:B------:R-:W-:-:S03]  /*22130*/  IMAD.MOV.U32 R17, RZ, RZ, R27 ;  /* 0x000000ffff117224 */ /* 0x000fc600078e001b */
[----:B------:R-:W-:Y:S04]  /*22140*/  STL [R1+0x7bc], R68 ;  /* 0x0007bc4401007387 */ /* 0x000fe80000100800 */
[----:B------:R1:W-:Y:S04]  /*22150*/  LDGSTS.E [R19+0x7600], [R16.64], P0 ;  /* 0x0760000010137fae */ /* 0x0003e80008121846 */
[----:B-1----:R-:W4:Y:S04]  /*22160*/  LDL.LU R27, [R1+0x79c] ;  /* 0x00079c00011b7983 */ /* 0x002f280000300800 */
[----:B------:R-:W-:Y:S01]  /*22170*/  STL [R1+0x7b8], R69 ;  /* 0x0007b84501007387 */ /* 0x000fe20000100800 */
[----:B------:R-:W-:-:S03]  /*22180*/  IADD3 R22, P1, R22, UR8, RZ ;  /* 0x0000000816167c10 */ /* 0x000fc6000ff3e0ff */
[----:B------:R-:W4:Y:S01]  /*22190*/  LDL.LU R25, [R1+0x7a4] ;  /* 0x0007a40001197983 */ /* 0x000f220000300800 */
[----:B------:R-:W-:Y:S02]  /*221a0*/  IMAD.MOV.U32 R16, RZ, RZ, R68 ;  /* 0x000000ffff107224 */ /* 0x000fe400078e0044 */
[----:B------:R-:W-:Y:S01]  /*221b0*/  IMAD.MOV.U32 R17, RZ, RZ, R69 ;  /* 0x000000ffff117224 */ /* 0x000fe200078e0045 */
[----:B------:R-:W-:Y:S01]  /*221c0*/  IADD3 R18, P2, R18, UR8, RZ ;  /* 0x0000000812127c10 */ /* 0x000fe2000ff5e0ff */
[----:B------:R-:W-:Y:S04]  /*221d0*/  STL [R1+0x7cc], R22 ;  /* 0x0007cc1601007387 */ /* 0x000fe80000100800 */
[----:B------:R1:W-:Y:S02]  /*221e0*/  LDGSTS.E [R19+0x7e00], [R16.64], P0 ;  /* 0x07e0000010137fae */ /* 0x0003e40008121846 */
[----:B-1----:R-:W-:Y:S01]  /*221f0*/  IMAD.MOV.U32 R16, RZ, RZ, R22 ;  /* 0x000000ffff107224 */ /* 0x002fe200078e0016 */
[----:B--2---:R-:W-:-:S05]  /*22200*/  IADD3.X R23, R23, UR5, RZ, P1, !PT ;  /* 0x0000000517177c10 */ /* 0x004fca0008ffe4ff */
[----:B------:R-:W-:Y:S01]  /*22210*/  IMAD.MOV.U32 R17, RZ, RZ, R23 ;  /* 0x000000ffff117224 */ /* 0x000fe200078e0017 */
[----:B----4-:R-:W-:Y:S01]  /*22220*/  IADD3.X R21, R21, UR5, RZ, P2, !PT ;  /* 0x0000000515157c10 */ /* 0x010fe200097fe4ff */
[----:B------:R1:W-:Y:S04]  /*22230*/  STL [R1+0x7c8], R23 ;  /* 0x0007c81701007387 */ /* 0x0003e80000100800 */
[----:B------:R-:W-:Y:S04]  /*22240*/  STL [R1+0x7c4], R18 ;  /* 0x0007c41201007387 */ /* 0x000fe80000100800 */
[----:B------:R2:W-:Y:S04]  /*22250*/  LDGSTS.E [R19+0x8600], [R16.64], P0 ;  /* 0x0860000010137fae */ /* 0x0005e80008121846 */
[----:B------:R4:W-:Y:S04]  /*22260*/  STL [R1+0x7c0], R21 ;  /* 0x0007c01501007387 */ /* 0x0009e80000100800 */
[----:B-1----:R-:W3:Y:S01]  /*22270*/  LDL.LU R23, [R1+0x78c] ;  /* 0x00078c0001177983 */ /* 0x002ee20000300800 */
[----:B--2---:R-:W-:-:S03]  /*22280*/  IMAD.MOV.U32 R17, RZ, RZ, R21 ;  /* 0x000000ffff117224 */ /* 0x004fc600078e0015 */
[----:B----4-:R-:W2:Y:S01]  /*22290*/  LDL.LU R21, [R1+0x790] ;  /* 0x0007900001157983 */ /* 0x010ea20000300800 */
[----:B------:R-:W-:-:S03]  /*222a0*/  IMAD.MOV.U32 R16, RZ, RZ, R18 ;  /* 0x000000ffff107224 */ /* 0x000fc600078e0012 */
[----:B------:R-:W4:Y:S04]  /*222b0*/  LDL.LU R22, [R1+0x740] ;  /* 0x0007400001167983 */ /* 0x000f280000300800 */
[----:B------:R-:W4:Y:S01]  /*222c0*/  LDL.LU R18, [R1+0x784] ;  /* 0x0007840001127983 */ /* 0x000f220000300800 */
[----:B------:R-:W-:Y:S02]  /*222d0*/  IADD3 R38, P1, R38, UR8, RZ ;  /* 0x0000000826267c10 */ /* 0x000fe4000ff3e0ff */
[----:B------:R-:W-:Y:S01]  /*222e0*/  IADD3 R36, P2, R36, UR8, RZ ;  /* 0x0000000824247c10 */ /* 0x000fe2000ff5e0ff */
[----:B------:R1:W-:Y:S04]  /*222f0*/  LDGSTS.E [R19+0x8e00], [R16.64], P0 ;  /* 0x08e0000010137fae */ /* 0x0003e80008121846 */
[----:B------:R-:W-:Y:S01]  /*22300*/  STL [R1+0x7ac], R38 ;  /* 0x0007ac2601007387 */ /* 0x000fe20000100800 */
[----:B------:R-:W-:-:S05]  /*22310*/  IADD3.X R39, R39, UR5, RZ, P1, !PT ;  /* 0x0000000527277c10 */ /* 0x000fca0008ffe4ff */
[----:B------:R1:W-:Y:S01]  /*22320*/  STL [R1+0x798], R39 ;  /* 0x0007982701007387 */ /* 0x0003e20000100800 */
[----:B------:R-:W-:-:S03]  /*22330*/  IADD3.X R37, R37, UR5, RZ, P2, !PT ;  /* 0x0000000525257c10 */ /* 0x000fc600097fe4ff */
[----:B------:R-:W-:Y:S04]  /*22340*/  STL [R1+0x7b4], R36 ;  /* 0x0007b42401007387 */ /* 0x000fe80000100800 */
[----:B------:R1:W-:Y:S04]  /*22350*/  STL [R1+0x7b0], R37 ;  /* 0x0007b02501007387 */ /* 0x0003e80000100800 */
[----:B------:R-:W4:Y:S04]  /*22360*/  LDL.LU R72, [R1+0x744] ;  /* 0x0007440001487983 */ /* 0x000f280000300800 */
[----:B------:R-:W4:Y:S01]  /*22370*/  LDL.LU R71, [R1+0x748] ;  /* 0x0007480001477983 */ /* 0x000f220000300800 */
[----:B------:R-:W-:-:S03]  /*22380*/  IADD3 R26, P1, R26, UR8, RZ ;  /* 0x000000081a1a7c10 */ /* 0x000fc6000ff3e0ff */
[----:B------:R-:W4:Y:S01]  /*22390*/  LDL.LU R70, [R1+0x74c] ;  /* 0x00074c0001467983 */ /* 0x000f220000300800 */
[----:B------:R-:W-:-:S03]  /*223a0*/  IADD3 R24, P2, R24, UR8, RZ ;  /* 0x0000000818187c10 */ /* 0x000fc6000ff5e0ff */
[----:B------:R-:W4:Y:S01]  /*223b0*/  LDL.LU R69, [R1+0x780] ;  /* 0x0007800001457983 */ /* 0x000f220000300800 */
[----:B-1----:R-:W-:Y:S02]  /*223c0*/  IMAD.MOV.U32 R16, RZ, RZ, R38 ;  /* 0x000000ffff107224 */ /* 0x002fe400078e0026 */
[----:B------:R-:W-:Y:S01]  /*223d0*/  IMAD.MOV.U32 R17, RZ, RZ, R39 ;  /* 0x000000ffff117224 */ /* 0x000fe200078e0027 */
[----:B------:R-:W-:Y:S04]  /*223e0*/  STL [R1+0x7a0], R26 ;  /* 0x0007a01a01007387 */ /* 0x000fe80000100800 */
[----:B------:R1:W-:Y:S02]  /*223f0*/  LDGSTS.E [R19+0x9600], [R16.64], P0 ;  /* 0x0960000010137fae */ /* 0x0003e40008121846 */
[----:B-1----:R-:W-:-:S02]  /*22400*/  IMAD.MOV.U32 R17, RZ, RZ, R37 ;  /* 0x000000ffff117224 */ /* 0x002fc400078e0025 */
[----:B------:R-:W-:-:S05]  /*22410*/  IMAD.MOV.U32 R16, RZ, RZ, R36 ;  /* 0x000000ffff107224 */ /* 0x000fca00078e0024 */
[----:B------:R1:W-:Y:S01]  /*22420*/  LDGSTS.E [R19+0x9e00], [R16.64], P0 ;  /* 0x09e0000010137fae */ /* 0x0003e20008121846 */
[----:B------:R-:W-:-:S05]  /*22430*/  IADD3.X R27, R27, UR5, RZ, P1, !PT ;  /* 0x000000051b1b7c10 */ /* 0x000fca0008ffe4ff */
[----:B------:R1:W-:Y:S01]  /*22440*/  STL [R1+0x79c], R27 ;  /* 0x00079c1b01007387 */ /* 0x0003e20000100800 */
[----:B------:R-:W-:-:S03]  /*22450*/  IADD3.X R25, R25, UR5, RZ, P2, !PT ;  /* 0x0000000519197c10 */ /* 0x000fc600097fe4ff */
[----:B------:R-:W-:Y:S04]  /*22460*/  STL [R1+0x7a8], R24 ;  /* 0x0007a81801007387 */ /* 0x000fe80000100800 */
[----:B------:R-:W4:Y:S04]  /*22470*/  LDL.LU R39, [R1+0x774] ;  /* 0x0007740001277983 */ /* 0x000f280000300800 */
[----:B------:R1:W-:Y:S04]  /*22480*/  STL [R1+0x7a4], R25 ;  /* 0x0007a41901007387 */ /* 0x0003e80000100800 */
[----:B------:R-:W4:Y:S04]  /*22490*/  LDL.LU R37, [R1+0x77c] ;  /* 0x00077c0001257983 */ /* 0x000f280000300800 */
[----:B------:R-:W4:Y:S01]  /*224a0*/  LDL.LU R68, [R1+0x750] ;  /* 0x0007500001447983 */ /* 0x000f220000300800 */
[----:B-1----:R-:W-:-:S02]  /*224b0*/  IMAD.MOV.U32 R16, RZ, RZ, R26 ;  /* 0x000000ffff107224 */ /* 0x002fc400078e001a */
[----:B------:R-:W-:Y:S01]  /*224c0*/  IMAD.MOV.U32 R17, RZ, RZ, R27 ;  /* 0x000000ffff117224 */ /* 0x000fe200078e001b */
[----:B------:R-:W4:Y:S04]  /*224d0*/  LDL.LU R38, [R1+0x778] ;  /* 0x0007780001267983 */ /* 0x000f280000300800 */
[----:B------:R-:W4:Y:S04]  /*224e0*/  LDL.LU R36, [R1+0x754] ;  /* 0x0007540001247983 */ /* 0x000f280000300800 */
[----:B------:R-:W4:Y:S04]  /*224f0*/  LDL.LU R27, [R1+0x758] ;  /* 0x00075800011b7983 */ /* 0x000f280000300800 */
[----:B------:R1:W-:Y:S04]  /*22500*/  LDGSTS.E [R19+0xa600], [R16.64], P0 ;  /* 0x0a60000010137fae */ /* 0x0003e80008121846 */
[----:B------:R-:W4:Y:S01]  /*22510*/  LDL.LU R26, [R1+0x75c] ;  /* 0x00075c00011a7983 */ /* 0x000f220000300800 */
[----:B-1----:R-:W-:-:S02]  /*22520*/  IMAD.MOV.U32 R16, RZ, RZ, R24 ;  /* 0x000000ffff107224 */ /* 0x002fc400078e0018 */
[----:B------:R-:W-:Y:S02]  /*22530*/  IMAD.MOV.U32 R17, RZ, RZ, R25 ;  /* 0x000000ffff117224 */ /* 0x000fe400078e0019 */
[----:B------:R-:W4:Y:S04]  /*22540*/  LDL.LU R25, [R1+0x76c] ;  /* 0x00076c0001197983 */ /* 0x000f280000300800 */
[----:B------:R1:W-:Y:S01]  /*22550*/  LDGSTS.E [R19+0xae00], [R16.64], P0 ;  /* 0x0ae0000010137fae */ /* 0x0003e20008121846 */
[----:B--2---:R-:W-:-:S04]  /*22560*/  IADD3 R21, P1, R21, UR8, RZ ;  /* 0x0000000815157c10 */ /* 0x004fc8000ff3e0ff */
[----:B---3--:R-:W-:Y:S02]  /*22570*/  IADD3.X R23, R23, UR5, RZ, P1, !PT ;  /* 0x0000000517177c10 */ /* 0x008fe40008ffe4ff */
[----:B----4-:R-:W-:Y:S01]  /*22580*/  IADD3 R18, P2, R18, UR8, RZ ;  /* 0x0000000812127c10 */ /* 0x010fe2000ff5e0ff */
[----:B------:R-:W-:Y:S02]  /*22590*/  STL [R1+0x790], R21 ;  /* 0x0007901501007387 */ /* 0x000fe40000100800 */
[----:B-1----:R-:W-:Y:S01]  /*225a0*/  IMAD.MOV.U32 R17, RZ, RZ, R23 ;  /* 0x000000ffff117224 */ /* 0x002fe200078e0017 */
[----:B------:R-:W-:Y:S01]  /*225b0*/  IADD3.X R22, R22, UR5, RZ, P2, !PT ;  /* 0x0000000516167c10 */ /* 0x000fe200097fe4ff */
[----:B------:R1:W-:Y:S01]  /*225c0*/  STL [R1+0x78c], R23 ;  /* 0x00078c1701007387 */ /* 0x0003e20000100800 */
[----:B------:R-:W-:-:S03]  /*225d0*/  IMAD.MOV.U32 R16, RZ, RZ, R21 ;  /* 0x000000ffff107224 */ /* 0x000fc600078e0015 */
[----:B------:R-:W-:Y:S04]  /*225e0*/  STL [R1+0x784], R18 ;  /* 0x0007841201007387 */ /* 0x000fe80000100800 */
[----:B------:R2:W-:Y:S04]  /*225f0*/  LDGSTS.E [R19+0xb600], [R16.64], P0 ;  /* 0x0b60000010137fae */ /* 0x0005e80008121846 */
[----:B-1----:R-:W3:Y:S04]  /*22600*/  LDL.LU R23, [R1+0x770] ;  /* 0x0007700001177983 */ /* 0x002ee80000300800 */
[----:B------:R1:W-:Y:S04]  /*22610*/  STL [R1+0x740], R22 ;  /* 0x0007401601007387 */ /* 0x0003e80000100800 */
[----:B------:R-:W4:Y:S04]  /*22620*/  LDL.LU R21, [R1+0x768] ;  /* 0x0007680001157983 */ /* 0x000f280000300800 */
[----:B------:R-:W4:Y:S01]  /*22630*/  LDL.LU R24, [R1+0x760] ;  /* 0x0007600001187983 */ /* 0x000f220000300800 */
[----:B--2---:R-:W-:-:S03]  /*22640*/  IMAD.MOV.U32 R17, RZ, RZ, R22 ;  /* 0x000000ffff117224 */ /* 0x004fc600078e0016 */
[----:B-1----:R-:W2:Y:S01]  /*22650*/  LDL.LU R22, [R1+0x764] ;  /* 0x0007640001167983 */ /* 0x002ea20000300800 */
[----:B------:R-:W-:-:S03]  /*22660*/  IMAD.MOV.U32 R16, RZ, RZ, R18 ;  /* 0x000000ffff107224 */ /* 0x000fc600078e0012 */
[----:B------:R-:W2:Y:S04]  /*22670*/  LDL R18, [R1+0x998] ;  /* 0x0009980001127983 */ /* 0x000ea80000100800 */
[----:B------:R1:W-:Y:S01]  /*22680*/  LDGSTS.E [R19+0xbe00], [R16.64], P0 ;  /* 0x0be0000010137fae */ /* 0x0003e20008121846 */
[----:B------:R-:W-:-:S04]  /*22690*/  IADD3 R71, P1, R71, UR8, RZ ;  /* 0x0000000847477c10 */ /* 0x000fc8000ff3e0ff */
[----:B------:R-:W-:Y:S01]  /*226a0*/  IADD3.X R72, R72, UR5, RZ, P1, !PT ;  /* 0x0000000548487c10 */ /* 0x000fe20008ffe4ff */
[----:B-1----:R-:W-:-:S04]  /*226b0*/  IMAD.MOV.U32 R16, RZ, RZ, R71 ;  /* 0x000000ffff107224 */ /* 0x002fc800078e0047 */
[----:B------:R-:W-:Y:S01]  /*226c0*/  IMAD.MOV.U32 R17, RZ, RZ, R72 ;  /* 0x000000ffff117224 */ /* 0x000fe200078e0048 */
[----:B------:R-:W-:-:S04]  /*226d0*/  IADD3 R69, P2, R69, UR8, RZ ;  /* 0x0000000845457c10 */ /* 0x000fc8000ff5e0ff */
[----:B------:R1:W-:Y:S01]  /*226e0*/  LDGSTS.E [R19+0xc600], [R16.64], P0 ;  /* 0x0c60000010137fae */ /* 0x0003e20008121846 */
[----:B------:R-:W-:Y:S01]  /*226f0*/  IADD3.X R70, R70, UR5, RZ, P2, !PT ;  /* 0x0000000546467c10 */ /* 0x000fe200097fe4ff */
[----:B-1----:R-:W-:-:S04]  /*22700*/  IMAD.MOV.U32 R16, RZ, RZ, R69 ;  /* 0x000000ffff107224 */ /* 0x002fc800078e0045 */
[----:B------:R-:W-:-:S05]  /*22710*/  IMAD.MOV.U32 R17, RZ, RZ, R70 ;  /* 0x000000ffff117224 */ /* 0x000fca00078e0046 */
[----:B------:R1:W-:Y:S04]  /*22720*/  LDGSTS.E [R19+0xce00], [R16.64], P0 ;  /* 0x0ce0000010137fae */ /* 0x0003e80008121846 */
[----:B------:R1:W-:Y:S01]  /*22730*/  STL [R1+0x748], R71 ;  /* 0x0007484701007387 */ /* 0x0003e20000100800 */
[----:B------:R-:W-:-:S05]  /*22740*/  IADD3 R39, P1, R39, UR8, RZ ;  /* 0x0000000827277c10 */ /* 0x000fca000ff3e0ff */
[----:B-1----:R-:W-:Y:S01]  /*22750*/  IMAD.MOV.U32 R16, RZ, RZ, R39 ;  /* 0x000000ffff107224 */ /* 0x002fe200078e0027 */
[----:B------:R-:W-:Y:S02]  /*22760*/  IADD3 R37, P2, R37, UR8, RZ ;  /* 0x0000000825257c10 */ /* 0x000fe4000ff5e0ff */
[----:B------:R-:W-:Y:S02]  /*22770*/  IADD3.X R68, R68, UR5, RZ, P1, !PT ;  /* 0x0000000544447c10 */ /* 0x000fe40008ffe4ff */
[----:B------:R-:W-:-:S03]  /*22780*/  IADD3.X R38, R38, UR5, RZ, P2, !PT ;  /* 0x0000000526267c10 */ /* 0x000fc600097fe4ff */
[----:B------:R-:W-:-:S05]  /*22790*/  IMAD.MOV.U32 R17, RZ, RZ, R68 ;  /* 0x000000ffff117224 */ /* 0x000fca00078e0044 */
[----:B------:R1:W-:Y:S01]  /*227a0*/  LDGSTS.E [R19+0xd600], [R16.64], P0 ;  /* 0x0d60000010137fae */ /* 0x0003e20008121846 */
[----:B------:R-:W-:-:S04]  /*227b0*/  IADD3 R27, P1, R27, UR8, RZ ;  /* 0x000000081b1b7c10 */ /* 0x000fc8000ff3e0ff */
[----:B------:R-:W-:Y:S01]  /*227c0*/  IADD3.X R36, R36, UR5, RZ, P1, !PT ;  /* 0x0000000524247c10 */ /* 0x000fe20008ffe4ff */
[----:B-1----:R-:W-:Y:S02]  /*227d0*/  IMAD.MOV.U32 R16, RZ, RZ, R37 ;  /* 0x000000ffff107224 */ /* 0x002fe400078e0025 */
[----:B------:R-:W-:-:S05]  /*227e0*/  IMAD.MOV.U32 R17, RZ, RZ, R38 ;  /* 0x000000ffff117224 */ /* 0x000fca00078e0026 */
[----:B------:R1:W-:Y:S01]  /*227f0*/  LDGSTS.E [R19+0xde00], [R16.64], P0 ;  /* 0x0de0000010137fae */ /* 0x0003e20008121846 */
[----:B------:R-:W-:-:S03]  /*22800*/  IADD3 R25, P2, R25, UR8, RZ ;  /* 0x0000000819197c10 */ /* 0x000fc6000ff5e0ff */
[----:B------:R2:W-:Y:S01]  /*22810*/  STL [R1+0x744], R72 ;  /* 0x0007444801007387 */ /* 0x0005e20000100800 */
[----:B------:R-:W-:Y:S01]  /*22820*/  IADD3.X R26, R26, UR5, RZ, P2, !PT ;  /* 0x000000051a1a7c10 */ /* 0x000fe200097fe4ff */
[----:B-1----:R-:W-:Y:S02]  /*22830*/  IMAD.MOV.U32 R16, RZ, RZ, R27 ;  /* 0x000000ffff107224 */ /* 0x002fe400078e001b */
[----:B------:R-:W-:Y:S01]  /*22840*/  IMAD.MOV.U32 R17, RZ, RZ, R36 ;  /* 0x000000ffff117224 */ /* 0x000fe200078e0024 */
[----:B------:R1:W-:Y:S04]  /*22850*/  STL [R1+0x780], R69 ;  /* 0x0007804501007387 */ /* 0x0003e80000100800 */
[----:B------:R1:W-:Y:S04]  /*22860*/  LDGSTS.E [R19+0xe600], [R16.64], P0 ;  /* 0x0e60000010137fae */ /* 0x0003e80008121846 */
[----:B------:R2:W-:Y:S04]  /*22870*/  STL [R1+0x74c], R70 ;  /* 0x00074c4601007387 */ /* 0x0005e80000100800 */
[----:B------:R2:W-:Y:S01]  /*22880*/  STL [R1+0x774], R39 ;  /* 0x0007742701007387 */ /* 0x0005e20000100800 */
[----:B-1----:R-:W-:-:S02]  /*22890*/  IMAD.MOV.U32 R16, RZ, RZ, R25 ;  /* 0x000000ffff107224 */ /* 0x002fc400078e0019 */
[----:B------:R-:W-:Y:S01]  /*228a0*/  IMAD.MOV.U32 R17, RZ, RZ, R26 ;  /* 0x000000ffff117224 */ /* 0x000fe200078e001a */
[----:B------:R1:W-:Y:S04]  /*228b0*/  STL [R1+0x750], R68 ;  /* 0x0007504401007387 */ /* 0x0003e80000100800 */
[----:B------:R1:W-:Y:S04]  /*228c0*/  STL [R1+0x77c], R37 ;  /* 0x00077c2501007387 */ /* 0x0003e80000100800 */
[----:B------:R1:W-:Y:S04]  /*228d0*/  STL [R1+0x778], R38 ;  /* 0x0007782601007387 */ /* 0x0003e80000100800 */
[----:B------:R1:W-:Y:S04]  /*228e0*/  STL [R1+0x758], R27 ;  /* 0x0007581b01007387 */ /* 0x0003e80000100800 */
[----:B------:R1:W-:Y:S04]  /*228f0*/  LDGSTS.E [R19+0xee00], [R16.64], P0 ;  /* 0x0ee0000010137fae */ /* 0x0003e80008121846 */
[----:B------:R1:W-:Y:S04]  /*22900*/  STL [R1+0x754], R36 ;  /* 0x0007542401007387 */ /* 0x0003e80000100800 */
[----:B------:R1:W-:Y:S04]  /*22910*/  STL [R1+0x76c], R25 ;  /* 0x00076c1901007387 */ /* 0x0003e80000100800 */
[----:B------:R1:W-:Y:S01]  /*22920*/  STL [R1+0x75c], R26 ;  /* 0x00075c1a01007387 */ /* 0x0003e20000100800 */
[----:B------:R-:W-:Y:S01]  /*22930*/  HMMA.1688.F32.TF32 R28, R236, R94, R28 ;  /* 0x0000005eec1c723c */ /* 0x000fe2000008101c */
[----:B---3--:R-:W-:-:S05]  /*22940*/  IADD3 R23, P1, R23, UR8, RZ ;  /* 0x0000000817177c10 */ /* 0x008fca000ff3e0ff */
[----:B-1----:R-:W-:Y:S01]  /*22950*/  IMAD.MOV.U32 R16, RZ, RZ, R23 ;  /* 0x000000ffff107224 */ /* 0x002fe200078e0017 */
[----:B----4-:R-:W-:Y:S02]  /*22960*/  IADD3 R21, P2, R21, UR8, RZ ;  /* 0x0000000815157c10 */ /* 0x010fe4000ff5e0ff */
[----:B------:R-:W-:Y:S01]  /*22970*/  IADD3.X R24, R24, UR5, RZ, P1, !PT ;  /* 0x0000000518187c10 */ /* 0x000fe20008ffe4ff */
[----:B------:R1:W-:Y:S01]  /*22980*/  STL [R1+0x770], R23 ;  /* 0x0007701701007387 */ /* 0x0003e20000100800 */
[----:B--2---:R-:W-:-:S03]  /*22990*/  IADD3.X R22, R22, UR5, RZ, P2, !PT ;  /* 0x0000000516167c10 */ /* 0x004fc600097fe4ff */
[----:B------:R-:W-:Y:S01]  /*229a0*/  IMAD.MOV.U32 R17, RZ, RZ, R24 ;  /* 0x000000ffff117224 */ /* 0x000fe200078e0018 */
[----:B------:R1:W-:Y:S04]  /*229b0*/  STL [R1+0x760], R24 ;  /* 0x0007601801007387 */ /* 0x0003e80000100800 */
[----:B------:R1:W-:Y:S04]  /*229c0*/  STL [R1+0x768], R21 ;  /* 0x0007681501007387 */ /* 0x0003e80000100800 */
[----:B------:R2:W-:Y:S04]  /*229d0*/  LDGSTS.E [R19+0xf600], [R16.64], P0 ;  /* 0x0f60000010137fae */ /* 0x0005e80008121846 */
[----:B------:R1:W-:Y:S04]  /*229e0*/  STL [R1+0x764], R22 ;  /* 0x0007641601007387 */ /* 0x0003e80000100800 */
[----:B------:R1:W-:Y:S01]  /*229f0*/  STL [R1+0x380], R20 ;  /* 0x0003801401007387 */ /* 0x0003e20000100800 */
[----:B--2---:R-:W-:-:S02]  /*22a00*/  IMAD.MOV.U32 R16, RZ, RZ, R21 ;  /* 0x000000ffff107224 */ /* 0x004fc400078e0015 */
[----:B------:R-:W-:-:S05]  /*22a10*/  IMAD.MOV.U32 R17, RZ, RZ, R22 ;  /* 0x000000ffff117224 */ /* 0x000fca00078e0016 */
[----:B------:R1:W-:Y:S01]  /*22a20*/  LDGSTS.E [R19+0xfe00], [R16.64], P0 ;  /* 0x0fe0000010137fae */ /* 0x0003e20008121846 */
[----:B------:R-:W-:-:S03]  /*22a30*/  ISETP.NE.U32.AND P0, PT, R20, R18, PT ;  /* 0x000000121400720c */ /* 0x000fc60003f05070 */
[----:B------:R-:W0:Y:S10]  /*22a40*/  LDGDEPBAR ;  /* 0x00000000000079af */ /* 0x000e340000000000 */
[----:B-1----:R-:W-:Y:S01]  /*22a50*/  @!P0 CALL.REL.NOINC `(.L_x_1) ;  /* 0x0000001000008944 */ /* 0x002fe20003c00000 */
[----:B------:R-:W-:Y:S05]  /*22a60*/  BRA `(.L_x_2) ;  /* 0xfffecc2000007947 */ /* 0x000fea000383ffff */
.L_x_1:
[----:B------:R-:W3:Y:S01]  /*22a70*/  LDL.LU R16, [R1+0x9ac] ;  /* 0x0009ac0001107983 */ /* 0x000ee20000300800 */
[----:B------:R-:W-:-:S04]  /*22a80*/  DEPBAR.LE SB0, 0x0 ;  /* 0x000080000000791a */ /* 0x000fc80000000000 */
[----:B------:R-:W1:Y:S04]  /*22a90*/  S2R R24, SR_TID.X ;  /* 0x0000000000187919 */ /* 0x000e680000002100 */
[----:B------:R-:W4:Y:S04]  /*22aa0*/  LDL.LU R20, [R1+0x230] ;  /* 0x0002300001147983 */ /* 0x000f280000300800 */
[----:B------:R-:W4:Y:S04]  /*22ab0*/  LDL.LU R21, [R1+0x234] ;  /* 0x0002340001157983 */ /* 0x000f280000300800 */
[----:B------:R-:W4:Y:S04]  /*22ac0*/  LDL.LU R22, [R1+0x220] ;  /* 0x0002200001167983 */ /* 0x000f280000300800 */
[----:B------:R-:W4:Y:S01]  /*22ad0*/  LDL.LU R23, [R1+0x224] ;  /* 0x0002240001177983 */ /* 0x000f220000300800 */
[----:B-12---:R-:W-:-:S02]  /*22ae0*/  IMAD.SHL.U32 R0, R24, 0x20, RZ ;  /* 0x0000002018007824 */ /* 0x006fc400078e00ff */
[----:B------:R-:W-:-:S03]  /*22af0*/  IMAD.SHL.U32 R2, R24, 0x4, RZ ;  /* 0x0000000418027824 */ /* 0x000fc600078e00ff */
[----:B------:R-:W-:-:S04]  /*22b00*/  LOP3.LUT R0, R0, 0x60, RZ, 0xc0, !PT ;  /* 0x0000006000007812 */ /* 0x000fc800078ec0ff */
[----:B------:R-:W-:Y:S01]  /*22b10*/  LOP3.LUT R0, R0, 0x70, R2, 0x78, !PT ;  /* 0x0000007000007812 */ /* 0x000fe200078e7802 */
[----:B------:R-:W-:-:S05]  /*22b20*/  IMAD.SHL.U32 R2, R24, 0x400, RZ ;  /* 0x0000040018027824 */ /* 0x000fca00078e00ff */
[----:B------:R-:W-:Y:S01]  /*22b30*/  LOP3.LUT R2, R2, 0x6000, RZ, 0xc0, !PT ;  /* 0x0000600002027812 */ /* 0x000fe200078ec0ff */
[----:B------:R-:W-:Y:S02]  /*22b40*/  IMAD.MOV.U32 R36, RZ, RZ, R4 ;  /* 0x000000ffff247224 */ /* 0x000fe400078e0004 */
[----:B------:R-:W-:Y:S01]  /*22b50*/  IMAD.MOV.U32 R37, RZ, RZ, R5 ;  /* 0x000000ffff257224 */ /* 0x000fe200078e0005 */
[----:B------:R-:W-:Y:S01]  /*22b60*/  BAR.SYNC.DEFER_BLOCKING 0x0 ;  /* 0x0000000000007b1d */ /* 0x000fe20000010000 */
[----:B---3--:R-:W-:-:S05]  /*22b70*/  IADD3 R0, R0, R2, R16 ;  /* 0x0000000200007210 */ /* 0x008fca0007ffe010 */
[----:B------:R-:W2:Y:S04]  /*22b80*/  LDL.LU R16, [R1+0x238] ;  /* 0x0002380001107983 */ /* 0x000ea80000300800 */
[----:B------:R-:W2:Y:S04]  /*22b90*/  LDL.LU R17, [R1+0x23c] ;  /* 0x00023c0001117983 */ /* 0x000ea80000300800 */
[----:B------:R-:W2:Y:S04]  /*22ba0*/  LDL.LU R18, [R1+0x228] ;  /* 0x0002280001127983 */ /* 0x000ea80000300800 */
[----:B------:R-:W2:Y:S01]  /*22bb0*/  LDL.LU R19, [R1+0x22c] ;  /* 0x00022c0001137983 */ /* 0x000ea20000300800 */
[----:B------:R-:W-:-:S03]  /*22bc0*/  IMAD.MOV.U32 R4, RZ, RZ, R6 ;  /* 0x000000ffff047224 */ /* 0x000fc600078e0006 */
[----:B------:R-:W3:Y:S04]  /*22bd0*/  LDL.LU R38, [R1+0x100] ;  /* 0x0001000001267983 */ /* 0x000ee80000300800 */
[----:B----4-:R1:W-:Y:S01]  /*22be0*/  STS.128 [R0], R20 ;  /* 0x0000001400007388 */ /* 0x0103e20000000c00 */
[----:B------:R-:W-:-:S03]  /*22bf0*/  IMAD.MOV.U32 R5, RZ, RZ, R7 ;  /* 0x000000ffff057224 */ /* 0x000fc600078e0007 */
[----:B------:R-:W3:Y:S04]  /*22c00*/  LDL.LU R39, [R1+0x104] ;  /* 0x0001040001277983 */ /* 0x000ee80000300800 */
[----:B------:R-:W2:Y:S04]  /*22c10*/  LDL.LU R6, [R1+0x108] ;  /* 0x0001080001067983 */ /* 0x000ea80000300800 */
[----:B------:R-:W2:Y:S01]  /*22c20*/  LDL.LU R7, [R1+0x10c] ;  /* 0x00010c0001077983 */ /* 0x000ea20000300800 */
[----:B-1----:R-:W-:Y:S02]  /*22c30*/  IMAD.MOV.U32 R22, RZ, RZ, R10 ;  /* 0x000000ffff167224 */ /* 0x002fe400078e000a */
[----:B------:R-:W-:-:S02]  /*22c40*/  IMAD.MOV.U32 R23, RZ, RZ, R11 ;  /* 0x000000ffff177224 */ /* 0x000fc400078e000b */
[----:B------:R-:W-:Y:S02]  /*22c50*/  IMAD.MOV.U32 R10, RZ, RZ, R220 ;  /* 0x000000ffff0a7224 */ /* 0x000fe400078e00dc */
[----:B------:R-:W-:Y:S01]  /*22c60*/  IMAD.MOV.U32 R11, RZ, RZ, R221 ;  /* 0x000000ffff0b7224 */ /* 0x000fe200078e00dd */
[----:B--2---:R1:W-:Y:S02]  /*22c70*/  STS.128 [R0+0x80], R16 ;  /* 0x0000801000007388 */ /* 0x0043e40000000c00 */
[----:B-1----:R-:W-:Y:S02]  /*22c80*/  IMAD.MOV.U32 R16, RZ, RZ, R132 ;  /* 0x000000ffff107224 */ /* 0x002fe400078e0084 */
[----:B------:R-:W-:Y:S02]  /*22c90*/  IMAD.MOV.U32 R17, RZ, RZ, R133 ;  /* 0x000000ffff117224 */ /* 0x000fe400078e0085 */
[----:B------:R-:W-:Y:S02]  /*22ca0*/  IMAD.MOV.U32 R18, RZ, RZ, R136 ;  /* 0x000000ffff127224 */ /* 0x000fe400078e0088 */
[----:B------:R-:W-:-:S05]  /*22cb0*/  IMAD.MOV.U32 R19, RZ, RZ, R137 ;  /* 0x000000ffff137224 */ /* 0x000fca00078e0089 */
[----:B------:R1:W-:Y:S02]  /*22cc0*/  STS.128 [R0+0x100], R16 ;  /* 0x0001001000007388 */ /* 0x0003e40000000c00 */
        /* <DEDUP_REMOVED lines=8> */
[----:B------:R-:W-:Y:S02]  /*22d50*/  IMAD.MOV.U32 R9, RZ, RZ, R225 ;  /* 0x000000ffff097224 */ /* 0x000fe400078e00e1 */
[----:B------:R-:W-:-:S02]  /*22d60*/  IMAD.MOV.U32 R16, RZ, RZ, R232 ;  /* 0x000000ffff107224 */ /* 0x000fc400078e00e8 */
[----:B------:R-:W-:Y:S01]  /*22d70*/  IMAD.MOV.U32 R17, RZ, RZ, R233 ;  /* 0x000000ffff117224 */ /* 0x000fe200078e00e9 */
[----:B------:R1:W-:Y:S04]  /*22d80*/  STS.128 [R0+0x400], R8 ;  /* 0x0004000800007388 */ /* 0x0003e80000000c00 */
[----:B------:R2:W-:Y:S04]  /*22d90*/  STS.128 [R0+0x300], R16 ;  /* 0x0003001000007388 */ /* 0x0005e80000000c00 */
[----:B-1----:R-:W4:Y:S04]  /*22da0*/  LDL.LU R8, [R1+0x80] ;  /* 0x0000800001087983 */ /* 0x002f280000300800 */
[----:B------:R-:W4:Y:S04]  /*22db0*/  LDL.LU R9, [R1+0x84] ;  /* 0x0000840001097983 */ /* 0x000f280000300800 */
[----:B------:R-:W4:Y:S04]  /*22dc0*/  LDL.LU R10, [R1+0x70] ;  /* 0x00007000010a7983 */ /* 0x000f280000300800 */
[----:B------:R-:W4:Y:S04]  /*22dd0*/  LDL.LU R11, [R1+0x74] ;  /* 0x00007400010b7983 */ /* 0x000f280000300800 */
[----:B--2---:R-:W2:Y:S04]  /*22de0*/  LDL.LU R16, [R1+0x88] ;  /* 0x0000880001107983 */ /* 0x004ea80000300800 */
[----:B------:R-:W2:Y:S04]  /*22df0*/  LDL.LU R17, [R1+0x8c] ;  /* 0x00008c0001117983 */ /* 0x000ea80000300800 */
[----:B------:R-:W2:Y:S04]  /*22e00*/  LDL.LU R18, [R1+0x78] ;  /* 0x0000780001127983 */ /* 0x000ea80000300800 */
[----:B------:R-:W2:Y:S04]  /*22e10*/  LDL.LU R19, [R1+0x7c] ;  /* 0x00007c0001137983 */ /* 0x000ea80000300800 */
[----:B------:R-:W2:Y:S04]  /*22e20*/  LDL.LU R84, [R1+0x210] ;  /* 0x0002100001547983 */ /* 0x000ea80000300800 */
[----:B------:R-:W2:Y:S04]  /*22e30*/  LDL.LU R85, [R1+0x214] ;  /* 0x0002140001557983 */ /* 0x000ea80000300800 */
[----:B------:R-:W2:Y:S04]  /*22e40*/  LDL.LU R86, [R1+0x200] ;  /* 0x0002000001567983 */ /* 0x000ea80000300800 */
[----:B------:R-:W2:Y:S01]  /*22e50*/  LDL.LU R87, [R1+0x204] ;  /* 0x0002040001577983 */ /* 0x000ea20000300800 */
[C---:B------:R-:W-:Y:S01]  /*22e60*/  IMAD.SHL.U32 R2, R24.reuse, 0x1000, RZ ;  /* 0x0000100018027824 */ /* 0x040fe200078e00ff */
[----:B------:R-:W-:Y:S01]  /*22e70*/  LOP3.LUT R3, R24, 0x7f, RZ, 0xc0, !PT ;  /* 0x0000007f18037812 */ /* 0x000fe200078ec0ff */
        /* <DEDUP_REMOVED lines=14> */
[----:B------:R-:W-:Y:S04]  /*22f60*/  STS.128 [R0+0x180], R136 ;  /* 0x0001808800007388 */ /* 0x000fe80000000c00 */
[----:B------:R-:W-:Y:S04]  /*22f70*/  STS.128 [R0+0x280], R168 ;  /* 0x000280a800007388 */ /* 0x000fe80000000c00 */
[----:B------:R-:W-:Y:S04]  /*22f80*/  STS.128 [R0+0x380], R20 ;  /* 0x0003801400007388 */ /* 0x000fe80000000c00 */
[----:B------:R-:W-:Y:S04]  /*22f90*/  STS.128 [R0+0x480], R220 ;  /* 0x000480dc00007388 */ /* 0x000fe80000000c00 */
[----:B------:R-:W-:Y:S04]  /*22fa0*/  STS.128 [R0+0x500], R24 ;  /* 0x0005001800007388 */ /* 0x000fe80000000c00 */
[----:B------:R-:W-:Y:S04]  /*22fb0*/  STS.128 [R0+0x580], R108 ;  /* 0x0005806c00007388 */ /* 0x000fe80000000c00 */
[----:B---3--:R-:W-:Y:S04]  /*22fc0*/  STS.128 [R0+0x600], R36 ;  /* 0x0006002400007388 */ /* 0x008fe80000000c00 */
[----:B------:R-:W-:Y:S01]  /*22fd0*/  STS.128 [R0+0x680], R4 ;  /* 0x0006800400007388 */ /* 0x000fe20000000c00 */
[----:B------:R-:W-:-:S05]  /*22fe0*/  LOP3.LUT R2, R2, 0x6000, RZ, 0xc0, !PT ;  /* 0x0000600002027812 */ /* 0x000fca00078ec0ff */
[----:B------:R-:W-:-:S05]  /*22ff0*/  IMAD R2, R3, 0x10, R2 ;  /* 0x0000001003027824 */ /* 0x000fca00078e0202 */
[C---:B------:R-:W-:Y:S02]  /*23000*/  LOP3.LUT R133, R2.reuse, 0x20, RZ, 0x3c, !PT ;  /* 0x0000002002857812 */ /* 0x040fe400078e3cff */
[C---:B------:R-:W-:Y:S02]  /*23010*/  LOP3.LUT R132, R2.reuse, 0x40, RZ, 0x3c, !PT ;  /* 0x0000004002847812 */ /* 0x040fe400078e3cff */
[----:B------:R-:W-:Y:S01]  /*23020*/  LOP3.LUT R3, R2, 0x60, RZ, 0x3c, !PT ;  /* 0x0000006002037812 */ /* 0x000fe200078e3cff */
[----:B----4-:R-:W-:Y:S04]  /*23030*/  STS.128 [R0+0x700], R8 ;  /* 0x0007000800007388 */ /* 0x010fe80000000c00 */
[----:B--2---:R-:W-:Y:S04]  /*23040*/  STS.128 [R0+0x780], R16 ;  /* 0x0007801000007388 */ /* 0x004fe80000000c00 */
[----:B------:R-:W-:Y:S06]  /*23050*/  BAR.SYNC.DEFER_BLOCKING 0x0 ;  /* 0x0000000000007b1d */ /* 0x000fec0000010000 */
[----:B------:R-:W1:Y:S04]  /*23060*/  LDS.128 R8, [R2] ;  /* 0x0000000002087984 */ /* 0x000e680000000c00 */
[----:B------:R-:W2:Y:S04]  /*23070*/  LDS.128 R4, [R2+0x800] ;  /* 0x0008000002047984 */ /* 0x000ea80000000c00 */
[----:B------:R-:W-:Y:S04]  /*23080*/  LDS.128 R248, [R2+0x1000] ;  /* 0x0010000002f87984 */ /* 0x000fe80000000c00 */
[----:B------:R-:W-:Y:S04]  /*23090*/  LDS.128 R244, [R2+0x1800] ;  /* 0x0018000002f47984 */ /* 0x000fe80000000c00 */
[----:B------:R-:W3:Y:S04]  /*230a0*/  LDS.128 R236, [R133] ;  /* 0x0000000085ec7984 */ /* 0x000ee80000000c00 */
[----:B------:R-:W-:Y:S04]  /*230b0*/  LDS.128 R232, [R133+0x800] ;  /* 0x0008000085e87984 */ /* 0x000fe80000000c00 */
[----:B------:R-:W-:Y:S04]  /*230c0*/  LDS.128 R68, [R133+0x1000] ;  /* 0x0010000085447984 */ /* 0x000fe80000000c00 */
[----:B------:R-:W4:Y:S04]  /*230d0*/  LDS.128 R80, [R132] ;  /* 0x0000000084507984 */ /* 0x000f280000000c00 */
[----:B------:R-:W-:Y:S04]  /*230e0*/  LDS.128 R72, [R132+0x800] ;  /* 0x0008000084487984 */ /* 0x000fe80000000c00 */
[----:B------:R-:W-:Y:S04]  /*230f0*/  LDS.128 R20, [R132+0x1000] ;  /* 0x0010000084147984 */ /* 0x000fe80000000c00 */
[----:B-1----:R-:W-:Y:S04]  /*23100*/  STL.64 [R1+0x20], R8 ;  /* 0x0000200801007387 */ /* 0x002fe80000100a00 */
[----:B------:R-:W-:Y:S04]  /*23110*/  STL.64 [R1+0x28], R10 ;  /* 0x0000280a01007387 */ /* 0x000fe80000100a00 */
[----:B--2---:R-:W-:Y:S04]  /*23120*/  STL.64 [R1+0x10], R4 ;  /* 0x0000100401007387 */ /* 0x004fe80000100a00 */
[----:B------:R-:W-:Y:S04]  /*23130*/  STL.64 [R1+0x18], R6 ;  /* 0x0000180601007387 */ /* 0x000fe80000100a00 */
[----:B------:R-:W-:Y:S04]  /*23140*/  LDS.128 R4, [R133+0x1800] ;  /* 0x0018000085047984 */ /* 0x000fe80000000c00 */
[----:B------:R-:W-:Y:S04]  /*23150*/  LDS.128 R16, [R132+0x1800] ;  /* 0x0018000084107984 */ /* 0x000fe80000000c00 */
[----:B------:R-:W1:Y:S04]  /*23160*/  LDS.128 R76, [R3] ;  /* 0x00000000034c7984 */ /* 0x000e680000000c00 */
[----:B------:R-:W2:Y:S04]  /*23170*/  LDS.128 R36, [R3+0x800] ;  /* 0x0008000003247984 */ /* 0x000ea80000000c00 */
[----:B------:R-:W1:Y:S04]  /*23180*/  LDS.128 R24, [R3+0x1000] ;  /* 0x0010000003187984 */ /* 0x000e680000000c00 */
[----:B------:R-:W1:Y:S04]  /*23190*/  LDS.128 R8, [R3+0x1800] ;  /* 0x0018000003087984 */ /* 0x000e680000000c00 */
[----:B------:R-:W-:Y:S06]  /*231a0*/  BAR.SYNC.DEFER_BLOCKING 0x0 ;  /* 0x0000000000007b1d */ /* 0x000fec0000010000 */
[----:B------:R1:W-:Y:S04]  /*231b0*/  STS.128 [R0], R84 ;  /* 0x0000005400007388 */ /* 0x0003e80000000c00 */
[----:B-1----:R-:W2:Y:S04]  /*231c0*/  LDL.LU R84, [R1+0x218] ;  /* 0x0002180001547983 */ /* 0x002ea80000300800 */
[----:B------:R-:W2:Y:S04]  /*231d0*/  LDL.LU R85, [R1+0x21c] ;  /* 0x00021c0001557983 */ /* 0x000ea80000300800 */
[----:B------:R-:W2:Y:S04]  /*231e0*/  LDL.LU R86, [R1+0x208] ;  /* 0x0002080001567983 */ /* 0x000ea80000300800 */
[----:B------:R-:W2:Y:S04]  /*231f0*/  LDL.LU R87, [R1+0x20c] ;  /* 0x00020c0001577983 */ /* 0x000ea80000300800 */
[----:B------:R-:W3:Y:S04]  /*23200*/  LDL.LU R92, [R1+0xe0] ;  /* 0x0000e000015c7983 */ /* 0x000ee80000300800 */
[----:B------:R-:W3:Y:S04]  /*23210*/  LDL.LU R93, [R1+0xe4] ;  /* 0x0000e400015d7983 */ /* 0x000ee80000300800 */
[----:B------:R-:W3:Y:S04]  /*23220*/  LDL.LU R94, [R1+0xd0] ;  /* 0x0000d000015e7983 */ /* 0x000ee80000300800 */
[----:B------:R-:W3:Y:S04]  /*23230*/  LDL.LU R95, [R1+0xd4] ;  /* 0x0000d400015f7983 */ /* 0x000ee80000300800 */
[----:B--2---:R1:W-:Y:S02]  /*23240*/  STS.128 [R0+0x80], R84 ;  /* 0x0000805400007388 */ /* 0x0043e40000000c00 */
[----:B-1----:R-:W-:-:S02]  /*23250*/  IMAD.MOV.U32 R84, RZ, RZ, R172 ;  /* 0x000000ffff547224 */ /* 0x002fc400078e00ac */
        /* <DEDUP_REMOVED lines=13> */
[----:B------:R-:W-:Y:S01]  /*23330*/  IMAD.MOV.U32 R15, RZ, RZ, R213 ;  /* 0x000000ffff0f7224 */ /* 0x000fe200078e00d5 */
[----:B------:R-:W-:Y:S04]  /*23340*/  STS.128 [R0+0x380], R32 ;  /* 0x0003802000007388 */ /* 0x000fe80000000c00 */
[----:B------:R1:W-:Y:S04]  /*23350*/  STS.128 [R0+0x400], R12 ;  /* 0x0004000c00007388 */ /* 0x0003e80000000c00 */
[----:B------:R2:W-:Y:S04]  /*23360*/  STS.128 [R0+0x300], R84 ;  /* 0x0003005400007388 */ /* 0x0005e80000000c00 */
[----:B-1----:R-:W4:Y:S04]  /*23370*/  LDL.LU R12, [R1+0xe8] ;  /* 0x0000e800010c7983 */ /* 0x002f280000300800 */
        /* <DEDUP_REMOVED lines=11> */
[----:B------:R-:W-:-:S02]  /*23430*/  IMAD.MOV.U32 R88, RZ, RZ, R140 ;  /* 0x000000ffff587224 */ /* 0x000fc400078e008c */
[----:B------:R-:W-:Y:S02]  /*23440*/  IMAD.MOV.U32 R89, RZ, RZ, R141 ;  /* 0x000000ffff597224 */ /* 0x000fe400078e008d */
[----:B------:R-:W-:Y:S02]  /*23450*/  IMAD.MOV.U32 R90, RZ, RZ, R144 ;  /* 0x000000ffff5a7224 */ /* 0x000fe400078e0090 */
[----:B------:R-:W-:Y:S02]  /*23460*/  IMAD.MOV.U32 R91, RZ, RZ, R145 ;  /* 0x000000ffff5b7224 */ /* 0x000fe400078e0091 */
[----:B------:R-:W-:-:S03]  /*23470*/  IMAD.MOV.U32 R144, RZ, RZ, R142 ;  /* 0x000000ffff907224 */ /* 0x000fc600078e008e */
[----:B------:R1:W-:Y:S01]  /*23480*/  STS.128 [R0+0x100], R88 ;  /* 0x0001005800007388 */ /* 0x0003e20000000c00 */
[----:B------:R-:W-:Y:S02]  /*23490*/  IMAD.MOV.U32 R145, RZ, RZ, R143 ;  /* 0x000000ffff917224 */ /* 0x000fe400078e008f */
[----:B------:R-:W-:Y:S02]  /*234a0*/  IMAD.MOV.U32 R176, RZ, RZ, R174 ;  /* 0x000000ffffb07224 */ /* 0x000fe400078e00ae */
[----:B------:R-:W-:Y:S02]  /*234b0*/  IMAD.MOV.U32 R177, RZ, RZ, R175 ;  /* 0x000000ffffb17224 */ /* 0x000fe400078e00af */
[----:B------:R-:W-:Y:S02]  /*234c0*/  IMAD.MOV.U32 R212, RZ, RZ, R218 ;  /* 0x000000ffffd47224 */ /* 0x000fe400078e00da */
[----:B------:R-:W-:Y:S01]  /*234d0*/  IMAD.MOV.U32 R213, RZ, RZ, R219 ;  /* 0x000000ffffd57224 */ /* 0x000fe200078e00db */
[----:B------:R-:W-:Y:S01]  /*234e0*/  STS.128 [R0+0x180], R144 ;  /* 0x0001809000007388 */ /* 0x000fe20000000c00 */
[----:B-1----:R-:W-:-:S02]  /*234f0*/  IMAD.MOV.U32 R90, RZ, RZ, R100 ;  /* 0x000000ffff5a7224 */ /* 0x002fc400078e0064 */
[----:B------:R-:W-:Y:S02]  /*23500*/  IMAD.MOV.U32 R91, RZ, RZ, R101 ;  /* 0x000000ffff5b7224 */ /* 0x000fe400078e0065 */
[----:B------:R-:W-:Y:S02]  /*23510*/  IMAD.MOV.U32 R88, RZ, RZ, R104 ;  /* 0x000000ffff587224 */ /* 0x000fe400078e0068 */
[----:B------:R-:W-:Y:S02]  /*23520*/  IMAD.MOV.U32 R89, RZ, RZ, R105 ;  /* 0x000000ffff597224 */ /* 0x000fe400078e0069 */
[----:B------:R-:W-:Y:S02]  /*23530*/  IMAD.MOV.U32 R100, RZ, RZ, R106 ;  /* 0x000000ffff647224 */ /* 0x000fe400078e006a */
[----:B------:R-:W-:Y:S01]  /*23540*/  IMAD.MOV.U32 R101, RZ, RZ, R107 ;  /* 0x000000ffff657224 */ /* 0x000fe200078e006b */
[----:B------:R1:W-:Y:S04]  /*23550*/  STS.128 [R0+0x280], R176 ;  /* 0x000280b000007388 */ /* 0x0003e80000000c00 */
[----:B------:R-:W-:Y:S04]  /*23560*/  STS.128 [R0+0x480], R212 ;  /* 0x000480d400007388 */ /* 0x000fe80000000c00 */
[----:B------:R-:W-:Y:S04]  /*23570*/  STS.128 [R0+0x500], R88 ;  /* 0x0005005800007388 */ /* 0x000fe80000000c00 */
[----:B------:R-:W-:Y:S04]  /*23580*/  STS.128 [R0+0x580], R100 ;  /* 0x0005806400007388 */ /* 0x000fe80000000c00 */
[----:B---3--:R-:W-:Y:S01]  /*23590*/  STS.128 [R0+0x600], R92 ;  /* 0x0006005c00007388 */ /* 0x008fe20000000c00 */
[----:B-1---5:R-:W-:-:S02]  /*235a0*/  IMAD.MOV.U32 R178, RZ, RZ, R120 ;  /* 0x000000ffffb27224 */ /* 0x022fc400078e0078 */
        /* <DEDUP_REMOVED lines=8> */
[----:B------:R-:W-:Y:S01]  /*23630*/  IMAD.MOV.U32 R119, RZ, RZ, R153 ;  /* 0x000000ffff777224 */ /* 0x000fe200078e0099 */
[----:B----4-:R-:W-:Y:S04]  /*23640*/  STS.128 [R0+0x680], R12 ;  /* 0x0006800c00007388 */ /* 0x010fe80000000c00 */
[----:B------:R-:W-:Y:S04]  /*23650*/  STS.128 [R0+0x700], R32 ;  /* 0x0007002000007388 */ /* 0x000fe80000000c00 */
[----:B--2---:R-:W-:Y:S04]  /*23660*/  STS.128 [R0+0x780], R84 ;  /* 0x0007805400007388 */ /* 0x004fe80000000c00 */
[----:B------:R-:W-:Y:S06]  /*23670*/  BAR.SYNC.DEFER_BLOCKING 0x0 ;  /* 0x0000000000007b1d */ /* 0x000fec0000010000 */
[----:B------:R-:W-:Y:S04]  /*23680*/  LDS.128 R168, [R133] ;  /* 0x0000000085a87984 */ /* 0x000fe80000000c00 */
[----:B------:R-:W-:Y:S04]  /*23690*/  LDS.128 R112, [R133+0x800] ;  /* 0x0008000085707984 */ /* 0x000fe80000000c00 */
[----:B------:R-:W-:Y:S04]  /*236a0*/  LDS.128 R108, [R133+0x1000] ;  /* 0x00100000856c7984 */ /* 0x000fe80000000c00 */
[----:B------:R-:W-:Y:S04]  /*236b0*/  LDS.128 R88, [R133+0x1800] ;  /* 0x0018000085587984 */ /* 0x000fe80000000c00 */
[----:B------:R-:W-:Y:S04]  /*236c0*/  LDS.128 R140, [R132] ;  /* 0x00000000848c7984 */ /* 0x000fe80000000c00 */
[----:B------:R-:W-:Y:S04]  /*236d0*/  LDS.128 R136, [R132+0x800] ;  /* 0x0008000084887984 */ /* 0x000fe80000000c00 */
[----:B------:R-:W-:Y:S04]  /*236e0*/  LDS.128 R104, [R132+0x1000] ;  /* 0x0010000084687984 */ /* 0x000fe80000000c00 */
[----:B------:R-:W-:Y:S04]  /*236f0*/  LDS.128 R12, [R132+0x1800] ;  /* 0x00180000840c7984 */ /* 0x000fe80000000c00 */
[----:B------:R-:W1:Y:S04]  /*23700*/  LDS.128 R172, [R2] ;  /* 0x0000000002ac7984 */ /* 0x000e680000000c00 */
[----:B------:R-:W-:Y:S04]  /*23710*/  LDS.128 R144, [R2+0x800] ;  /* 0x0008000002907984 */ /* 0x000fe80000000c00 */
[----:B------:R-:W-:Y:S04]  /*23720*/  LDS.128 R100, [R2+0x1000] ;  /* 0x0010000002647984 */ /* 0x000fe80000000c00 */
[----:B------:R-:W-:Y:S04]  /*23730*/  LDS.128 R92, [R2+0x1800] ;  /* 0x00180000025c7984 */ /* 0x000fe80000000c00 */
[----:B------:R-:W2:Y:S04]  /*23740*/  LDS.128 R164, [R3] ;  /* 0x0000000003a47984 */ /* 0x000ea80000000c00 */
[----:B------:R-:W3:Y:S04]  /*23750*/  LDS.128 R132, [R3+0x800] ;  /* 0x0008000003847984 */ /* 0x000ee80000000c00 */
[----:B------:R-:W4:Y:S04]  /*23760*/  LDS.128 R84, [R3+0x1000] ;  /* 0x0010000003547984 */ /* 0x000f280000000c00 */
[----:B------:R-:W1:Y:S04]  /*23770*/  LDS.128 R32, [R3+0x1800] ;  /* 0x0018000003207984 */ /* 0x000e680000000c00 */
[----:B------:R-:W-:Y:S06]  /*23780*/  BAR.SYNC.DEFER_BLOCKING 0x0 ;  /* 0x0000000000007b1d */ /* 0x000fec0000010000 */
[----:B------:R1:W-:Y:S04]  /*23790*/  STS.128 [R0+0x100], R116 ;  /* 0x0001007400007388 */ /* 0x0003e80000000c00 */
[----:B------:R2:W-:Y:S01]  /*237a0*/  STS.128 [R0+0x80], R120 ;  /* 0x0000807800007388 */ /* 0x0005e20000000c00 */
[----:B-1----:R-:W-:-:S02]  /*237b0*/  IMAD.MOV.U32 R116, RZ, RZ, R180 ;  /* 0x000000ffff747224 */ /* 0x002fc400078e00b4 */
[----:B------:R-:W-:Y:S02]  /*237c0*/  IMAD.MOV.U32 R117, RZ, RZ, R181 ;  /* 0x000000ffff757224 */ /* 0x000fe400078e00b5 */
[----:B------:R-:W-:Y:S02]  /*237d0*/  IMAD.MOV.U32 R118, RZ, RZ, R184 ;  /* 0x000000ffff767224 */ /* 0x000fe400078e00b8 */
[----:B------:R-:W-:Y:S02]  /*237e0*/  IMAD.MOV.U32 R119, RZ, RZ, R185 ;  /* 0x000000ffff777224 */ /* 0x000fe400078e00b9 */
[----:B--2---:R-:W-:Y:S02]  /*237f0*/  IMAD.MOV.U32 R120, RZ, RZ, R64 ;  /* 0x000000ffff787224 */ /* 0x004fe400078e0040 */
[----:B------:R-:W-:Y:S01]  /*23800*/  IMAD.MOV.U32 R121, RZ, RZ, R65 ;  /* 0x000000ffff797224 */ /* 0x000fe200078e0041 */
[----:B------:R1:W-:Y:S01]  /*23810*/  STS.128 [R0+0x200], R116 ;  /* 0x0002007400007388 */ /* 0x0003e20000000c00 */
[----:B------:R-:W-:-:S02]  /*23820*/  IMAD.MOV.U32 R122, RZ, RZ, R60 ;  /* 0x000000ffff7a7224 */ /* 0x000fc400078e003c */
[----:B------:R-:W-:Y:S01]  /*23830*/  IMAD.MOV.U32 R123, RZ, RZ, R61 ;  /* 0x000000ffff7b7224 */ /* 0x000fe200078e003d */
[----:B------:R-:W2:Y:S01]  /*23840*/  LDL.LU R64, [R1+0xc0] ;  /* 0x0000c00001407983 */ /* 0x000ea20000300800 */
[----:B------:R-:W-:Y:S02]  /*23850*/  IMAD.MOV.U32 R60, RZ, RZ, R66 ;  /* 0x000000ffff3c7224 */ /* 0x000fe400078e0042 */
[----:B------:R-:W-:Y:S01]  /*23860*/  IMAD.MOV.U32 R61, RZ, RZ, R67 ;  /* 0x000000ffff3d7224 */ /* 0x000fe200078e0043 */
[----:B------:R-:W2:Y:S04]  /*23870*/  LDL.LU R65, [R1+0xc4] ;  /* 0x0000c40001417983 */ /* 0x000ea80000300800 */
[----:B------:R-:W2:Y:S01]  /*23880*/  LDL.LU R66, [R1+0xb0] ;  /* 0x0000b00001427983 */ /* 0x000ea20000300800 */
[----:B-1----:R-:W-:-:S03]  /*23890*/  IMAD.MOV.U32 R116, RZ, RZ, R40 ;  /* 0x000000ffff747224 */ /* 0x002fc600078e0028 */
[----:B------:R-:W2:Y:S01]  /*238a0*/  LDL.LU R67, [R1+0xb4] ;  /* 0x0000b40001437983 */ /* 0x000ea20000300800 */
[----:B------:R-:W-:Y:S02]  /*238b0*/  IMAD.MOV.U32 R117, RZ, RZ, R41 ;  /* 0x000000ffff757224 */ /* 0x000fe400078e0029 */
[----:B------:R-:W-:Y:S02]  /*238c0*/  IMAD.MOV.U32 R118, RZ, RZ, R44 ;  /* 0x000000ffff767224 */ /* 0x000fe400078e002c */
[----:B------:R-:W-:Y:S01]  /*238d0*/  IMAD.MOV.U32 R119, RZ, RZ, R45 ;  /* 0x000000ffff777224 */ /* 0x000fe200078e002d */
[----:B------:R-:W-:Y:S04]  /*238e0*/  STS.128 [R0+0x500], R120 ;  /* 0x0005007800007388 */ /* 0x000fe80000000c00 */
[----:B------:R1:W-:Y:S04]  /*238f0*/  STS.128 [R0+0x300], R116 ;  /* 0x0003007400007388 */ /* 0x0003e80000000c00 */
[----:B-1----:R-:W3:Y:S04]  /*23900*/  LDL.LU R116, [R1+0xc8] ;  /* 0x0000c80001747983 */ /* 0x002ee80000300800 */
[----:B------:R-:W3:Y:S01]  /*23910*/  LDL.LU R117, [R1+0xcc] ;  /* 0x0000cc0001757983 */ /* 0x000ee20000300800 */
[----:B------:R-:W-:-:S03]  /*23920*/  IMAD.MOV.U32 R122, RZ, RZ, R240 ;  /* 0x000000ffff7a7224 */ /* 0x000fc600078e00f0 */
[----:B------:R-:W3:Y:S01]  /*23930*/  LDL.LU R118, [R1+0xb8] ;  /* 0x0000b80001767983 */ /* 0x000ee20000300800 */
[----:B------:R-:W-:-:S03]  /*23940*/  IMAD.MOV.U32 R123, RZ, RZ, R241 ;  /* 0x000000ffff7b7224 */ /* 0x000fc600078e00f1 */
[----:B------:R-:W3:Y:S04]  /*23950*/  LDL.LU R119, [R1+0xbc] ;  /* 0x0000bc0001777983 */ /* 0x000ee80000300800 */
[----:B------:R-:W4:Y:S04]  /*23960*/  LDL.LU R120, [R1] ;  /* 0x0000000001787983 */ /* 0x000f280000300800 */
        /* <DEDUP_REMOVED lines=15> */
[----:B------:R-:W-:Y:S04]  /*23a60*/  STS.128 [R0], R176 ;  /* 0x000000b000007388 */ /* 0x000fe80000000c00 */
[----:B------:R-:W-:Y:S04]  /*23a70*/  STS.128 [R0+0x180], R152 ;  /* 0x0001809800007388 */ /* 0x000fe80000000c00 */
[----:B------:R-:W-:Y:S04]  /*23a80*/  STS.128 [R0+0x280], R184 ;  /* 0x000280b800007388 */ /* 0x000fe80000000c00 */
[----:B------:R-:W-:Y:S04]  /*23a90*/  STS.128 [R0+0x380], R44 ;  /* 0x0003802c00007388 */ /* 0x000fe80000000c00 */
[----:B------:R1:W-:Y:S04]  /*23aa0*/  STS.128 [R0+0x400], R40 ;  /* 0x0004002800007388 */ /* 0x0003e80000000c00 */
[----:B------:R-:W-:Y:S04]  /*23ab0*/  STS.128 [R0+0x480], R204 ;  /* 0x000480cc00007388 */ /* 0x000fe80000000c00 */
[----:B------:R-:W-:Y:S01]  /*23ac0*/  STS.128 [R0+0x580], R60 ;  /* 0x0005803c00007388 */ /* 0x000fe20000000c00 */
[----:B-1----:R-:W-:-:S02]  /*23ad0*/  IMAD.MOV.U32 R42, RZ, RZ, R128 ;  /* 0x000000ffff2a7224 */ /* 0x002fc400078e0080 */
[----:B------:R-:W-:Y:S02]  /*23ae0*/  IMAD.MOV.U32 R43, RZ, RZ, R129 ;  /* 0x000000ffff2b7224 */ /* 0x000fe400078e0081 */
[----:B------:R-:W-:Y:S02]  /*23af0*/  IMAD.MOV.U32 R128, RZ, RZ, R126 ;  /* 0x000000ffff807224 */ /* 0x000fe400078e007e */
[----:B------:R-:W-:Y:S01]  /*23b00*/  IMAD.MOV.U32 R129, RZ, RZ, R127 ;  /* 0x000000ffff817224 */ /* 0x000fe200078e007f */
[----:B--2---:R-:W-:Y:S04]  /*23b10*/  STS.128 [R0+0x600], R64 ;  /* 0x0006004000007388 */ /* 0x004fe80000000c00 */
[----:B---3--:R-:W-:Y:S04]  /*23b20*/  STS.128 [R0+0x680], R116 ;  /* 0x0006807400007388 */ /* 0x008fe80000000c00 */
[----:B----4-:R-:W-:Y:S04]  /*23b30*/  STS.128 [R0+0x700], R120 ;  /* 0x0007007800007388 */ /* 0x010fe80000000c00 */
[----:B------:R1:W-:Y:S04]  /*23b40*/  STS.128 [R0+0x780], R240 ;  /* 0x000780f000007388 */ /* 0x0003e80000000c00 */
[----:B------:R-:W-:Y:S01]  /*23b50*/  BAR.SYNC.DEFER_BLOCKING 0x0 ;  /* 0x0000000000007b1d */ /* 0x000fe20000010000 */
[----:B-1----:R-:W-:-:S05]  /*23b60*/  LOP3.LUT R242, R2, 0x20, RZ, 0x3c, !PT ;  /* 0x0000002002f27812 */ /* 0x002fca00078e3cff */
[----:B------:R-:W2:Y:S01]  /*23b70*/  LDL.LU R240, [R1+0x20] ;  /* 0x0000200001f07983 */ /* 0x000ea20000300800 */
[----:B------:R-:W-:-:S03]  /*23b80*/  LOP3.LUT R243, R2, 0x40, RZ, 0x3c, !PT ;  /* 0x0000004002f37812 */ /* 0x000fc600078e3cff */
[----:B------:R-:W1:Y:S04]  /*23b90*/  LDS.128 R44, [R2] ;  /* 0x00000000022c7984 */ /* 0x000e680000000c00 */
[----:B------:R-:W-:Y:S04]  /*23ba0*/  LDS.128 R60, [R2+0x800] ;  /* 0x00080000023c7984 */ /* 0x000fe80000000c00 */
[----:B------:R-:W-:Y:S04]  /*23bb0*/  LDS.128 R64, [R2+0x1000] ;  /* 0x0010000002407984 */ /* 0x000fe80000000c00 */
[----:B------:R-:W-:Y:S04]  /*23bc0*/  LDS.128 R116, [R2+0x1800] ;  /* 0x0018000002747984 */ /* 0x000fe80000000c00 */
[----:B------:R-:W3:Y:S04]  /*23bd0*/  LDS.128 R120, [R242] ;  /* 0x00000000f2787984 */ /* 0x000ee80000000c00 */
[----:B------:R-:W-:Y:S04]  /*23be0*/  LDS.128 R148, [R242+0x800] ;  /* 0x00080000f2947984 */ /* 0x000fe80000000c00 */
[----:B------:R-:W-:Y:S04]  /*23bf0*/  LDS.128 R152, [R242+0x1000] ;  /* 0x00100000f2987984 */ /* 0x000fe80000000c00 */
[----:B------:R-:W-:Y:S04]  /*23c00*/  LDS.128 R176, [R242+0x1800] ;  /* 0x00180000f2b07984 */ /* 0x000fe80000000c00 */
[----:B------:R-:W4:Y:S04]  /*23c10*/  LDS.128 R180, [R243] ;  /* 0x00000000f3b47984 */ /* 0x000f280000000c00 */
[----:B------:R-:W-:Y:S04]  /*23c20*/  LDS.128 R184, [R243+0x800] ;  /* 0x00080000f3b87984 */ /* 0x000fe80000000c00 */
[----:B------:R-:W-:Y:S04]  /*23c30*/  LDS.128 R204, [R243+0x1000] ;  /* 0x00100000f3cc7984 */ /* 0x000fe80000000c00 */
[----:B------:R-:W-:Y:S04]  /*23c40*/  LDS.128 R208, [R243+0x1800] ;  /* 0x00180000f3d07984 */ /* 0x000fe80000000c00 */
[----:B------:R-:W1:Y:S04]  /*23c50*/  LDS.128 R212, [R3] ;  /* 0x0000000003d47984 */ /* 0x000e680000000c00 */
[----:B------:R-:W1:Y:S04]  /*23c60*/  LDS.128 R216, [R3+0x800] ;  /* 0x0008000003d87984 */ /* 0x000e680000000c00 */
[----:B------:R-:W1:Y:S04]  /*23c70*/  LDS.128 R220, [R3+0x1000] ;  /* 0x0010000003dc7984 */ /* 0x000e680000000c00 */
[----:B------:R-:W1:Y:S04]  /*23c80*/  LDS.128 R224, [R3+0x1800] ;  /* 0x0018000003e07984 */ /* 0x000e680000000c00 */
[----:B------:R-:W-:Y:S06]  /*23c90*/  BAR.SYNC.DEFER_BLOCKING 0x0 ;  /* 0x0000000000007b1d */ /* 0x000fec0000010000 */
[----:B------:R1:W-:Y:S04]  /*23ca0*/  STS.128 [R0+0x80], R128 ;  /* 0x0000808000007388 */ /* 0x0003e80000000c00 */
[----:B-1----:R-:W2:Y:S01]  /*23cb0*/  LDL.LU R131, [R1+0x9b0] ;  /* 0x0009b00001837983 */ /* 0x002ea20000300800 */
[----:B------:R-:W-:-:S02]  /*23cc0*/  IMAD.MOV.U32 R40, RZ, RZ, R124 ;  /* 0x000000ffff287224 */ /* 0x000fc400078e007c */
[----:B------:R-:W-:-:S05]  /*23cd0*/  IMAD.MOV.U32 R41, RZ, RZ, R125 ;  /* 0x000000ffff297224 */ /* 0x000fca00078e007d */
[----:B------:R1:W-:Y:S01]  /*23ce0*/  STS.128 [R0], R40 ;  /* 0x0000002800007388 */ /* 0x0003e20000000c00 */
[----:B------:R-:W-:Y:S01]  /*23cf0*/  IADD3 R124, R252, 0x1, RZ ;  /* 0x00000001fc7c7810 */ /* 0x000fe20007ffe0ff */
[----:B-1----:R-:W-:Y:S02]  /*23d00*/  IMAD.MOV.U32 R40, RZ, RZ, R156 ;  /* 0x000000ffff287224 */ /* 0x002fe400078e009c */
[----:B------:R-:W-:Y:S02]  /*23d10*/  IMAD.MOV.U32 R41, RZ, RZ, R157 ;  /* 0x000000ffff297224 */ /* 0x000fe400078e009d */
[----:B------:R-:W-:Y:S02]  /*23d20*/  IMAD.MOV.U32 R42, RZ, RZ, R160 ;  /* 0x000000ffff2a7224 */ /* 0x000fe400078e00a0 */
[----:B------:R-:W-:-:S05]  /*23d30*/  IMAD.MOV.U32 R43, RZ, RZ, R161 ;  /* 0x000000ffff2b7224 */ /* 0x000fca00078e00a1 */
[----:B------:R1:W-:Y:S01]  /*23d40*/  STS.128 [R0+0x100], R40 ;  /* 0x0001002800007388 */ /* 0x0003e20000000c00 */
[----:B------:R-:W-:Y:S01]  /*23d50*/  IADD3 R125, R252, 0x2, RZ ;  /* 0x00000002fc7d7810 */ /* 0x000fe20007ffe0ff */
[----:B-1----:R-:W-:Y:S02]  /*23d60*/  IMAD.MOV.U32 R40, RZ, RZ, R188 ;  /* 0x000000ffff287224 */ /* 0x002fe400078e00bc */
[----:B------:R-:W-:Y:S02]  /*23d70*/  IMAD.MOV.U32 R41, RZ, RZ, R189 ;  /* 0x000000ffff297224 */ /* 0x000fe400078e00bd */
[----:B------:R-:W-:Y:S02]  /*23d80*/  IMAD.MOV.U32 R42, RZ, RZ, R192 ;  /* 0x000000ffff2a7224 */ /* 0x000fe400078e00c0 */
[----:B------:R-:W-:-:S05]  /*23d90*/  IMAD.MOV.U32 R43, RZ, RZ, R193 ;  /* 0x000000ffff2b7224 */ /* 0x000fca00078e00c1 */
[----:B------:R1:W-:Y:S02]  /*23da0*/  STS.128 [R0+0x200], R40 ;  /* 0x0002002800007388 */ /* 0x0003e40000000c00 */
[----:B-1----:R-:W-:Y:S01]  /*23db0*/  IMAD.MOV.U32 R40, RZ, RZ, R48 ;  /* 0x000000ffff287224 */ /* 0x002fe200078e0030 */
[----:B------:R-:W-:Y:S01]  /*23dc0*/  IADD3 R48, R252, 0x4, RZ ;  /* 0x00000004fc307810 */ /* 0x000fe20007ffe0ff */
        /* <DEDUP_REMOVED lines=9> */
[----:B------:R-:W-:Y:S01]  /*23e60*/  IMAD.MOV.U32 R53, RZ, RZ, R59 ;  /* 0x000000ffff357224 */ /* 0x000fe200078e003b */
[----:B--2---:R-:W-:-:S04]  /*23e70*/  ISETP.GE.AND P0, PT, R131, c[0x0][0x178], PT ;  /* 0x00005e0083007a0c */ /* 0x004fc80003f06270 */
[----:B------:R-:W-:Y:S02]  /*23e80*/  ISETP.LT.AND P3, PT, R124, c[0x0][0x17c], !P0 ;  /* 0x00005f007c007a0c */ /* 0x000fe40004761270 */
[----:B------:R-:W-:Y:S02]  /*23e90*/  IADD3 R124, R252, 0x3, RZ ;  /* 0x00000003fc7c7810 */ /* 0x000fe40007ffe0ff */
[----:B------:R-:W-:Y:S01]  /*23ea0*/  ISETP.LT.AND P2, PT, R48, c[0x0][0x17c], !P0 ;  /* 0x00005f0030007a0c */ /* 0x000fe20004741270 */
[----:B------:R-:W-:Y:S02]  /*23eb0*/  IMAD.MOV.U32 R48, RZ, RZ, R56 ;  /* 0x000000ffff307224 */ /* 0x000fe400078e0038 */
[----:B------:R-:W2:Y:S01]  /*23ec0*/  LDL.LU R56, [R1+0xa0] ;  /* 0x0000a00001387983 */ /* 0x000ea20000300800 */
[----:B------:R-:W-:-:S03]  /*23ed0*/  ISETP.LT.AND P5, PT, R124, c[0x0][0x17c], !P0 ;  /* 0x00005f007c007a0c */ /* 0x000fc600047a1270 */
[----:B------:R-:W2:Y:S01]  /*23ee0*/  LDL.LU R57, [R1+0xa4] ;  /* 0x0000a40001397983 */ /* 0x000ea20000300800 */
[----:B------:R-:W-:-:S03]  /*23ef0*/  ISETP.LT.AND P1, PT, R125, c[0x0][0x17c], !P0 ;  /* 0x00005f007d007a0c */ /* 0x000fc60004721270 */
[----:B------:R-:W2:Y:S04]  /*23f00*/  LDL.LU R58, [R1+0x90] ;  /* 0x00009000013a7983 */ /* 0x000ea80000300800 */
[----:B------:R-:W2:Y:S04]  /*23f10*/  LDL.LU R59, [R1+0x94] ;  /* 0x00009400013b7983 */ /* 0x000ea80000300800 */
[----:B------:R-:W3:Y:S04]  /*23f20*/  LDL.LU R124, [R1+0xa8] ;  /* 0x0000a800017c7983 */ /* 0x000ee80000300800 */
[----:B------:R-:W3:Y:S04]  /*23f30*/  LDL.LU R125, [R1+0xac] ;  /* 0x0000ac00017d7983 */ /* 0x000ee80000300800 */
[----:B------:R-:W3:Y:S04]  /*23f40*/  LDL.LU R241, [R1+0x24] ;  /* 0x0000240001f17983 */ /* 0x000ee80000300800 */
[----:B------:R-:W3:Y:S04]  /*23f50*/  LDL.LU R126, [R1+0x98] ;  /* 0x00009800017e7983 */ /* 0x000ee80000300800 */
[----:B------:R-:W3:Y:S04]  /*23f60*/  LDL.LU R127, [R1+0x9c] ;  /* 0x00009c00017f7983 */ /* 0x000ee80000300800 */
[----:B------:R1:W-:Y:S01]  /*23f70*/  STS.128 [R0+0x300], R40 ;  /* 0x0003002800007388 */ /* 0x0003e20000000c00 */
[----:B------:R-:W-:-:S02]  /*23f80*/  IMAD.MOV.U32 R160, RZ, RZ, R158 ;  /* 0x000000ffffa07224 */ /* 0x000fc400078e009e */
[----:B------:R-:W-:Y:S02]  /*23f90*/  IMAD.MOV.U32 R161, RZ, RZ, R159 ;  /* 0x000000ffffa17224 */ /* 0x000fe400078e009f */
[----:B------:R-:W-:Y:S02]  /*23fa0*/  IMAD.MOV.U32 R192, RZ, RZ, R190 ;  /* 0x000000ffffc07224 */ /* 0x000fe400078e00be */
[----:B------:R-:W-:Y:S02]  /*23fb0*/  IMAD.MOV.U32 R193, RZ, RZ, R191 ;  /* 0x000000ffffc17224 */ /* 0x000fe400078e00bf */
[----:B-1----:R-:W-:Y:S02]  /*23fc0*/  IMAD.MOV.U32 R40, RZ, RZ, R200 ;  /* 0x000000ffff287224 */ /* 0x002fe400078e00c8 */
[----:B------:R-:W-:Y:S02]  /*23fd0*/  IMAD.MOV.U32 R41, RZ, RZ, R201 ;  /* 0x000000ffff297224 */ /* 0x000fe400078e00c9 */
[----:B------:R-:W-:-:S02]  /*23fe0*/  IMAD.MOV.U32 R42, RZ, RZ, R196 ;  /* 0x000000ffff2a7224 */ /* 0x000fc400078e00c4 */
[----:B------:R-:W-:Y:S02]  /*23ff0*/  IMAD.MOV.U32 R43, RZ, RZ, R197 ;  /* 0x000000ffff2b7224 */ /* 0x000fe400078e00c5 */
[----:B------:R-:W-:-:S03]  /*24000*/  IMAD.MOV.U32 R196, RZ, RZ, R202 ;  /* 0x000000ffffc47224 */ /* 0x000fc600078e00ca */
[----:B------:R1:W-:Y:S01]  /*24010*/  STS.128 [R0+0x400], R40 ;  /* 0x0004002800007388 */ /* 0x0003e20000000c00 */
[----:B------:R-:W-:-:S03]  /*24020*/  IMAD.MOV.U32 R197, RZ, RZ, R203 ;  /* 0x000000ffffc57224 */ /* 0x000fc600078e00cb */
[----:B------:R-:W-:Y:S04]  /*24030*/  STS.128 [R0+0x180], R160 ;  /* 0x000180a000007388 */ /* 0x000fe80000000c00 */
[----:B------:R-:W-:Y:S01]  /*24040*/  STS.128 [R0+0x280], R192 ;  /* 0x000280c000007388 */ /* 0x000fe20000000c00 */
[----:B-1----:R-:W-:Y:S02]  /*24050*/  IMAD.MOV.U32 R42, RZ, RZ, R96 ;  /* 0x000000ffff2a7224 */ /* 0x002fe400078e0060 */
[----:B------:R-:W-:Y:S02]  /*24060*/  IMAD.MOV.U32 R43, RZ, RZ, R97 ;  /* 0x000000ffff2b7224 */ /* 0x000fe400078e0061 */
[----:B------:R-:W-:Y:S02]  /*24070*/  IMAD.MOV.U32 R40, RZ, RZ, R28 ;  /* 0x000000ffff287224 */ /* 0x000fe400078e001c */
[----:B------:R-:W-:-:S02]  /*24080*/  IMAD.MOV.U32 R41, RZ, RZ, R29 ;  /* 0x000000ffff297224 */ /* 0x000fc400078e001d */
[----:B------:R-:W-:Y:S02]  /*24090*/  IMAD.MOV.U32 R96, RZ, RZ, R30 ;  /* 0x000000ffff607224 */ /* 0x000fe400078e001e */
[----:B------:R-:W-:Y:S01]  /*240a0*/  IMAD.MOV.U32 R97, RZ, RZ, R31 ;  /* 0x000000ffff617224 */ /* 0x000fe200078e001f */
[----:B------:R-:W-:Y:S04]  /*240b0*/  STS.128 [R0+0x380], R228 ;  /* 0x000380e400007388 */ /* 0x000fe80000000c00 */
[----:B------:R-:W-:Y:S04]  /*240c0*/  STS.128 [R0+0x480], R196 ;  /* 0x000480c400007388 */ /* 0x000fe80000000c00 */
[----:B------:R1:W-:Y:S04]  /*240d0*/  STS.128 [R0+0x500], R48 ;  /* 0x0005003000007388 */ /* 0x0003e80000000c00 */
[----:B------:R-:W-:Y:S04]  /*240e0*/  STS.128 [R0+0x580], R52 ;  /* 0x0005803400007388 */ /* 0x000fe80000000c00 */
[----:B------:R1:W-:Y:S04]  /*240f0*/  STS.128 [R0+0x700], R40 ;  /* 0x0007002800007388 */ /* 0x0003e80000000c00 */
[----:B------:R-:W-:Y:S01]  /*24100*/  STS.128 [R0+0x780], R96 ;  /* 0x0007806000007388 */ /* 0x000fe20000000c00 */
[----:B------:R-:W-:Y:S01]  /*24110*/  IMAD R128, R131, c[0x0][0x194], RZ ;  /* 0x0000650083807a24 */ /* 0x000fe200078e02ff */
[C---:B------:R-:W-:Y:S01]  /*24120*/  ISETP.LT.AND P4, PT, R252.reuse, c[0x0][0x17c], !P0 ;  /* 0x00005f00fc007a0c */ /* 0x040fe20004781270 */
[----:B------:R-:W-:-:S03]  /*24130*/  IMAD R129, R252, c[0x0][0x198], RZ ;  /* 0x00006600fc817a24 */ /* 0x000fc600078e02ff */
[----:B------:R-:W-:-:S04]  /*24140*/  LEA R28, P6, R128, c[0x0][0x170], 0x2 ;  /* 0x00005c00801c7a11 */ /* 0x000fc800078c10ff */
[----:B------:R-:W-:Y:S02]  /*24150*/  LEA.HI.X.SX32 R29, R128, c[0x0][0x174], 0x2, P6 ;  /* 0x00005d00801d7a11 */ /* 0x000fe400030f16ff */
[CC--:B------:R-:W-:Y:S02]  /*24160*/  LEA R30, P6, R129.reuse, R28.reuse, 0x2 ;  /* 0x0000001c811e7211 */ /* 0x0c0fe400078c10ff */
[C---:B-1----:R-:W-:Y:S02]  /*24170*/  IADD3 R49, R129.reuse, c[0x0][0x198], RZ ;  /* 0x0000660081317a10 */ /* 0x042fe40007ffe0ff */
[----:B------:R-:W-:Y:S02]  /*24180*/  LEA.HI.X.SX32 R31, R129, R29, 0x2, P6 ;  /* 0x0000001d811f7211 */ /* 0x000fe400030f16ff */
[C---:B------:R-:W-:Y:S02]  /*24190*/  LEA R48, P6, R49.reuse, R28, 0x2 ;  /* 0x0000001c31307211 */ /* 0x040fe400078c10ff */
[----:B------:R-:W-:-:S02]  /*241a0*/  IADD3 R51, R49, c[0x0][0x198], RZ ;  /* 0x0000660031337a10 */ /* 0x000fc40007ffe0ff */
[----:B------:R-:W-:Y:S01]  /*241b0*/  LEA.HI.X.SX32 R49, R49, R29, 0x2, P6 ;  /* 0x0000001d31317211 */ /* 0x000fe200030f16ff */
[----:B--2---:R-:W-:Y:S04]  /*241c0*/  STS.128 [R0+0x600], R56 ;  /* 0x0006003800007388 */ /* 0x004fe80000000c00 */
[----:B---3--:R-:W-:Y:S04]  /*241d0*/  STS.128 [R0+0x680], R124 ;  /* 0x0006807c00007388 */ /* 0x008fe80000000c00 */
[----:B------:R-:W-:Y:S06]  /*241e0*/  BAR.SYNC.DEFER_BLOCKING 0x0 ;  /* 0x0000000000007b1d */ /* 0x000fec0000010000 */
[----:B------:R1:W-:Y:S04]  /*241f0*/  @P4 STG.E [R30.64], R240 ;  /* 0x000000f01e004986 */ /* 0x0003e8000c101906 */
[----:B------:R2:W-:Y:S01]  /*24200*/  @P3 STG.E [R48.64], R241 ;  /* 0x000000f130003986 */ /* 0x0005e2000c101906 */
[----:B------:R-:W-:-:S02]  /*24210*/  IADD3 R50, R252, 0x5, RZ ;  /* 0x00000005fc327810 */ /* 0x000fc40007ffe0ff */
[----:B------:R-:W-:Y:S01]  /*24220*/  IADD3 R41, R51, c[0x0][0x198], RZ ;  /* 0x0000660033297a10 */ /* 0x000fe20007ffe0ff */
[----:B------:R-:W-:Y:S04]  /*24230*/  LDS.128 R56, [R243+0x800] ;  /* 0x00080000f3387984 */ /* 0x000fe80000000c00 */
[----:B-1----:R-:W3:Y:S04]  /*24240*/  LDL.LU R240, [R1+0x10] ;  /* 0x0000100001f07983 */ /* 0x002ee80000300800 */
[----:B--2---:R-:W2:Y:S01]  /*24250*/  LDL.LU R241, [R1+0x14] ;  /* 0x0000140001f17983 */ /* 0x004ea20000300800 */
[----:B------:R-:W-:-:S02]  /*24260*/  ISETP.LT.AND P4, PT, R50, c[0x0][0x17c], !P0 ;  /* 0x00005f0032007a0c */ /* 0x000fc40004781270 */
[-C--:B------:R-:W-:Y:S02]  /*24270*/  LEA R50, P6, R51, R28.reuse, 0x2 ;  /* 0x0000001c33327211 */ /* 0x080fe400078c10ff */
[----:B------:R-:W-:Y:S02]  /*24280*/  IADD3 R31, R41, c[0x0][0x198], RZ ;  /* 0x00006600291f7a10 */ /* 0x000fe40007ffe0ff */
[-C--:B------:R-:W-:Y:S02]  /*24290*/  LEA.HI.X.SX32 R51, R51, R29.reuse, 0x2, P6 ;  /* 0x0000001d33337211 */ /* 0x080fe400030f16ff */
[----:B------:R-:W-:Y:S02]  /*242a0*/  LEA R40, P6, R41, R28, 0x2 ;  /* 0x0000001c29287211 */ /* 0x000fe400078c10ff */
[----:B------:R-:W-:Y:S02]  /*242b0*/  IADD3 R43, R31, c[0x0][0x198], RZ ;  /* 0x000066001f2b7a10 */ /* 0x000fe40007ffe0ff */
[----:B------:R-:W-:-:S02]  /*242c0*/  LEA.HI.X.SX32 R41, R41, R29, 0x2, P6 ;  /* 0x0000001d29297211 */ /* 0x000fc400030f16ff */
[-C--:B------:R-:W-:Y:S02]  /*242d0*/  LEA R30, P6, R31, R28.reuse, 0x2 ;  /* 0x0000001c1f1e7211 */ /* 0x080fe400078c10ff */
[----:B------:R-:W-:Y:S02]  /*242e0*/  IADD3 R49, R43, c[0x0][0x198], RZ ;  /* 0x000066002b317a10 */ /* 0x000fe40007ffe0ff */
[-C--:B------:R-:W-:Y:S02]  /*242f0*/  LEA.HI.X.SX32 R31, R31, R29.reuse, 0x2, P6 ;  /* 0x0000001d1f1f7211 */ /* 0x080fe400030f16ff */
[C---:B------:R-:W-:Y:S02]  /*24300*/  LEA R42, P6, R43.reuse, R28, 0x2 ;  /* 0x0000001c2b2a7211 */ /* 0x040fe400078c10ff */
[----:B------:R-:W-:Y:S01]  /*24310*/  IADD3 R0, R252, 0x7, RZ ;  /* 0x00000007fc007810 */ /* 0x000fe20007ffe0ff */
[----:B------:R-:W-:Y:S01]  /*24320*/  @P1 STG.E [R50.64], R236 ;  /* 0x000000ec32001986 */ /* 0x000fe2000c101906 */
[----:B------:R-:W-:-:S02]  /*24330*/  LEA.HI.X.SX32 R43, R43, R29, 0x2, P6 ;  /* 0x0000001d2b2b7211 */ /* 0x000fc400030f16ff */
[----:B------:R-:W-:Y:S01]  /*24340*/  IADD3 R52, R252, 0x6, RZ ;  /* 0x00000006fc347810 */ /* 0x000fe20007ffe0ff */
[----:B------:R1:W-:Y:S01]  /*24350*/  @P5 STG.E [R40.64], R237 ;  /* 0x000000ed28005986 */ /* 0x0003e2000c101906 */
[C---:B------:R-:W-:Y:S02]  /*24360*/  LEA R48, P6, R49.reuse, R28, 0x2 ;  /* 0x0000001c31307211 */ /* 0x040fe400078c10ff */
[----:B------:R-:W-:Y:S02]  /*24370*/  ISETP.LT.AND P1, PT, R0, c[0x0][0x17c], !P0 ;  /* 0x00005f0000007a0c */ /* 0x000fe40004721270 */
[----:B------:R-:W-:Y:S01]  /*24380*/  IADD3 R0, R252, 0x8, RZ ;  /* 0x00000008fc007810 */ /* 0x000fe20007ffe0ff */
[----:B------:R4:W-:Y:S01]  /*24390*/  @P2 STG.E [R30.64], R80 ;  /* 0x000000501e002986 */ /* 0x0009e2000c101906 */
[----:B------:R-:W-:Y:S02]  /*243a0*/  ISETP.LT.AND P3, PT, R52, c[0x0][0x17c], !P0 ;  /* 0x00005f0034007a0c */ /* 0x000fe40004761270 */
[----:B-1----:R-:W-:-:S02]  /*243b0*/  IADD3 R41, R49, c[0x0][0x198], RZ ;  /* 0x0000660031297a10 */ /* 0x002fc40007ffe0ff */
[----:B------:R-:W-:Y:S01]  /*243c0*/  ISETP.LT.AND P5, PT, R0, c[0x0][0x17c], !P0 ;  /* 0x00005f0000007a0c */ /* 0x000fe200047a1270 */
[----:B------:R1:W-:Y:S01]  /*243d0*/  @P4 STG.E [R42.64], R81 ;  /* 0x000000512a004986 */ /* 0x0003e2000c101906 */
[-C--:B------:R-:W-:Y:S02]  /*243e0*/  LEA.HI.X.SX32 R49, R49, R29.reuse, 0x2, P6 ;  /* 0x0000001d31317211 */ /* 0x080fe400030f16ff */
[CC--:B------:R-:W-:Y:S01]  /*243f0*/  LEA R40, P6, R41.reuse, R28.reuse, 0x2 ;  /* 0x0000001c29287211 */ /* 0x0c0fe200078c10ff */
[----:B------:R-:W-:Y:S01]  /*24400*/  LDS.128 R52, [R3+0x800] ;  /* 0x0008000003347984 */ /* 0x000fe20000000c00 */
[C---:B----4-:R-:W-:Y:S02]  /*24410*/  IADD3 R31, R41.reuse, c[0x0][0x198], RZ ;  /* 0x00006600291f7a10 */ /* 0x050fe40007ffe0ff */
[----:B------:R-:W-:Y:S02]  /*24420*/  LEA.HI.X.SX32 R41, R41, R29, 0x2, P6 ;  /* 0x0000001d29297211 */ /* 0x000fe400030f16ff */
[----:B------:R-:W-:-:S02]  /*24430*/  LEA R30, P6, R31, R28, 0x2 ;  /* 0x0000001c1f1e7211 */ /* 0x000fc400078c10ff */
[----:B------:R-:W-:Y:S02]  /*24440*/  IADD3 R0, R252, 0x9, RZ ;  /* 0x00000009fc007810 */ /* 0x000fe40007ffe0ff */
[C---:B------:R-:W-:Y:S02]  /*24450*/  IADD3 R50, R31.reuse, c[0x0][0x198], RZ ;  /* 0x000066001f327a10 */ /* 0x040fe40007ffe0ff */
[----:B------:R-:W-:Y:S02]  /*24460*/  LEA.HI.X.SX32 R31, R31, R29, 0x2, P6 ;  /* 0x0000001d1f1f7211 */ /* 0x000fe400030f16ff */
[----:B------:R-:W-:Y:S01]  /*24470*/  ISETP.LT.AND P2, PT, R0, c[0x0][0x17c], !P0 ;  /* 0x00005f0000007a0c */ /* 0x000fe20004741270 */
[----:B------:R4:W-:Y:S01]  /*24480*/  @P3 STG.E [R48.64], R76 ;  /* 0x0000004c30003986 */ /* 0x0009e2000c101906 */
[----:B-1----:R-:W-:-:S03]  /*24490*/  LEA R42, P6, R50, R28, 0x2 ;  /* 0x0000001c322a7211 */ /* 0x002fc600078c10ff */
[----:B------:R1:W-:Y:S01]  /*244a0*/  @P1 STG.E [R40.64], R77 ;  /* 0x0000004d28001986 */ /* 0x0003e2000c101906 */
[----:B------:R-:W-:Y:S02]  /*244b0*/  LEA.HI.X.SX32 R43, R50, R29, 0x2, P6 ;  /* 0x0000001d322b7211 */ /* 0x000fe400030f16ff */
[----:B------:R-:W-:-:S04]  /*244c0*/  IADD3 R0, R252, 0xa, RZ ;  /* 0x0000000afc007810 */ /* 0x000fc80007ffe0ff */
[----:B------:R-:W-:Y:S02]  /*244d0*/  ISETP.LT.AND P4, PT, R0, c[0x0][0x17c], !P0 ;  /* 0x00005f0000007a0c */ /* 0x000fe40004781270 */
[----:B----4-:R-:W-:Y:S02]  /*244e0*/  IADD3 R49, R50, c[0x0][0x198], RZ ;  /* 0x0000660032317a10 */ /* 0x010fe40007ffe0ff */
[----:B------:R-:W-:Y:S02]  /*244f0*/  IADD3 R0, R252, 0xb, RZ ;  /* 0x0000000bfc007810 */ /* 0x000fe40007ffe0ff */
[C---:B------:R-:W-:Y:S02]  /*24500*/  LEA R48, P6, R49.reuse, R28, 0x2 ;  /* 0x0000001c31307211 */ /* 0x040fe400078c10ff */
[----:B------:R-:W-:Y:S02]  /*24510*/  ISETP.LT.AND P3, PT, R0, c[0x0][0x17c], !P0 ;  /* 0x00005f0000007a0c */ /* 0x000fe40004761270 */
[----:B-1----:R-:W-:-:S02]  /*24520*/  IADD3 R41, R49, c[0x0][0x198], RZ ;  /* 0x0000660031297a10 */ /* 0x002fc40007ffe0ff */
[----:B------:R-:W-:Y:S02]  /*24530*/  IADD3 R0, R252, 0xc, RZ ;  /* 0x0000000cfc007810 */ /* 0x000fe40007ffe0ff */
[----:B------:R-:W-:Y:S02]  /*24540*/  LEA.HI.X.SX32 R49, R49, R29, 0x2, P6 ;  /* 0x0000001d31317211 */ /* 0x000fe400030f16ff */
[C---:B------:R-:W-:Y:S02]  /*24550*/  LEA R40, P6, R41.reuse, R28, 0x2 ;  /* 0x0000001c29287211 */ /* 0x040fe400078c10ff */
[----:B------:R-:W-:Y:S02]  /*24560*/  ISETP.LT.AND P1, PT, R0, c[0x0][0x17c], !P0 ;  /* 0x00005f0000007a0c */ /* 0x000fe40004721270 */
[----:B------:R-:W-:Y:S02]  /*24570*/  IADD3 R50, R41, c[0x0][0x198], RZ ;  /* 0x0000660029327a10 */ /* 0x000fe40007ffe0ff */
[----:B------:R-:W-:-:S02]  /*24580*/  IADD3 R0, R252, 0xd, RZ ;  /* 0x0000000dfc007810 */ /* 0x000fc40007ffe0ff */
[----:B------:R-:W-:Y:S01]  /*24590*/  LEA.HI.X.SX32 R41, R41, R29, 0x2, P6 ;  /* 0x0000001d29297211 */ /* 0x000fe200030f16ff */
[----:B---3--:R1:W-:Y:S04]  /*245a0*/  @P5 STG.E [R30.64], R240 ;  /* 0x000000f01e005986 */ /* 0x0083e8000c101906 */
[----:B--2---:R2:W-:Y:S04]  /*245b0*/  @P2 STG.E [R42.64], R241 ;  /* 0x000000f12a002986 */ /* 0x0045e8000c101906 */
[----:B-1----:R-:W3:Y:S04]  /*245c0*/  LDL.LU R240, [R1+0x28] ;  /* 0x0000280001f07983 */ /* 0x002ee80000300800 */
[----:B--2---:R-:W2:Y:S01]  /*245d0*/  LDL.LU R241, [R1+0x2c] ;  /* 0x00002c0001f17983 */ /* 0x004ea20000300800 */
[----:B------:R-:W-:-:S02]  /*245e0*/  LEA R30, P6, R50, R28, 0x2 ;  /* 0x0000001c321e7211 */ /* 0x000fc400078c10ff */
[----:B------:R-:W-:Y:S02]  /*245f0*/  ISETP.LT.AND P5, PT, R0, c[0x0][0x17c], !P0 ;  /* 0x00005f0000007a0c */ /* 0x000fe400047a1270 */
[----:B------:R-:W-:Y:S02]  /*24600*/  IADD3 R43, R50, c[0x0][0x198], RZ ;  /* 0x00006600322b7a10 */ /* 0x000fe40007ffe0ff */
[----:B------:R-:W-:Y:S01]  /*24610*/  IADD3 R0, R252, 0xe, RZ ;  /* 0x0000000efc007810 */ /* 0x000fe20007ffe0ff */
[----:B------:R1:W-:Y:S01]  /*24620*/  @P4 STG.E [R48.64], R232 ;  /* 0x000000e830004986 */ /* 0x0003e2000c101906 */
[----:B------:R-:W-:Y:S02]  /*24630*/  LEA.HI.X.SX32 R31, R50, R29, 0x2, P6 ;  /* 0x0000001d321f7211 */ /* 0x000fe400030f16ff */
[----:B------:R-:W-:Y:S02]  /*24640*/  LEA R42, P6, R43, R28, 0x2 ;  /* 0x0000001c2b2a7211 */ /* 0x000fe400078c10ff */
[----:B------:R-:W-:-:S02]  /*24650*/  ISETP.LT.AND P2, PT, R0, c[0x0][0x17c], !P0 ;  /* 0x00005f0000007a0c */ /* 0x000fc40004741270 */
[----:B------:R-:W-:Y:S02]  /*24660*/  IADD3 R0, R252, 0xf, RZ ;  /* 0x0000000ffc007810 */ /* 0x000fe40007ffe0ff */
[C---:B-1----:R-:W-:Y:S02]  /*24670*/  IADD3 R49, R43.reuse, c[0x0][0x198], RZ ;  /* 0x000066002b317a10 */ /* 0x042fe40007ffe0ff */
[----:B------:R-:W-:Y:S02]  /*24680*/  LEA.HI.X.SX32 R43, R43, R29, 0x2, P6 ;  /* 0x0000001d2b2b7211 */ /* 0x000fe400030f16ff */
[C---:B------:R-:W-:Y:S02]  /*24690*/  LEA R48, P6, R49.reuse, R28, 0x2 ;  /* 0x0000001c31307211 */ /* 0x040fe400078c10ff */
[----:B------:R-:W-:Y:S02]  /*246a0*/  ISETP.LT.AND P4, PT, R0, c[0x0][0x17c], !P0 ;  /* 0x00005f0000007a0c */ /* 0x000fe40004781270 */
[----:B------:R-:W-:-:S02]  /*246b0*/  IADD3 R50, R49, c[0x0][0x198], RZ ;  /* 0x0000660031327a10 */ /* 0x000fc40007ffe0ff */
[----:B------:R-:W-:Y:S01]  /*246c0*/  IADD3 R0, R252, 0x10, RZ ;  /* 0x00000010fc007810 */ /* 0x000fe20007ffe0ff */
[----:B------:R1:W-:Y:S01]  /*246d0*/  @P3 STG.E [R40.64], R233 ;  /* 0x000000e928003986 */ /* 0x0003e2000c101906 */
[-C--:B------:R-:W-:Y:S02]  /*246e0*/  LEA.HI.X.SX32 R49, R49, R29.reuse, 0x2, P6 ;  /* 0x0000001d31317211 */ /* 0x080fe400030f16ff */
[----:B------:R-:W-:Y:S01]  /*246f0*/  ISETP.LT.AND P3, PT, R0, c[0x0][0x17c], !P0 ;  /* 0x00005f0000007a0c */ /* 0x000fe20004761270 */
[----:B------:R4:W-:Y:S01]  /*24700*/  @P1 STG.E [R30.64], R72 ;  /* 0x000000481e001986 */ /* 0x0009e2000c101906 */
[----:B------:R-:W-:Y:S02]  /*24710*/  IADD3 R0, R252, 0x11, RZ ;  /* 0x00000011fc007810 */ /* 0x000fe40007ffe0ff */
[C---:B-1----:R-:W-:Y:S02]  /*24720*/  LEA R40, P6, R50.reuse, R28, 0x2 ;  /* 0x0000001c32287211 */ /* 0x042fe400078c10ff */
[C---:B----4-:R-:W-:Y:S01]  /*24730*/  IADD3 R31, R50.reuse, c[0x0][0x198], RZ ;  /* 0x00006600321f7a10 */ /* 0x050fe20007ffe0ff */
[----:B------:R1:W-:Y:S01]  /*24740*/  @P5 STG.E [R42.64], R73 ;  /* 0x000000492a005986 */ /* 0x0003e2000c101906 */
[----:B------:R-:W-:-:S02]  /*24750*/  LEA.HI.X.SX32 R41, R50, R29, 0x2, P6 ;  /* 0x0000001d32297211 */ /* 0x000fc400030f16ff */
[CC--:B------:R-:W-:Y:S02]  /*24760*/  LEA R30, P6, R31.reuse, R28.reuse, 0x2 ;  /* 0x0000001c1f1e7211 */ /* 0x0c0fe400078c10ff */
[----:B------:R-:W-:Y:S02]  /*24770*/  ISETP.LT.AND P1, PT, R0, c[0x0][0x17c], !P0 ;  /* 0x00005f0000007a0c */ /* 0x000fe40004721270 */
[----:B------:R-:W-:Y:S02]  /*24780*/  IADD3 R0, R252, 0x12, RZ ;  /* 0x00000012fc007810 */ /* 0x000fe40007ffe0ff */
[C---:B-1----:R-:W-:Y:S02]  /*24790*/  IADD3 R43, R31.reuse, c[0x0][0x198], RZ ;  /* 0x000066001f2b7a10 */ /* 0x042fe40007ffe0ff */
[----:B------:R-:W-:Y:S02]  /*247a0*/  LEA.HI.X.SX32 R31, R31, R29, 0x2, P6 ;  /* 0x0000001d1f1f7211 */ /* 0x000fe400030f16ff */
[----:B------:R-:W-:-:S02]  /*247b0*/  LEA R42, P6, R43, R28, 0x2 ;  /* 0x0000001c2b2a7211 */ /* 0x000fc400078c10ff */
[----:B------:R-:W-:Y:S02]  /*247c0*/  ISETP.LT.AND P5, PT, R0, c[0x0][0x17c], !P0 ;  /* 0x00005f0000007a0c */ /* 0x000fe400047a1270 */
[C---:B------:R-:W-:Y:S02]  /*247d0*/  IADD3 R50, R43.reuse, c[0x0][0x198], RZ ;  /* 0x000066002b327a10 */ /* 0x040fe40007ffe0ff */
[----:B------:R-:W-:Y:S01]  /*247e0*/  IADD3 R0, R252, 0x13, RZ ;  /* 0x00000013fc007810 */ /* 0x000fe20007ffe0ff */
[----:B------:R1:W-:Y:S01]  /*247f0*/  @P2 STG.E [R48.64], R36 ;  /* 0x0000002430002986 */ /* 0x0003e2000c101906 */
[----:B------:R-:W-:Y:S02]  /*24800*/  LEA.HI.X.SX32 R43, R43, R29, 0x2, P6 ;  /* 0x0000001d2b2b7211 */ /* 0x000fe400030f16ff */
[----:B------:R-:W-:Y:S01]  /*24810*/  ISETP.LT.AND P2, PT, R0, c[0x0][0x17c], !P0 ;  /* 0x00005f0000007a0c */ /* 0x000fe20004741270 */
[----:B------:R4:W-:Y:S01]  /*24820*/  @P4 STG.E [R40.64], R37 ;  /* 0x0000002528004986 */ /* 0x0009e2000c101906 */
[----:B------:R-:W-:-:S02]  /*24830*/  IADD3 R0, R252, 0x14, RZ ;  /* 0x00000014fc007810 */ /* 0x000fc40007ffe0ff */
[CC--:B-1----:R-:W-:Y:S02]  /*24840*/  LEA R48, P6, R50.reuse, R28.reuse, 0x2 ;  /* 0x0000001c32307211 */ /* 0x0c2fe400078c10ff */
[C---:B----4-:R-:W-:Y:S01]  /*24850*/  IADD3 R37, R50.reuse, c[0x0][0x198], RZ ;  /* 0x0000660032257a10 */ /* 0x050fe20007ffe0ff */
[----:B------:R1:W-:Y:S01]  /*24860*/  @P3 STG.E [R30.64], R248 ;  /* 0x000000f81e003986 */ /* 0x0003e2000c101906 */
[----:B------:R-:W-:Y:S02]  /*24870*/  LEA.HI.X.SX32 R49, R50, R29, 0x2, P6 ;  /* 0x0000001d32317211 */ /* 0x000fe400030f16ff */
[----:B------:R-:W-:Y:S02]  /*24880*/  LEA R36, P6, R37, R28, 0x2 ;  /* 0x0000001c25247211 */ /* 0x000fe400078c10ff */
[----:B------:R-:W-:Y:S02]  /*24890*/  ISETP.LT.AND P4, PT, R0, c[0x0][0x17c], !P0 ;  /* 0x00005f0000007a0c */ /* 0x000fe40004781270 */
[----:B------:R-:W-:-:S02]  /*248a0*/  IADD3 R0, R252, 0x15, RZ ;  /* 0x00000015fc007810 */ /* 0x000fc40007ffe0ff */
[C---:B-1----:R-:W-:Y:S02]  /*248b0*/  IADD3 R31, R37.reuse, c[0x0][0x198], RZ ;  /* 0x00006600251f7a10 */ /* 0x042fe40007ffe0ff */
[-C--:B------:R-:W-:Y:S02]  /*248c0*/  LEA.HI.X.SX32 R37, R37, R29.reuse, 0x2, P6 ;  /* 0x0000001d25257211 */ /* 0x080fe400030f16ff */
[C---:B------:R-:W-:Y:S02]  /*248d0*/  LEA R30, P6, R31.reuse, R28, 0x2 ;  /* 0x0000001c1f1e7211 */ /* 0x040fe400078c10ff */
[----:B------:R-:W-:Y:S02]  /*248e0*/  ISETP.LT.AND P3, PT, R0, c[0x0][0x17c], !P0 ;  /* 0x00005f0000007a0c */ /* 0x000fe40004761270 */
[C---:B------:R-:W-:Y:S02]  /*248f0*/  IADD3 R41, R31.reuse, c[0x0][0x198], RZ ;  /* 0x000066001f297a10 */ /* 0x040fe40007ffe0ff */
[----:B------:R-:W-:Y:S01]  /*24900*/  IADD3 R0, R252, 0x16, RZ ;  /* 0x00000016fc007810 */ /* 0x000fe20007ffe0ff */
[----:B------:R1:W-:Y:S01]  /*24910*/  @P1 STG.E [R42.64], R249 ;  /* 0x000000f92a001986 */ /* 0x0003e2000c101906 */
[----:B------:R-:W-:-:S02]  /*24920*/  LEA.HI.X.SX32 R31, R31, R29, 0x2, P6 ;  /* 0x0000001d1f1f7211 */ /* 0x000fc400030f16ff */
[C---:B------:R-:W-:Y:S02]  /*24930*/  LEA R40, P6, R41.reuse, R28, 0x2 ;  /* 0x0000001c29287211 */ /* 0x040fe400078c10ff */
[----:B------:R-:W-:Y:S02]  /*24940*/  ISETP.LT.AND P1, PT, R0, c[0x0][0x17c], !P0 ;  /* 0x00005f0000007a0c */ /* 0x000fe40004721270 */
[----:B------:R-:W-:Y:S01]  /*24950*/  IADD3 R0, R252, 0x17, RZ ;  /* 0x00000017fc007810 */ /* 0x000fe20007ffe0ff */
[----:B------:R-:W-:Y:S01]  /*24960*/  @P5 STG.E [R48.64], R68 ;  /* 0x0000004430005986 */ /* 0x000fe2000c101906 */
[----:B-1----:R-:W-:-:S03]  /*24970*/  IADD3 R43, R41, c[0x0][0x198], RZ ;  /* 0x00006600292b7a10 */ /* 0x002fc60007ffe0ff */
[----:B------:R1:W-:Y:S01]  /*24980*/  @P2 STG.E [R36.64], R69 ;  /* 0x0000004524002986 */ /* 0x0003e2000c101906 */
[-C--:B------:R-:W-:Y:S02]  /*24990*/  LEA.HI.X.SX32 R41, R41, R29.reuse, 0x2, P6 ;  /* 0x0000001d29297211 */ /* 0x080fe400030f16ff */
[C---:B------:R-:W-:Y:S02]  /*249a0*/  LEA R42, P6, R43.reuse, R28, 0x2 ;  /* 0x0000001c2b2a7211 */ /* 0x040fe400078c10ff */
[----:B------:R-:W-:Y:S02]  /*249b0*/  ISETP.LT.AND P5, PT, R0, c[0x0][0x17c], !P0 ;  /* 0x00005f0000007a0c */ /* 0x000fe400047a1270 */
[----:B------:R-:W-:Y:S02]  /*249c0*/  IADD3 R0, R252, 0x18, RZ ;  /* 0x00000018fc007810 */ /* 0x000fe40007ffe0ff */
[C---:B-1----:R-:W-:Y:S02]  /*249d0*/  IADD3 R37, R43.reuse, c[0x0][0x198], RZ ;  /* 0x000066002b257a10 */ /* 0x042fe40007ffe0ff */
[----:B------:R-:W-:-:S02]  /*249e0*/  LEA.HI.X.SX32 R43, R43, R29, 0x2, P6 ;  /* 0x0000001d2b2b7211 */ /* 0x000fc400030f16ff */
[C---:B------:R-:W-:Y:S02]  /*249f0*/  LEA R36, P6, R37.reuse, R28, 0x2 ;  /* 0x0000001c25247211 */ /* 0x040fe400078c10ff */
        /* <DEDUP_REMOVED lines=12> */
[C---:B------:R-:W-:Y:S02]  /*24ac0*/  LEA R20, P6, R21.reuse, R28, 0x2 ;  /* 0x0000001c15147211 */ /* 0x040fe400078c10ff */
[----:B------:R-:W-:Y:S02]  /*24ad0*/  ISETP.LT.AND P3, PT, R0, c[0x0][0x17c], !P0 ;  /* 0x00005f0000007a0c */ /* 0x000fe40004761270 */
[----:B-1----:R-:W-:Y:S01]  /*24ae0*/  IADD3 R24, R21, c[0x0][0x198], RZ ;  /* 0x0000660015187a10 */ /* 0x002fe20007ffe0ff */
[----:B------:R1:W-:Y:S01]  /*24af0*/  @P5 STG.E [R36.64], R25 ;  /* 0x0000001924005986 */ /* 0x0003e2000c101906 */
[----:B------:R-:W-:-:S02]  /*24b00*/  IADD3 R0, R252, 0x1b, RZ ;  /* 0x0000001bfc007810 */ /* 0x000fc40007ffe0ff */
[-C--:B------:R-:W-:Y:S01]  /*24b10*/  LEA.HI.X.SX32 R21, R21, R29.reuse, 0x2, P6 ;  /* 0x0000001d15157211 */ /* 0x080fe200030f16ff */
[----:B------:R-:W-:Y:S01]  /*24b20*/  LDS.128 R48, [R2+0x1000] ;  /* 0x0010000002307984 */ /* 0x000fe20000000c00 */
[----:B------:R-:W-:Y:S02]  /*24b30*/  LEA R40, P6, R24, R28, 0x2 ;  /* 0x0000001c18287211 */ /* 0x000fe400078c10ff */
[----:B------:R-:W-:Y:S02]  /*24b40*/  ISETP.LT.AND P1, PT, R0, c[0x0][0x17c], !P0 ;  /* 0x00005f0000007a0c */ /* 0x000fe40004721270 */
[----:B------:R-:W-:Y:S02]  /*24b50*/  IADD3 R42, R24, c[0x0][0x198], RZ ;  /* 0x00006600182a7a10 */ /* 0x000fe40007ffe0ff */
[----:B------:R-:W-:Y:S01]  /*24b60*/  IADD3 R0, R252, 0x1c, RZ ;  /* 0x0000001cfc007810 */ /* 0x000fe20007ffe0ff */
[----:B------:R4:W-:Y:S01]  /*24b70*/  @P2 STG.E [R30.64], R244 ;  /* 0x000000f41e002986 */ /* 0x0009e2000c101906 */
[----:B------:R-:W-:-:S02]  /*24b80*/  LEA.HI.X.SX32 R41, R24, R29, 0x2, P6 ;  /* 0x0000001d18297211 */ /* 0x000fc400030f16ff */
[----:B------:R-:W-:Y:S02]  /*24b90*/  LEA R24, P6, R42, R28, 0x2 ;  /* 0x0000001c2a187211 */ /* 0x000fe400078c10ff */
[----:B------:R-:W-:Y:S02]  /*24ba0*/  ISETP.LT.AND P5, PT, R0, c[0x0][0x17c], !P0 ;  /* 0x00005f0000007a0c */ /* 0x000fe400047a1270 */
[----:B------:R-:W-:Y:S01]  /*24bb0*/  IADD3 R0, R252, 0x1d, RZ ;  /* 0x0000001dfc007810 */ /* 0x000fe20007ffe0ff */
[----:B------:R4:W-:Y:S01]  /*24bc0*/  @P4 STG.E [R20.64], R245 ;  /* 0x000000f514004986 */ /* 0x0009e2000c101906 */
[C---:B-1----:R-:W-:Y:S02]  /*24bd0*/  LEA.HI.X.SX32 R25, R42.reuse, R29, 0x2, P6 ;  /* 0x0000001d2a197211 */ /* 0x042fe400030f16ff */
[----:B----4-:R-:W-:Y:S02]  /*24be0*/  IADD3 R31, R42, c[0x0][0x198], RZ ;  /* 0x000066002a1f7a10 */ /* 0x010fe40007ffe0ff */
[----:B------:R-:W-:-:S02]  /*24bf0*/  ISETP.LT.AND P2, PT, R0, c[0x0][0x17c], !P0 ;  /* 0x00005f0000007a0c */ /* 0x000fc40004741270 */
[CC--:B------:R-:W-:Y:S02]  /*24c00*/  LEA R30, P6, R31.reuse, R28.reuse, 0x2 ;  /* 0x0000001c1f1e7211 */ /* 0x0c0fe400078c10ff */
[----:B------:R-:W-:Y:S02]  /*24c10*/  IADD3 R0, R252, 0x1e, RZ ;  /* 0x0000001efc007810 */ /* 0x000fe40007ffe0ff */
[C---:B------:R-:W-:Y:S02]  /*24c20*/  IADD3 R21, R31.reuse, c[0x0][0x198], RZ ;  /* 0x000066001f157a10 */ /* 0x040fe40007ffe0ff */
[----:B------:R-:W-:Y:S02]  /*24c30*/  LEA.HI.X.SX32 R31, R31, R29, 0x2, P6 ;  /* 0x0000001d1f1f7211 */ /* 0x000fe400030f16ff */
[----:B------:R-:W-:Y:S02]  /*24c40*/  LEA R20, P6, R21, R28, 0x2 ;  /* 0x0000001c15147211 */ /* 0x000fe400078c10ff */
[----:B------:R-:W-:-:S02]  /*24c50*/  ISETP.LT.AND P4, PT, R0, c[0x0][0x17c], !P0 ;  /* 0x00005f0000007a0c */ /* 0x000fc40004781270 */
[C---:B------:R-:W-:Y:S02]  /*24c60*/  IADD3 R37, R21.reuse, c[0x0][0x198], RZ ;  /* 0x0000660015257a10 */ /* 0x040fe40007ffe0ff */
[----:B------:R-:W-:Y:S01]  /*24c70*/  IADD3 R0, R252, 0x1f, RZ ;  /* 0x0000001ffc007810 */ /* 0x000fe20007ffe0ff */
[----:B------:R-:W-:Y:S01]  /*24c80*/  @P3 STG.E [R40.64], R4 ;  /* 0x0000000428003986 */ /* 0x000fe2000c101906 */
[----:B------:R-:W-:Y:S02]  /*24c90*/  LEA.HI.X.SX32 R21, R21, R29, 0x2, P6 ;  /* 0x0000001d15157211 */ /* 0x000fe400030f16ff */
[C---:B------:R-:W-:Y:S01]  /*24ca0*/  LEA R36, P6, R37.reuse, R28, 0x2 ;  /* 0x0000001c25247211 */ /* 0x040fe200078c10ff */
[----:B------:R1:W-:Y:S01]  /*24cb0*/  @P1 STG.E [R24.64], R5 ;  /* 0x0000000518001986 */ /* 0x0003e2000c101906 */
[----:B------:R-:W-:Y:S02]  /*24cc0*/  ISETP.LT.AND P3, PT, R0, c[0x0][0x17c], !P0 ;  /* 0x00005f0000007a0c */ /* 0x000fe40004761270 */
[----:B------:R-:W-:Y:S01]  /*24cd0*/  IADD3 R0, R252, 0x20, RZ ;  /* 0x00000020fc007810 */ /* 0x000fe20007ffe0ff */
[----:B------:R4:W-:Y:S03]  /*24ce0*/  @P5 STG.E [R30.64], R16 ;  /* 0x000000101e005986 */ /* 0x0009e6000c101906 */
[----:B------:R-:W-:Y:S01]  /*24cf0*/  ISETP.LT.AND P1, PT, R0, c[0x0][0x17c], !P0 ;  /* 0x00005f0000007a0c */ /* 0x000fe20004721270 */
[----:B------:R-:W-:Y:S01]  /*24d00*/  LDS.128 R40, [R243+0x1000] ;  /* 0x00100000f3287984 */ /* 0x000fe20000000c00 */
[----:B-1----:R-:W-:-:S02]  /*24d10*/  IADD3 R5, R37, c[0x0][0x198], RZ ;  /* 0x0000660025057a10 */ /* 0x002fc40007ffe0ff */
[-C--:B------:R-:W-:Y:S02]  /*24d20*/  LEA.HI.X.SX32 R37, R37, R29.reuse, 0x2, P6 ;  /* 0x0000001d25257211 */ /* 0x080fe400030f16ff */
[CC--:B------:R-:W-:Y:S02]  /*24d30*/  LEA R4, P6, R5.reuse, R28.reuse, 0x2 ;  /* 0x0000001c05047211 */ /* 0x0c0fe400078c10ff */
[C---:B----4-:R-:W-:Y:S02]  /*24d40*/  IADD3 R16, R5.reuse, c[0x0][0x198], RZ ;  /* 0x0000660005107a10 */ /* 0x050fe40007ffe0ff */
[----:B------:R-:W-:Y:S02]  /*24d50*/  LEA.HI.X.SX32 R5, R5, R29, 0x2, P6 ;  /* 0x0000001d05057211 */ /* 0x000fe400030f16ff */
[----:B------:R-:W-:Y:S02]  /*24d60*/  LEA R24, P6, R16, R28, 0x2 ;  /* 0x0000001c10187211 */ /* 0x000fe400078c10ff */
[----:B------:R-:W-:-:S02]  /*24d70*/  IADD3 R0, R252, 0x21, RZ ;  /* 0x00000021fc007810 */ /* 0x000fc40007ffe0ff */
[-C--:B------:R-:W-:Y:S01]  /*24d80*/  LEA.HI.X.SX32 R25, R16, R29.reuse, 0x2, P6 ;  /* 0x0000001d10197211 */ /* 0x080fe200030f16ff */
[----:B------:R1:W-:Y:S01]  /*24d90*/  @P2 STG.E [R20.64], R17 ;  /* 0x0000001114002986 */ /* 0x0003e2000c101906 */
[----:B------:R-:W-:Y:S02]  /*24da0*/  ISETP.LT.AND P5, PT, R0, c[0x0][0x17c], !P0 ;  /* 0x00005f0000007a0c */ /* 0x000fe400047a1270 */
[----:B------:R-:W-:Y:S01]  /*24db0*/  IADD3 R30, R16, c[0x0][0x198], RZ ;  /* 0x00006600101e7a10 */ /* 0x000fe20007ffe0ff */
[----:B------:R-:W-:Y:S03]  /*24dc0*/  @P4 STG.E [R36.64], R8 ;  /* 0x0000000824004986 */ /* 0x000fe6000c101906 */
[C---:B------:R-:W-:Y:S01]  /*24dd0*/  LEA R16, P6, R30.reuse, R28, 0x2 ;  /* 0x0000001c1e107211 */ /* 0x040fe200078c10ff */
[----:B------:R-:W-:Y:S03]  /*24de0*/  @P3 STG.E [R4.64], R9 ;  /* 0x0000000904003986 */ /* 0x000fe6000c101906 */
[C---:B-1----:R-:W-:Y:S01]  /*24df0*/  LEA.HI.X.SX32 R17, R30.reuse, R29, 0x2, P6 ;  /* 0x0000001d1e117211 */ /* 0x042fe200030f16ff */
[----:B---3--:R1:W-:Y:S04]  /*24e00*/  @P1 STG.E [R24.64], R240 ;  /* 0x000000f018001986 */ /* 0x0083e8000c101906 */
[----:B--2---:R2:W-:Y:S04]  /*24e10*/  @P5 STG.E [R16.64], R241 ;  /* 0x000000f110005986 */ /* 0x0045e8000c101906 */
[----:B-1----:R-:W3:Y:S04]  /*24e20*/  LDL.LU R240, [R1+0x18] ;  /* 0x0000180001f07983 */ /* 0x002ee80000300800 */
[----:B--2---:R-:W2:Y:S01]  /*24e30*/  LDL.LU R241, [R1+0x1c] ;  /* 0x00001c0001f17983 */ /* 0x004ea20000300800 */
[----:B------:R-:W-:-:S02]  /*24e40*/  IADD3 R8, R30, c[0x0][0x198], RZ ;  /* 0x000066001e087a10 */ /* 0x000fc40007ffe0ff */
[----:B------:R-:W-:Y:S02]  /*24e50*/  IADD3 R0, R252, 0x22, RZ ;  /* 0x00000022fc007810 */ /* 0x000fe40007ffe0ff */
[----:B------:R-:W-:Y:S02]  /*24e60*/  LEA R20, P6, R8, R28, 0x2 ;  /* 0x0000001c08147211 */ /* 0x000fe400078c10ff */
[----:B------:R-:W-:Y:S02]  /*24e70*/  ISETP.LT.AND P2, PT, R0, c[0x0][0x17c], !P0 ;  /* 0x00005f0000007a0c */ /* 0x000fe40004741270 */
[----:B------:R-:W-:Y:S02]  /*24e80*/  IADD3 R5, R8, c[0x0][0x198], RZ ;  /* 0x0000660008057a10 */ /* 0x000fe40007ffe0ff */
[----:B------:R-:W-:Y:S02]  /*24e90*/  IADD3 R0, R252, 0x23, RZ ;  /* 0x00000023fc007810 */ /* 0x000fe40007ffe0ff */
[----:B------:R-:W-:-:S02]  /*24ea0*/  LEA.HI.X.SX32 R21, R8, R29, 0x2, P6 ;  /* 0x0000001d08157211 */ /* 0x000fc400030f16ff */
[CC--:B------:R-:W-:Y:S02]  /*24eb0*/  LEA R4, P6, R5.reuse, R28.reuse, 0x2 ;  /* 0x0000001c05047211 */ /* 0x0c0fe400078c10ff */
[----:B------:R-:W-:Y:S02]  /*24ec0*/  ISETP.LT.AND P4, PT, R0, c[0x0][0x17c], !P0 ;  /* 0x00005f0000007a0c */ /* 0x000fe40004781270 */
[C---:B------:R-:W-:Y:S02]  /*24ed0*/  IADD3 R9, R5.reuse, c[0x0][0x198], RZ ;  /* 0x0000660005097a10 */ /* 0x040fe40007ffe0ff */
[----:B------:R-:W-:Y:S02]  /*24ee0*/  IADD3 R0, R252, 0x24, RZ ;  /* 0x00000024fc007810 */ /* 0x000fe40007ffe0ff */
[----:B------:R-:W-:Y:S02]  /*24ef0*/  LEA.HI.X.SX32 R5, R5, R29, 0x2, P6 ;  /* 0x0000001d05057211 */ /* 0x000fe400030f16ff */
[----:B------:R-:W-:-:S02]  /*24f00*/  LEA R8, P6, R9, R28, 0x2 ;  /* 0x0000001c09087211 */ /* 0x000fc400078c10ff */
[----:B------:R-:W-:Y:S02]  /*24f10*/  ISETP.LT.AND P3, PT, R0, c[0x0][0x17c], !P0 ;  /* 0x00005f0000007a0c */ /* 0x000fe40004761270 */
[C---:B------:R-:W-:Y:S02]  /*24f20*/  IADD3 R17, R9.reuse, c[0x0][0x198], RZ ;  /* 0x0000660009117a10 */ /* 0x040fe40007ffe0ff */
        /* <DEDUP_REMOVED lines=36> */
[C---:B----4-:R-:W-:Y:S02]  /*25170*/  IADD3 R5, R24.reuse, c[0x0][0x198], RZ ;  /* 0x0000660018057a10 */ /* 0x050fe40007ffe0ff */
[----:B------:R-:W-:Y:S02]  /*25180*/  LEA.HI.X.SX32 R21, R24, R29, 0x2, P6 ;  /* 0x0000001d18157211 */ /* 0x000fe400030f16ff */
[----:B------:R-:W-:Y:S02]  /*25190*/  LEA R4, P6, R5, R28, 0x2 ;  /* 0x0000001c05047211 */ /* 0x000fe400078c10ff */
[----:B------:R-:W-:Y:S02]  /*251a0*/  ISETP.LT.AND P5, PT, R0, c[0x0][0x17c], !P0 ;  /* 0x00005f0000007a0c */ /* 0x000fe400047a1270 */
[----:B------:R-:W-:-:S04]  /*251b0*/  IADD3 R0, R252, 0x2c, RZ ;  /* 0x0000002cfc007810 */ /* 0x000fc80007ffe0ff */
[----:B------:R-:W-:Y:S02]  /*251c0*/  ISETP.LT.AND P2, PT, R0, c[0x0][0x17c], !P0 ;  /* 0x00005f0000007a0c */ /* 0x000fe40004741270 */
[----:B------:R-:W-:Y:S01]  /*251d0*/  IADD3 R0, R252, 0x2d, RZ ;  /* 0x0000002dfc007810 */ /* 0x000fe20007ffe0ff */
[----:B---3--:R1:W-:Y:S03]  /*251e0*/  @P4 STG.E [R8.64], R240 ;  /* 0x000000f008004986 */ /* 0x0083e6000c101906 */
[----:B------:R-:W-:Y:S01]  /*251f0*/  ISETP.LT.AND P4, PT, R0, c[0x0][0x17c], !P0 ;  /* 0x00005f0000007a0c */ /* 0x000fe20004781270 */
[----:B--2---:R2:W-:Y:S01]  /*25200*/  @P3 STG.E [R16.64], R241 ;  /* 0x000000f110003986 */ /* 0x0045e2000c101906 */
[C---:B-1----:R-:W-:Y:S02]  /*25210*/  IADD3 R9, R5.reuse, c[0x0][0x198], RZ ;  /* 0x0000660005097a10 */ /* 0x042fe40007ffe0ff */
[----:B------:R-:W-:-:S02]  /*25220*/  LEA.HI.X.SX32 R5, R5, R29, 0x2, P6 ;  /* 0x0000001d05057211 */ /* 0x000fc400030f16ff */
[CC--:B------:R-:W-:Y:S02]  /*25230*/  LEA R8, P6, R9.reuse, R28.reuse, 0x2 ;  /* 0x0000001c09087211 */ /* 0x0c0fe400078c10ff */
[C---:B------:R-:W-:Y:S01]  /*25240*/  IADD3 R24, R9.reuse, c[0x0][0x198], RZ ;  /* 0x0000660009187a10 */ /* 0x040fe20007ffe0ff */
[----:B------:R1:W-:Y:S01]  /*25250*/  @P1 STG.E [R20.64], R234 ;  /* 0x000000ea14001986 */ /* 0x0003e2000c101906 */
[-C--:B------:R-:W-:Y:S02]  /*25260*/  LEA.HI.X.SX32 R9, R9, R29.reuse, 0x2, P6 ;  /* 0x0000001d09097211 */ /* 0x080fe400030f16ff */
[----:B--2---:R-:W-:Y:S02]  /*25270*/  LEA R16, P6, R24, R28, 0x2 ;  /* 0x0000001c18107211 */ /* 0x004fe400078c10ff */
[----:B------:R-:W-:Y:S01]  /*25280*/  IADD3 R0, R252, 0x2e, RZ ;  /* 0x0000002efc007810 */ /* 0x000fe20007ffe0ff */
[----:B------:R2:W-:Y:S01]  /*25290*/  @P5 STG.E [R4.64], R235 ;  /* 0x000000eb04005986 */ /* 0x0005e2000c101906 */
[----:B------:R-:W-:-:S02]  /*252a0*/  LEA.HI.X.SX32 R17, R24, R29, 0x2, P6 ;  /* 0x0000001d18117211 */ /* 0x000fc400030f16ff */
[----:B-1----:R-:W-:Y:S02]  /*252b0*/  IADD3 R21, R24, c[0x0][0x198], RZ ;  /* 0x0000660018157a10 */ /* 0x002fe40007ffe0ff */
[----:B------:R-:W-:Y:S02]  /*252c0*/  ISETP.LT.AND P3, PT, R0, c[0x0][0x17c], !P0 ;  /* 0x00005f0000007a0c */ /* 0x000fe40004761270 */
[C---:B------:R-:W-:Y:S02]  /*252d0*/  LEA R20, P6, R21.reuse, R28, 0x2 ;  /* 0x0000001c15147211 */ /* 0x040fe400078c10ff */
[C---:B--2---:R-:W-:Y:S02]  /*252e0*/  IADD3 R5, R21.reuse, c[0x0][0x198], RZ ;  /* 0x0000660015057a10 */ /* 0x044fe40007ffe0ff */
[----:B------:R-:W-:Y:S02]  /*252f0*/  IADD3 R0, R252, 0x2f, RZ ;  /* 0x0000002ffc007810 */ /* 0x000fe40007ffe0ff */
        /* <DEDUP_REMOVED lines=11> */
[C---:B--2---:R-:W-:Y:S01]  /*253b0*/  IADD3 R17, R24.reuse, c[0x0][0x198], RZ ;  /* 0x0000660018117a10 */ /* 0x044fe20007ffe0ff */
        /* <DEDUP_REMOVED lines=13> */
[----:B------:R-:W-:Y:S01]  /*25490*/  ISETP.LT.AND P3, PT, R0, c[0x0][0x17c], !P0 ;  /* 0x00005f0000007a0c */ /* 0x000fe20004761270 */
[----:B------:R2:W-:Y:S01]  /*254a0*/  @P5 STG.E [R8.64], R250 ;  /* 0x000000fa08005986 */ /* 0x0005e2000c101906 */
[----:B------:R-:W-:-:S03]  /*254b0*/  IADD3 R0, R252, 0x34, RZ ;  /* 0x00000034fc007810 */ /* 0x000fc60007ffe0ff */
[----:B------:R-:W-:Y:S01]  /*254c0*/  LDS.128 R36, [R3+0x1000] ;  /* 0x0010000003247984 */ /* 0x000fe20000000c00 */
        /* <DEDUP_REMOVED lines=17> */
[----:B------:R-:W-:Y:S02]  /*255e0*/  IADD3 R0, R252, 0x37, RZ ;  /* 0x00000037fc007810 */ /* 0x000fe40007ffe0ff */
[C---:B-1----:R-:W-:Y:S01]  /*255f0*/  LEA R20, P6, R24.reuse, R28, 0x2 ;  /* 0x0000001c18147211 */ /* 0x042fe200078c10ff */
[----:B------:R-:W-:Y:S01]  /*25600*/  LDS.128 R68, [R3] ;  /* 0x0000000003447984 */ /* 0x000fe20000000c00 */
[----:B--2---:R-:W-:-:S03]  /*25610*/  IADD3 R5, R24, c[0x0][0x198], RZ ;  /* 0x0000660018057a10 */ /* 0x004fc60007ffe0ff */
        /* <DEDUP_REMOVED lines=21> */
[----:B------:R-:W-:Y:S01]  /*25770*/  ISETP.LT.AND P5, PT, R0, c[0x0][0x17c], !P0 ;  /* 0x00005f0000007a0c */ /* 0x000fe200047a1270 */
[----:B------:R-:W-:Y:S01]  /*25780*/  LDS.128 R24, [R2+0x1800] ;  /* 0x0018000002187984 */ /* 0x000fe20000000c00 */
        /* <DEDUP_REMOVED lines=12> */
[CC--:B-1----:R-:W-:Y:S02]  /*25850*/  LEA R8, P6, R22.reuse, R28.reuse, 0x2 ;  /* 0x0000001c16087211 */ /* 0x0c2fe400078c10ff */
[C---:B--2---:R-:W-:Y:S01]  /*25860*/  IADD3 R17, R22.reuse, c[0x0][0x198], RZ ;  /* 0x0000660016117a10 */ /* 0x044fe20007ffe0ff */
[----:B------:R1:W-:Y:S01]  /*25870*/  @P5 STG.E [R20.64], R6 ;  /* 0x0000000614005986 */ /* 0x0003e2000c101906 */
[----:B------:R-:W-:Y:S02]  /*25880*/  LEA.HI.X.SX32 R9, R22, R29, 0x2, P6 ;  /* 0x0000001d16097211 */ /* 0x000fe400030f16ff */
[----:B------:R-:W-:-:S02]  /*25890*/  LEA R16, P6, R17, R28, 0x2 ;  /* 0x0000001c11107211 */ /* 0x000fc400078c10ff */
[----:B------:R-:W-:Y:S02]  /*258a0*/  ISETP.LT.AND P3, PT, R0, c[0x0][0x17c], !P0 ;  /* 0x00005f0000007a0c */ /* 0x000fe40004761270 */
[----:B------:R-:W-:Y:S02]  /*258b0*/  IADD3 R0, R252, 0x3e, RZ ;  /* 0x0000003efc007810 */ /* 0x000fe40007ffe0ff */
[C---:B-1----:R-:W-:Y:S02]  /*258c0*/  IADD3 R6, R17.reuse, c[0x0][0x198], RZ ;  /* 0x0000660011067a10 */ /* 0x042fe40007ffe0ff */
[----:B------:R-:W-:Y:S02]  /*258d0*/  LEA.HI.X.SX32 R17, R17, R29, 0x2, P6 ;  /* 0x0000001d11117211 */ /* 0x000fe400030f16ff */
[----:B------:R-:W-:Y:S02]  /*258e0*/  LEA R20, P6, R6, R28, 0x2 ;  /* 0x0000001c06147211 */ /* 0x000fe400078c10ff */
[----:B------:R-:W-:-:S02]  /*258f0*/  ISETP.LT.AND P1, PT, R0, c[0x0][0x17c], !P0 ;  /* 0x00005f0000007a0c */ /* 0x000fc40004721270 */
[----:B------:R-:W-:Y:S02]  /*25900*/  IADD3 R22, R6, c[0x0][0x198], RZ ;  /* 0x0000660006167a10 */ /* 0x000fe40007ffe0ff */
[----:B------:R-:W-:Y:S01]  /*25910*/  IADD3 R0, R252, 0x3f, RZ ;  /* 0x0000003ffc007810 */ /* 0x000fe20007ffe0ff */
[----:B------:R1:W-:Y:S01]  /*25920*/  @P2 STG.E [R4.64], R7 ;  /* 0x0000000704002986 */ /* 0x0003e2000c101906 */
[----:B------:R-:W-:Y:S02]  /*25930*/  LEA.HI.X.SX32 R21, R6, R29, 0x2, P6 ;  /* 0x0000001d06157211 */ /* 0x000fe400030f16ff */
[----:B------:R-:W-:Y:S02]  /*25940*/  ISETP.LT.AND P5, PT, R0, c[0x0][0x17c], !P0 ;  /* 0x00005f0000007a0c */ /* 0x000fe400047a1270 */
[----:B------:R-:W-:Y:S01]  /*25950*/  IADD3 R0, R252, 0x40, RZ ;  /* 0x00000040fc007810 */ /* 0x000fe20007ffe0ff */
[----:B------:R2:W-:Y:S01]  /*25960*/  @P4 STG.E [R8.64], R18 ;  /* 0x0000001208004986 */ /* 0x0005e2000c101906 */
[----:B-1----:R-:W-:-:S02]  /*25970*/  LEA R4, P6, R22, R28, 0x2 ;  /* 0x0000001c16047211 */ /* 0x002fc400078c10ff */
[C---:B------:R-:W-:Y:S02]  /*25980*/  IADD3 R7, R22.reuse, c[0x0][0x198], RZ ;  /* 0x0000660016077a10 */ /* 0x040fe40007ffe0ff */
[-C--:B------:R-:W-:Y:S02]  /*25990*/  LEA.HI.X.SX32 R5, R22, R29.reuse, 0x2, P6 ;  /* 0x0000001d16057211 */ /* 0x080fe400030f16ff */
[C---:B------:R-:W-:Y:S02]  /*259a0*/  LEA R6, P6, R7.reuse, R28, 0x2 ;  /* 0x0000001c07067211 */ /* 0x040fe400078c10ff */
[----:B------:R-:W-:Y:S02]  /*259b0*/  ISETP.LT.AND P2, PT, R0, c[0x0][0x17c], !P0 ;  /* 0x00005f0000007a0c */ /* 0x000fe40004741270 */
[C---:B--2---:R-:W-:Y:S02]  /*259c0*/  IADD3 R9, R7.reuse, c[0x0][0x198], RZ ;  /* 0x0000660007097a10 */ /* 0x044fe40007ffe0ff */
        /* <DEDUP_REMOVED lines=12> */
[----:B------:R-:W-:Y:S01]  /*25a90*/  IADD3 R0, R252, 0x43, RZ ;  /* 0x00000043fc007810 */ /* 0x000fe20007ffe0ff */
[----:B------:R2:W-:Y:S01]  /*25aa0*/  @P2 STG.E [R6.64], R172 ;  /* 0x000000ac06002986 */ /* 0x0005e2000c101906 */
[C---:B-1----:R-:W-:Y:S02]  /*25ab0*/  IADD3 R5, R17.reuse, c[0x0][0x198], RZ ;  /* 0x0000660011057a10 */ /* 0x042fe40007ffe0ff */
[----:B------:R-:W-:-:S02]  /*25ac0*/  LEA.HI.X.SX32 R17, R17, R29, 0x2, P6 ;  /* 0x0000001d11117211 */ /* 0x000fc400030f16ff */
[CC--:B------:R-:W-:Y:S02]  /*25ad0*/  LEA R4, P6, R5.reuse, R28.reuse, 0x2 ;  /* 0x0000001c05047211 */ /* 0x0c0fe400078c10ff */
[----:B------:R-:W-:Y:S02]  /*25ae0*/  ISETP.LT.AND P1, PT, R0, c[0x0][0x17c], !P0 ;  /* 0x00005f0000007a0c */ /* 0x000fe40004721270 */
[C---:B--2---:R-:W-:Y:S02]  /*25af0*/  IADD3 R7, R5.reuse, c[0x0][0x198], RZ ;  /* 0x0000660005077a10 */ /* 0x044fe40007ffe0ff */
        /* <DEDUP_REMOVED lines=8> */
[----:B------:R-:W-:Y:S02]  /*25b80*/  ISETP.LT.AND P2, PT, R0, c[0x0][0x17c], !P0 ;  /* 0x00005f0000007a0c */ /* 0x000fe40004741270 */
[----:B------:R-:W-:-:S02]  /*25b90*/  IADD3 R11, R10, c[0x0][0x198], RZ ;  /* 0x000066000a0b7a10 */ /* 0x000fc40007ffe0ff */
[----:B------:R-:W-:Y:S01]  /*25ba0*/  IADD3 R0, R252, 0x46, RZ ;  /* 0x00000046fc007810 */ /* 0x000fe20007ffe0ff */
[----:B------:R-:W-:Y:S01]  /*25bb0*/  @P3 STG.E [R16.64], R168 ;  /* 0x000000a810003986 */ /* 0x000fe2000c101906 */
[----:B-1----:R-:W-:-:S03]  /*25bc0*/  LEA R8, P6, R10, R28, 0x2 ;  /* 0x0000001c0a087211 */ /* 0x002fc600078c10ff */
[----:B------:R1:W-:Y:S01]  /*25bd0*/  @P1 STG.E [R4.64], R169 ;  /* 0x000000a904001986 */ /* 0x0003e2000c101906 */
[----:B------:R-:W-:Y:S02]  /*25be0*/  ISETP.LT.AND P4, PT, R0, c[0x0][0x17c], !P0 ;  /* 0x00005f0000007a0c */ /* 0x000fe40004781270 */
[-C--:B------:R-:W-:Y:S02]  /*25bf0*/  LEA.HI.X.SX32 R9, R10, R29.reuse, 0x2, P6 ;  /* 0x0000001d0a097211 */ /* 0x080fe400030f16ff */
[C---:B------:R-:W-:Y:S02]  /*25c00*/  LEA R10, P6, R11.reuse, R28, 0x2 ;  /* 0x0000001c0b0a7211 */ /* 0x040fe400078c10ff */
        /* <DEDUP_REMOVED lines=41> */
[C---:B------:R-:W-:Y:S02]  /*25ea0*/  IADD3 R16, R9.reuse, c[0x0][0x198], RZ ;  /* 0x0000660009107a10 */ /* 0x040fe40007ffe0ff */
[----:B------:R-:W-:Y:S01]  /*25eb0*/  IADD3 R0, R252, 0x4e, RZ ;  /* 0x0000004efc007810 */ /* 0x000fe20007ffe0ff */
[----:B------:R1:W-:Y:S01]  /*25ec0*/  @P2 STG.E [R10.64], R112 ;  /* 0x000000700a002986 */ /* 0x0003e2000c101906 */
[----:B------:R-:W-:Y:S02]  /*25ed0*/  LEA.HI.X.SX32 R9, R9, R29, 0x2, P6 ;  /* 0x0000001d09097211 */ /* 0x000fe400030f16ff */
[----:B------:R-:W-:Y:S01]  /*25ee0*/  ISETP.LT.AND P5, PT, R0, c[0x0][0x17c], !P0 ;  /* 0x00005f0000007a0c */ /* 0x000fe200047a1270 */
[----:B------:R2:W-:Y:S01]  /*25ef0*/  @P4 STG.E [R4.64], R113 ;  /* 0x0000007104004986 */ /* 0x0005e2000c101906 */
[----:B------:R-:W-:Y:S02]  /*25f00*/  IADD3 R0, R252, 0x4f, RZ ;  /* 0x0000004ffc007810 */ /* 0x000fe40007ffe0ff */
[----:B-1----:R-:W-:-:S02]  /*25f10*/  LEA R10, P6, R16, R28, 0x2 ;  /* 0x0000001c100a7211 */ /* 0x002fc400078c10ff */
[C---:B--2---:R-:W-:Y:S01]  /*25f20*/  IADD3 R5, R16.reuse, c[0x0][0x198], RZ ;  /* 0x0000660010057a10 */ /* 0x044fe20007ffe0ff */
[----:B------:R1:W-:Y:S01]  /*25f30*/  @P3 STG.E [R6.64], R136 ;  /* 0x0000008806003986 */ /* 0x0003e2000c101906 */
[----:B------:R-:W-:Y:S02]  /*25f40*/  LEA.HI.X.SX32 R11, R16, R29, 0x2, P6 ;  /* 0x0000001d100b7211 */ /* 0x000fe400030f16ff */
[C---:B------:R-:W-:Y:S02]  /*25f50*/  LEA R4, P6, R5.reuse, R28, 0x2 ;  /* 0x0000001c05047211 */ /* 0x040fe400078c10ff */
[----:B------:R-:W-:Y:S02]  /*25f60*/  ISETP.LT.AND P2, PT, R0, c[0x0][0x17c], !P0 ;  /* 0x00005f0000007a0c */ /* 0x000fe40004741270 */
[----:B------:R-:W-:Y:S02]  /*25f70*/  IADD3 R0, R252, 0x50, RZ ;  /* 0x00000050fc007810 */ /* 0x000fe40007ffe0ff */
[----:B-1----:R-:W-:-:S02]  /*25f80*/  IADD3 R7, R5, c[0x0][0x198], RZ ;  /* 0x0000660005077a10 */ /* 0x002fc40007ffe0ff */
        /* <DEDUP_REMOVED lines=556> */
[----:B------:R-:W-:Y:S01]  /*28250*/  ISETP.LT.AND P1, PT, R0, c[0x0][0x17c], !P0 ;  /* 0x00005f0000007a0c */ /* 0x000fe20004721270 */
[----:B------:R-:W-:Y:S01]  /*28260*/  LDS.128 R60, [R242+0x800] ;  /* 0x00080000f23c7984 */ /* 0x000fe20000000c00 */
        /* <DEDUP_REMOVED lines=49> */
[----:B------:R-:W-:Y:S01]  /*28580*/  LDS.128 R64, [R2+0x800] ;  /* 0x0008000002407984 */ /* 0x000fe20000000c00 */
        /* <DEDUP_REMOVED lines=36> */
[C---:B--2---:R-:W-:Y:S02]  /*287d0*/  IADD3 R4, R12.reuse, c[0x0][0x198], RZ ;  /* 0x000066000c047a10 */ /* 0x044fe40007ffe0ff */
[----:B------:R-:W-:Y:S02]  /*287e0*/  LEA.HI.X.SX32 R11, R12, R29, 0x2, P6 ;  /* 0x0000001d0c0b7211 */ /* 0x000fe400030f16ff */
[----:B------:R-:W-:-:S02]  /*287f0*/  LEA R12, P6, R4, R28, 0x2 ;  /* 0x0000001c040c7211 */ /* 0x000fc400078c10ff */
[----:B------:R-:W-:Y:S02]  /*28800*/  ISETP.LT.AND P1, PT, R0, c[0x0][0x17c], !P0 ;  /* 0x00005f0000007a0c */ /* 0x000fe40004721270 */
[----:B------:R-:W-:Y:S02]  /*28810*/  IADD3 R15, R4, c[0x0][0x198], RZ ;  /* 0x00006600040f7a10 */ /* 0x000fe40007ffe0ff */
[----:B------:R-:W-:Y:S01]  /*28820*/  IADD3 R0, R252, 0xbc, RZ ;  /* 0x000000bcfc007810 */ /* 0x000fe20007ffe0ff */
[----:B------:R-:W-:Y:S01]  /*28830*/  @P2 STG.E [R6.64], R118 ;  /* 0x0000007606002986 */ /* 0x000fe2000c101906 */
[----:B------:R-:W-:Y:S02]  /*28840*/  LEA.HI.X.SX32 R13, R4, R29, 0x2, P6 ;  /* 0x0000001d040d7211 */ /* 0x000fe400030f16ff */
[----:B------:R-:W-:Y:S01]  /*28850*/  LEA R14, P6, R15, R28, 0x2 ;  /* 0x0000001c0f0e7211 */ /* 0x000fe200078c10ff */
[----:B------:R1:W-:Y:S01]  /*28860*/  @P4 STG.E [R8.64], R119 ;  /* 0x0000007708004986 */ /* 0x0003e2000c101906 */
[----:B------:R-:W-:-:S03]  /*28870*/  ISETP.LT.AND P5, PT, R0, c[0x0][0x17c], !P0 ;  /* 0x00005f0000007a0c */ /* 0x000fc600047a1270 */
[----:B------:R-:W2:Y:S01]  /*28880*/  LDS.128 R4, [R2] ;  /* 0x0000000002047984 */ /* 0x000ea20000000c00 */
[----:B------:R-:W-:Y:S02]  /*28890*/  IADD3 R0, R252, 0xbd, RZ ;  /* 0x000000bdfc007810 */ /* 0x000fe40007ffe0ff */
[C---:B-1----:R-:W-:Y:S02]  /*288a0*/  IADD3 R8, R15.reuse, c[0x0][0x198], RZ ;  /* 0x000066000f087a10 */ /* 0x042fe40007ffe0ff */
[----:B------:R-:W-:Y:S02]  /*288b0*/  LEA.HI.X.SX32 R15, R15, R29, 0x2, P6 ;  /* 0x0000001d0f0f7211 */ /* 0x000fe400030f16ff */
[----:B------:R-:W-:Y:S02]  /*288c0*/  LEA R16, P6, R8, R28, 0x2 ;  /* 0x0000001c08107211 */ /* 0x000fe400078c10ff */
[----:B------:R-:W-:Y:S02]  /*288d0*/  ISETP.LT.AND P2, PT, R0, c[0x0][0x17c], !P0 ;  /* 0x00005f0000007a0c */ /* 0x000fe40004741270 */
[----:B------:R-:W-:-:S02]  /*288e0*/  IADD3 R19, R8, c[0x0][0x198], RZ ;  /* 0x0000660008137a10 */ /* 0x000fc40007ffe0ff */
[----:B------:R-:W-:Y:S01]  /*288f0*/  IADD3 R0, R252, 0xbe, RZ ;  /* 0x000000befc007810 */ /* 0x000fe20007ffe0ff */
[----:B------:R-:W-:Y:S01]  /*28900*/  @P3 STG.E [R10.64], R178 ;  /* 0x000000b20a003986 */ /* 0x000fe2000c101906 */
[----:B------:R-:W-:Y:S02]  /*28910*/  LEA.HI.X.SX32 R17, R8, R29, 0x2, P6 ;  /* 0x0000001d08117211 */ /* 0x000fe400030f16ff */
[----:B------:R-:W-:Y:S01]  /*28920*/  LEA R18, P6, R19, R28, 0x2 ;  /* 0x0000001c13127211 */ /* 0x000fe200078c10ff */
[----:B------:R1:W-:Y:S01]  /*28930*/  @P1 STG.E [R12.64], R179 ;  /* 0x000000b30c001986 */ /* 0x0003e2000c101906 */
[----:B------:R-:W-:-:S03]  /*28940*/  ISETP.LT.AND P4, PT, R0, c[0x0][0x17c], !P0 ;  /* 0x00005f0000007a0c */ /* 0x000fc60004781270 */
[----:B------:R-:W3:Y:S01]  /*28950*/  LDS.128 R8, [R242] ;  /* 0x00000000f2087984 */ /* 0x000ee20000000c00 */
[----:B------:R-:W-:Y:S02]  /*28960*/  IADD3 R0, R252, 0xbf, RZ ;  /* 0x000000bffc007810 */ /* 0x000fe40007ffe0ff */
[C---:B-1----:R-:W-:Y:S02]  /*28970*/  IADD3 R12, R19.reuse, c[0x0][0x198], RZ ;  /* 0x00006600130c7a10 */ /* 0x042fe40007ffe0ff */
[----:B------:R-:W-:Y:S02]  /*28980*/  LEA.HI.X.SX32 R19, R19, R29, 0x2, P6 ;  /* 0x0000001d13137211 */ /* 0x000fe400030f16ff */
[----:B------:R-:W-:Y:S02]  /*28990*/  LEA R20, P6, R12, R28, 0x2 ;  /* 0x0000001c0c147211 */ /* 0x000fe400078c10ff */
[----:B------:R-:W-:Y:S02]  /*289a0*/  ISETP.LT.AND P3, PT, R0, c[0x0][0x17c], !P0 ;  /* 0x00005f0000007a0c */ /* 0x000fe40004761270 */
[----:B------:R-:W-:Y:S01]  /*289b0*/  IADD3 R0, R252, 0xc0, RZ ;  /* 0x000000c0fc007810 */ /* 0x000fe20007ffe0ff */
[----:B------:R-:W-:Y:S01]  /*289c0*/  @P5 STG.E [R14.64], R210 ;  /* 0x000000d20e005986 */ /* 0x000fe2000c101906 */
[----:B------:R-:W-:-:S02]  /*289d0*/  IADD3 R23, R12, c[0x0][0x198], RZ ;  /* 0x000066000c177a10 */ /* 0x000fc40007ffe0ff */
[----:B------:R-:W-:Y:S02]  /*289e0*/  LEA.HI.X.SX32 R21, R12, R29, 0x2, P6 ;  /* 0x0000001d0c157211 */ /* 0x000fe400030f16ff */
[----:B------:R-:W1:Y:S01]  /*289f0*/  LDS.128 R12, [R243] ;  /* 0x00000000f30c7984 */ /* 0x000e620000000c00 */
[----:B------:R-:W-:Y:S02]  /*28a00*/  ISETP.LT.AND P1, PT, R0, c[0x0][0x17c], !P0 ;  /* 0x00005f0000007a0c */ /* 0x000fe40004721270 */
[----:B------:R-:W-:Y:S01]  /*28a10*/  IADD3 R0, R252, 0xc1, RZ ;  /* 0x000000c1fc007810 */ /* 0x000fe20007ffe0ff */
[----:B------:R4:W-:Y:S01]  /*28a20*/  @P2 STG.E [R16.64], R211 ;  /* 0x000000d310002986 */ /* 0x0009e2000c101906 */
[C---:B------:R-:W-:Y:S02]  /*28a30*/  LEA R22, P6, R23.reuse, R28, 0x2 ;  /* 0x0000001c17167211 */ /* 0x040fe400078c10ff */
[----:B------:R-:W-:Y:S02]  /*28a40*/  ISETP.LT.AND P5, PT, R0, c[0x0][0x17c], !P0 ;  /* 0x00005f0000007a0c */ /* 0x000fe400047a1270 */
[----:B------:R-:W-:Y:S01]  /*28a50*/  IADD3 R0, R252, 0xc2, RZ ;  /* 0x000000c2fc007810 */ /* 0x000fe20007ffe0ff */
[----:B------:R2:W-:Y:S01]  /*28a60*/  @P4 STG.E [R18.64], R226 ;  /* 0x000000e212004986 */ /* 0x0005e2000c101906 */
[----:B----4-:R-:W-:-:S02]  /*28a70*/  IADD3 R17, R23, c[0x0][0x198], RZ ;  /* 0x0000660017117a10 */ /* 0x010fc40007ffe0ff */
[-C--:B------:R-:W-:Y:S02]  /*28a80*/  LEA.HI.X.SX32 R23, R23, R29.reuse, 0x2, P6 ;  /* 0x0000001d17177211 */ /* 0x080fe400030f16ff */
[C---:B------:R-:W-:Y:S02]  /*28a90*/  LEA R16, P6, R17.reuse, R28, 0x2 ;  /* 0x0000001c11107211 */ /* 0x040fe400078c10ff */
[----:B------:R-:W-:Y:S02]  /*28aa0*/  ISETP.LT.AND P2, PT, R0, c[0x0][0x17c], !P0 ;  /* 0x00005f0000007a0c */ /* 0x000fe40004741270 */
[C---:B--2---:R-:W-:Y:S02]  /*28ab0*/  IADD3 R19, R17.reuse, c[0x0][0x198], RZ ;  /* 0x0000660011137a10 */ /* 0x044fe40007ffe0ff */
[----:B------:R-:W-:Y:S01]  /*28ac0*/  IADD3 R0, R252, 0xc3, RZ ;  /* 0x000000c3fc007810 */ /* 0x000fe20007ffe0ff */
[----:B------:R2:W-:Y:S01]  /*28ad0*/  @P3 STG.E [R20.64], R227 ;  /* 0x000000e314003986 */ /* 0x0005e2000c101906 */
[----:B------:R-:W-:-:S02]  /*28ae0*/  LEA.HI.X.SX32 R17, R17, R29, 0x2, P6 ;  /* 0x0000001d11117211 */ /* 0x000fc400030f16ff */
[CC--:B------:R-:W-:Y:S02]  /*28af0*/  LEA R18, P6, R19.reuse, R28.reuse, 0x2 ;  /* 0x0000001c13127211 */ /* 0x0c0fe400078c10ff */
[----:B------:R-:W-:Y:S02]  /*28b00*/  ISETP.LT.AND P4, PT, R0, c[0x0][0x17c], !P0 ;  /* 0x00005f0000007a0c */ /* 0x000fe40004781270 */
[----:B------:R-:W-:Y:S01]  /*28b10*/  IADD3 R0, R252, 0xc4, RZ ;  /* 0x000000c4fc007810 */ /* 0x000fe20007ffe0ff */
[----:B------:R4:W-:Y:S01]  /*28b20*/  @P1 STG.E [R22.64], R4 ;  /* 0x0000000416001986 */ /* 0x0009e2000c101906 */
[C---:B--2---:R-:W-:Y:S02]  /*28b30*/  IADD3 R21, R19.reuse, c[0x0][0x198], RZ ;  /* 0x0000660013157a10 */ /* 0x044fe40007ffe0ff */
[----:B------:R-:W-:Y:S02]  /*28b40*/  LEA.HI.X.SX32 R19, R19, R29, 0x2, P6 ;  /* 0x0000001d13137211 */ /* 0x000fe400030f16ff */
[----:B------:R-:W-:-:S02]  /*28b50*/  LEA R20, P6, R21, R28, 0x2 ;  /* 0x0000001c15147211 */ /* 0x000fc400078c10ff */
[----:B------:R-:W-:Y:S02]  /*28b60*/  ISETP.LT.AND P3, PT, R0, c[0x0][0x17c], !P0 ;  /* 0x00005f0000007a0c */ /* 0x000fe40004761270 */
[C---:B----4-:R-:W-:Y:S02]  /*28b70*/  IADD3 R4, R21.reuse, c[0x0][0x198], RZ ;  /* 0x0000660015047a10 */ /* 0x050fe40007ffe0ff */
[----:B------:R-:W-:Y:S01]  /*28b80*/  IADD3 R0, R252, 0xc5, RZ ;  /* 0x000000c5fc007810 */ /* 0x000fe20007ffe0ff */
[----:B------:R2:W-:Y:S01]  /*28b90*/  @P5 STG.E [R16.64], R5 ;  /* 0x0000000510005986 */ /* 0x0005e2000c101906 */
[----:B------:R-:W-:Y:S02]  /*28ba0*/  LEA.HI.X.SX32 R21, R21, R29, 0x2, P6 ;  /* 0x0000001d15157211 */ /* 0x000fe400030f16ff */
[----:B------:R-:W-:Y:S02]  /*28bb0*/  LEA R22, P6, R4, R28, 0x2 ;  /* 0x0000001c04167211 */ /* 0x000fe400078c10ff */
[----:B------:R-:W-:-:S02]  /*28bc0*/  ISETP.LT.AND P1, PT, R0, c[0x0][0x17c], !P0 ;  /* 0x00005f0000007a0c */ /* 0x000fc40004721270 */
[----:B------:R-:W-:Y:S01]  /*28bd0*/  IADD3 R0, R252, 0xc6, RZ ;  /* 0x000000c6fc007810 */ /* 0x000fe20007ffe0ff */
[----:B---3--:R3:W-:Y:S01]  /*28be0*/  @P2 STG.E [R18.64], R8 ;  /* 0x0000000812002986 */ /* 0x0087e2000c101906 */
[C---:B------:R-:W-:Y:S02]  /*28bf0*/  LEA.HI.X.SX32 R23, R4.reuse, R29, 0x2, P6 ;  /* 0x0000001d04177211 */ /* 0x040fe400030f16ff */
[----:B--2---:R-:W-:Y:S02]  /*28c00*/  IADD3 R5, R4, c[0x0][0x198], RZ ;  /* 0x0000660004057a10 */ /* 0x004fe40007ffe0ff */
[----:B------:R-:W-:Y:S02]  /*28c10*/  ISETP.LT.AND P5, PT, R0, c[0x0][0x17c], !P0 ;  /* 0x00005f0000007a0c */ /* 0x000fe400047a1270 */
[----:B------:R-:W-:Y:S02]  /*28c20*/  LEA R4, P6, R5, R28, 0x2 ;  /* 0x0000001c05047211 */ /* 0x000fe400078c10ff */
[----:B------:R-:W-:-:S02]  /*28c30*/  IADD3 R0, R252, 0xc7, RZ ;  /* 0x000000c7fc007810 */ /* 0x000fc40007ffe0ff */
[C---:B---3--:R-:W-:Y:S01]  /*28c40*/  IADD3 R8, R5.reuse, c[0x0][0x198], RZ ;  /* 0x0000660005087a10 */ /* 0x048fe20007ffe0ff */
[----:B------:R2:W-:Y:S01]  /*28c50*/  @P4 STG.E [R20.64], R9 ;  /* 0x0000000914004986 */ /* 0x0005e2000c101906 */
[-C--:B------:R-:W-:Y:S02]  /*28c60*/  LEA.HI.X.SX32 R5, R5, R29.reuse, 0x2, P6 ;  /* 0x0000001d05057211 */ /* 0x080fe400030f16ff */
[----:B------:R-:W-:Y:S02]  /*28c70*/  LEA R16, P6, R8, R28, 0x2 ;  /* 0x0000001c08107211 */ /* 0x000fe400078c10ff */
[----:B------:R-:W-:Y:S02]  /*28c80*/  ISETP.LT.AND P2, PT, R0, c[0x0][0x17c], !P0 ;  /* 0x00005f0000007a0c */ /* 0x000fe40004741270 */
[----:B------:R-:W-:Y:S01]  /*28c90*/  IADD3 R0, R252, 0xc8, RZ ;  /* 0x000000c8fc007810 */ /* 0x000fe20007ffe0ff */
[----:B-1----:R1:W-:Y:S01]  /*28ca0*/  @P3 STG.E [R22.64], R12 ;  /* 0x0000000c16003986 */ /* 0x0023e2000c101906 */
[----:B------:R-:W-:-:S02]  /*28cb0*/  LEA.HI.X.SX32 R17, R8, R29, 0x2, P6 ;  /* 0x0000001d08117211 */ /* 0x000fc400030f16ff */
[----:B--2---:R-:W-:Y:S02]  /*28cc0*/  IADD3 R9, R8, c[0x0][0x198], RZ ;  /* 0x0000660008097a10 */ /* 0x004fe40007ffe0ff */
[----:B------:R-:W-:Y:S02]  /*28cd0*/  ISETP.LT.AND P4, PT, R0, c[0x0][0x17c], !P0 ;  /* 0x00005f0000007a0c */ /* 0x000fe40004781270 */
[C---:B------:R-:W-:Y:S02]  /*28ce0*/  LEA R8, P6, R9.reuse, R28, 0x2 ;  /* 0x0000001c09087211 */ /* 0x040fe400078c10ff */
[----:B------:R-:W-:Y:S02]  /*28cf0*/  IADD3 R0, R252, 0xc9, RZ ;  /* 0x000000c9fc007810 */ /* 0x000fe40007ffe0ff */
[C---:B-1----:R-:W-:Y:S01]  /*28d00*/  IADD3 R12, R9.reuse, c[0x0][0x198], RZ ;  /* 0x00006600090c7a10 */ /* 0x042fe20007ffe0ff */
[----:B------:R1:W-:Y:S01]  /*28d10*/  @P1 STG.E [R4.64], R13 ;  /* 0x0000000d04001986 */ /* 0x0003e2000c101906 */
[----:B------:R-:W-:-:S02]  /*28d20*/  LEA.HI.X.SX32 R9, R9, R29, 0x2, P6 ;  /* 0x0000001d09097211 */ /* 0x000fc400030f16ff */
[----:B------:R-:W-:Y:S02]  /*28d30*/  LEA R18, P6, R12, R28, 0x2 ;  /* 0x0000001c0c127211 */ /* 0x000fe400078c10ff */
[----:B------:R-:W-:Y:S02]  /*28d40*/  ISETP.LT.AND P3, PT, R0, c[0x0][0x17c], !P0 ;  /* 0x00005f0000007a0c */ /* 0x000fe40004761270 */
[----:B------:R-:W-:Y:S02]  /*28d50*/  IADD3 R0, R252, 0xca, RZ ;  /* 0x000000cafc007810 */ /* 0x000fe40007ffe0ff */
[C---:B------:R-:W-:Y:S02]  /*28d60*/  LEA.HI.X.SX32 R19, R12.reuse, R29, 0x2, P6 ;  /* 0x0000001d0c137211 */ /* 0x040fe400030f16ff */
[----:B-1----:R-:W-:Y:S02]  /*28d70*/  IADD3 R5, R12, c[0x0][0x198], RZ ;  /* 0x000066000c057a10 */ /* 0x002fe40007ffe0ff */
[----:B------:R-:W-:-:S02]  /*28d80*/  ISETP.LT.AND P1, PT, R0, c[0x0][0x17c], !P0 ;  /* 0x00005f0000007a0c */ /* 0x000fc40004721270 */
[CC--:B------:R-:W-:Y:S02]  /*28d90*/  LEA R4, P6, R5.reuse, R28.reuse, 0x2 ;  /* 0x0000001c05047211 */ /* 0x0c0fe400078c10ff */
[C---:B------:R-:W-:Y:S02]  /*28da0*/  IADD3 R13, R5.reuse, c[0x0][0x198], RZ ;  /* 0x00006600050d7a10 */ /* 0x040fe40007ffe0ff */
[----:B------:R-:W-:Y:S01]  /*28db0*/  IADD3 R0, R252, 0xcb, RZ ;  /* 0x000000cbfc007810 */ /* 0x000fe20007ffe0ff */
[----:B------:R-:W-:Y:S01]  /*28dc0*/  @P5 STG.E [R16.64], R68 ;  /* 0x0000004410005986 */ /* 0x000fe2000c101906 */
[----:B------:R-:W-:Y:S02]  /*28dd0*/  LEA.HI.X.SX32 R5, R5, R29, 0x2, P6 ;  /* 0x0000001d05057211 */ /* 0x000fe400030f16ff */
[----:B------:R-:W-:Y:S01]  /*28de0*/  LEA R12, P6, R13, R28, 0x2 ;  /* 0x0000001c0d0c7211 */ /* 0x000fe200078c10ff */
[----:B------:R1:W-:Y:S01]  /*28df0*/  @P2 STG.E [R8.64], R69 ;  /* 0x0000004508002986 */ /* 0x0003e2000c101906 */
[----:B------:R-:W-:-:S02]  /*28e00*/  ISETP.LT.AND P5, PT, R0, c[0x0][0x17c], !P0 ;  /* 0x00005f0000007a0c */ /* 0x000fc400047a1270 */
[----:B------:R-:W-:Y:S01]  /*28e10*/  IADD3 R0, R252, 0xcc, RZ ;  /* 0x000000ccfc007810 */ /* 0x000fe20007ffe0ff */
[----:B------:R-:W-:Y:S03]  /*28e20*/  @P4 STG.E [R18.64], R64 ;  /* 0x0000004012004986 */ /* 0x000fe6000c101906 */
[----:B------:R-:W-:Y:S02]  /*28e30*/  ISETP.LT.AND P2, PT, R0, c[0x0][0x17c], !P0 ;  /* 0x00005f0000007a0c */ /* 0x000fe40004741270 */
[C---:B-1----:R-:W-:Y:S02]  /*28e40*/  IADD3 R9, R13.reuse, c[0x0][0x198], RZ ;  /* 0x000066000d097a10 */ /* 0x042fe40007ffe0ff */
[----:B------:R-:W-:Y:S02]  /*28e50*/  LEA.HI.X.SX32 R13, R13, R29, 0x2, P6 ;  /* 0x0000001d0d0d7211 */ /* 0x000fe400030f16ff */
[----:B------:R-:W-:-:S02]  /*28e60*/  LEA R8, P6, R9, R28, 0x2 ;  /* 0x0000001c09087211 */ /* 0x000fc400078c10ff */
[C---:B------:R-:W-:Y:S02]  /*28e70*/  IADD3 R17, R9.reuse, c[0x0][0x198], RZ ;  /* 0x0000660009117a10 */ /* 0x040fe40007ffe0ff */
[----:B------:R-:W-:Y:S01]  /*28e80*/  IADD3 R0, R252, 0xcd, RZ ;  /* 0x000000cdfc007810 */ /* 0x000fe20007ffe0ff */
[----:B------:R1:W-:Y:S01]  /*28e90*/  @P3 STG.E [R4.64], R65 ;  /* 0x0000004104003986 */ /* 0x0003e2000c101906 */
[----:B------:R-:W-:Y:S02]  /*28ea0*/  LEA.HI.X.SX32 R9, R9, R29, 0x2, P6 ;  /* 0x0000001d09097211 */ /* 0x000fe400030f16ff */
[C---:B------:R-:W-:Y:S02]  /*28eb0*/  LEA R16, P6, R17.reuse, R28, 0x2 ;  /* 0x0000001c11107211 */ /* 0x040fe400078c10ff */
[----:B------:R-:W-:Y:S02]  /*28ec0*/  ISETP.LT.AND P4, PT, R0, c[0x0][0x17c], !P0 ;  /* 0x00005f0000007a0c */ /* 0x000fe40004781270 */
[----:B------:R-:W-:Y:S01]  /*28ed0*/  IADD3 R0, R252, 0xce, RZ ;  /* 0x000000cefc007810 */ /* 0x000fe20007ffe0ff */
[----:B------:R2:W-:Y:S01]  /*28ee0*/  @P1 STG.E [R12.64], R60 ;  /* 0x0000003c0c001986 */ /* 0x0005e2000c101906 */
[----:B-1----:R-:W-:-:S02]  /*28ef0*/  IADD3 R5, R17, c[0x0][0x198], RZ ;  /* 0x0000660011057a10 */ /* 0x002fc40007ffe0ff */
        /* <DEDUP_REMOVED lines=11> */
[C---:B-1----:R-:W-:Y:S02]  /*28fb0*/  IADD3 R9, R13.reuse, c[0x0][0x198], RZ ;  /* 0x000066000d097a10 */ /* 0x042fe40007ffe0ff */
[----:B------:R-:W-:Y:S02]  /*28fc0*/  LEA.HI.X.SX32 R13, R13, R29, 0x2, P6 ;  /* 0x0000001d0d0d7211 */ /* 0x000fe400030f16ff */
[----:B------:R-:W-:-:S02]  /*28fd0*/  LEA R8, P6, R9, R28, 0x2 ;  /* 0x0000001c09087211 */ /* 0x000fc400078c10ff */
[----:B------:R-:W-:Y:S02]  /*28fe0*/  ISETP.LT.AND P5, PT, R0, c[0x0][0x17c], !P0 ;  /* 0x00005f0000007a0c */ /* 0x000fe400047a1270 */
[C---:B--2---:R-:W-:Y:S02]  /*28ff0*/  IADD3 R17, R9.reuse, c[0x0][0x198], RZ ;  /* 0x0000660009117a10 */ /* 0x044fe40007ffe0ff */
[----:B------:R-:W-:Y:S01]  /*29000*/  IADD3 R0, R252, 0xd1, RZ ;  /* 0x000000d1fc007810 */ /* 0x000fe20007ffe0ff */
[----:B------:R1:W-:Y:S01]  /*29010*/  @P4 STG.E [R4.64], R57 ;  /* 0x0000003904004986 */ /* 0x0003e2000c101906 */
[----:B------:R-:W-:Y:S02]  /*29020*/  LEA.HI.X.SX32 R9, R9, R29, 0x2, P6 ;  /* 0x0000001d09097211 */ /* 0x000fe400030f16ff */
[----:B------:R-:W-:Y:S02]  /*29030*/  LEA R16, P6, R17, R28, 0x2 ;  /* 0x0000001c11107211 */ /* 0x000fe400078c10ff */
[----:B------:R-:W-:-:S02]  /*29040*/  ISETP.LT.AND P2, PT, R0, c[0x0][0x17c], !P0 ;  /* 0x00005f0000007a0c */ /* 0x000fc40004741270 */
[----:B------:R-:W-:Y:S01]  /*29050*/  IADD3 R0, R252, 0xd2, RZ ;  /* 0x000000d2fc007810 */ /* 0x000fe20007ffe0ff */
[----:B------:R2:W-:Y:S01]  /*29060*/  @P3 STG.E [R12.64], R52 ;  /* 0x000000340c003986 */ /* 0x0005e2000c101906 */
[C---:B-1----:R-:W-:Y:S02]  /*29070*/  IADD3 R5, R17.reuse, c[0x0][0x198], RZ ;  /* 0x0000660011057a10 */ /* 0x042fe40007ffe0ff */
[----:B------:R-:W-:Y:S02]  /*29080*/  LEA.HI.X.SX32 R17, R17, R29, 0x2, P6 ;  /* 0x0000001d11117211 */ /* 0x000fe400030f16ff */
[C---:B------:R-:W-:Y:S02]  /*29090*/  LEA R4, P6, R5.reuse, R28, 0x2 ;  /* 0x0000001c05047211 */ /* 0x040fe400078c10ff */
[----:B------:R-:W-:Y:S02]  /*290a0*/  ISETP.LT.AND P4, PT, R0, c[0x0][0x17c], !P0 ;  /* 0x00005f0000007a0c */ /* 0x000fe40004781270 */
[----:B--2---:R-:W-:-:S02]  /*290b0*/  IADD3 R13, R5, c[0x0][0x198], RZ ;  /* 0x00006600050d7a10 */ /* 0x004fc40007ffe0ff */
        /* <DEDUP_REMOVED lines=15> */
[-C--:B------:R-:W-:Y:S02]  /*291b0*/  LEA R20, P6, R16, R28.reuse, 0x2 ;  /* 0x0000001c10147211 */ /* 0x080fe400078c10ff */
[----:B------:R-:W-:Y:S01]  /*291c0*/  ISETP.LT.AND P5, PT, R0, c[0x0][0x17c], !P0 ;  /* 0x00005f0000007a0c */ /* 0x000fe200047a1270 */
[----:B------:R2:W-:Y:S01]  /*291d0*/  @P4 STG.E [R12.64], R44 ;  /* 0x0000002c0c004986 */ /* 0x0005e2000c101906 */
[C---:B------:R-:W-:Y:S02]  /*291e0*/  LEA.HI.X.SX32 R21, R16.reuse, R29, 0x2, P6 ;  /* 0x0000001d10157211 */ /* 0x040fe400030f16ff */
[----:B-1----:R-:W-:Y:S02]  /*291f0*/  IADD3 R5, R16, c[0x0][0x198], RZ ;  /* 0x0000660010057a10 */ /* 0x002fe40007ffe0ff */
[----:B------:R-:W1:Y:S02]  /*29200*/  LDS.128 R16, [R242+0x1800] ;  /* 0x00180000f2107984 */ /* 0x000e640000000c00 */
[----:B------:R-:W-:-:S02]  /*29210*/  LEA R4, P6, R5, R28, 0x2 ;  /* 0x0000001c05047211 */ /* 0x000fc400078c10ff */
[C---:B--2---:R-:W-:Y:S02]  /*29220*/  IADD3 R13, R5.reuse, c[0x0][0x198], RZ ;  /* 0x00006600050d7a10 */ /* 0x044fe40007ffe0ff */
[C---:B------:R-:W-:Y:S02]  /*29230*/  IADD3 R0, R252.reuse, 0xd6, RZ ;  /* 0x000000d6fc007810 */ /* 0x040fe40007ffe0ff */
[----:B------:R-:W-:Y:S02]  /*29240*/  LEA.HI.X.SX32 R5, R5, R29, 0x2, P6 ;  /* 0x0000001d05057211 */ /* 0x000fe400030f16ff */
[----:B------:R-:W-:Y:S02]  /*29250*/  IADD3 R2, R13, c[0x0][0x198], RZ ;  /* 0x000066000d027a10 */ /* 0x000fe40007ffe0ff */
[----:B------:R-:W-:Y:S01]  /*29260*/  IADD3 R22, R252, 0xd9, RZ ;  /* 0x000000d9fc167810 */ /* 0x000fe20007ffe0ff */
[----:B------:R-:W-:Y:S01]  /*29270*/  @P3 STG.E [R8.64], R45 ;  /* 0x0000002d08003986 */ /* 0x000fe2000c101906 */
[----:B------:R-:W-:-:S02]  /*29280*/  ISETP.LT.AND P2, PT, R0, c[0x0][0x17c], !P0 ;  /* 0x00005f0000007a0c */ /* 0x000fc40004741270 */
[----:B------:R-:W-:Y:S01]  /*29290*/  IADD3 R0, R252, 0xd7, RZ ;  /* 0x000000d7fc007810 */ /* 0x000fe20007ffe0ff */
[----:B------:R-:W-:Y:S01]  /*292a0*/  @P1 STG.E [R20.64], R40 ;  /* 0x0000002814001986 */ /* 0x000fe2000c101906 */
[----:B------:R-:W-:Y:S02]  /*292b0*/  IADD3 R31, R2, c[0x0][0x198], RZ ;  /* 0x00006600021f7a10 */ /* 0x000fe40007ffe0ff */
[----:B------:R-:W-:Y:S01]  /*292c0*/  LEA R12, P6, R13, R28, 0x2 ;  /* 0x0000001c0d0c7211 */ /* 0x000fe200078c10ff */
[----:B------:R2:W-:Y:S01]  /*292d0*/  @P5 STG.E [R4.64], R41 ;  /* 0x0000002904005986 */ /* 0x0005e2000c101906 */
[----:B------:R-:W-:Y:S02]  /*292e0*/  ISETP.LT.AND P5, PT, R22, c[0x0][0x17c], !P0 ;  /* 0x00005f0016007a0c */ /* 0x000fe400047a1270 */
[----:B------:R-:W-:Y:S01]  /*292f0*/  ISETP.LT.AND P4, PT, R0, c[0x0][0x17c], !P0 ;  /* 0x00005f0000007a0c */ /* 0x000fe20004781270 */
[----:B------:R-:W3:Y:S01]  /*29300*/  LDS.128 R20, [R243+0x1800] ;  /* 0x00180000f3147984 */ /* 0x000ee20000000c00 */
[----:B------:R-:W-:-:S02]  /*29310*/  IADD3 R32, R31, c[0x0][0x198], RZ ;  /* 0x000066001f207a10 */ /* 0x000fc40007ffe0ff */
[----:B------:R-:W-:Y:S02]  /*29320*/  IADD3 R0, R252, 0xd8, RZ ;  /* 0x000000d8fc007810 */ /* 0x000fe40007ffe0ff */
[-C--:B------:R-:W-:Y:S02]  /*29330*/  LEA.HI.X.SX32 R13, R13, R29.reuse, 0x2, P6 ;  /* 0x0000001d0d0d7211 */ /* 0x080fe400030f16ff */
[----:B------:R-:W-:Y:S02]  /*29340*/  ISETP.LT.AND P3, PT, R0, c[0x0][0x17c], !P0 ;  /* 0x00005f0000007a0c */ /* 0x000fe40004761270 */
[-C--:B--2---:R-:W-:Y:S01]  /*29350*/  LEA R4, P6, R32, R28.reuse, 0x2 ;  /* 0x0000001c20047211 */ /* 0x084fe200078c10ff */
[----:B------:R2:W-:Y:S01]  /*29360*/  @P2 STG.E [R12.64], R36 ;  /* 0x000000240c002986 */ /* 0x0005e2000c101906 */
[----:B------:R-:W-:Y:S02]  /*29370*/  LEA R8, P1, R2, R28, 0x2 ;  /* 0x0000001c02087211 */ /* 0x000fe400078210ff */
[----:B------:R-:W-:-:S02]  /*29380*/  LEA.HI.X.SX32 R5, R32, R29, 0x2, P6 ;  /* 0x0000001d20057211 */ /* 0x000fc400030f16ff */
[C---:B------:R-:W-:Y:S02]  /*29390*/  LEA R30, P2, R31.reuse, R28, 0x2 ;  /* 0x0000001c1f1e7211 */ /* 0x040fe400078410ff */
[----:B------:R-:W-:Y:S02]  /*293a0*/  IADD3 R0, R252, 0xda, RZ ;  /* 0x000000dafc007810 */ /* 0x000fe40007ffe0ff */
[----:B--2---:R-:W-:Y:S02]  /*293b0*/  IADD3 R13, R32, c[0x0][0x198], RZ ;  /* 0x00006600200d7a10 */ /* 0x004fe40007ffe0ff */
[----:B------:R-:W2:Y:S01]  /*293c0*/  LDS.128 R32, [R3+0x1800] ;  /* 0x0018000003207984 */ /* 0x000ea20000000c00 */
[-C--:B------:R-:W-:Y:S02]  /*293d0*/  LEA.HI.X.SX32 R9, R2, R29.reuse, 0x2, P1 ;  /* 0x0000001d02097211 */ /* 0x080fe400008f16ff */
[----:B------:R-:W-:Y:S02]  /*293e0*/  LEA.HI.X.SX32 R31, R31, R29, 0x2, P2 ;  /* 0x0000001d1f1f7211 */ /* 0x000fe400010f16ff */
[----:B------:R-:W-:Y:S01]  /*293f0*/  ISETP.LT.AND P1, PT, R0, c[0x0][0x17c], !P0 ;  /* 0x00005f0000007a0c */ /* 0x000fe20004721270 */
[----:B------:R4:W-:Y:S01]  /*29400*/  @P4 STG.E [R8.64], R37 ;  /* 0x0000002508004986 */ /* 0x0009e2000c101906 */
[----:B------:R-:W-:-:S02]  /*29410*/  IADD3 R36, R13, c[0x0][0x198], RZ ;  /* 0x000066000d247a10 */ /* 0x000fc40007ffe0ff */
[----:B------:R-:W-:Y:S01]  /*29420*/  IADD3 R2, R252, 0xdb, RZ ;  /* 0x000000dbfc027810 */ /* 0x000fe20007ffe0ff */
[----:B------:R1:W-:Y:S01]  /*29430*/  @P3 STG.E [R30.64], R24 ;  /* 0x000000181e003986 */ /* 0x0003e2000c101906 */
[-C--:B------:R-:W-:Y:S02]  /*29440*/  LEA R12, P6, R36, R28.reuse, 0x2 ;  /* 0x0000001c240c7211 */ /* 0x080fe400078c10ff */
[----:B------:R-:W-:Y:S02]  /*29450*/  IADD3 R0, R252, 0xdc, RZ ;  /* 0x000000dcfc007810 */ /* 0x000fe40007ffe0ff */
[C---:B----4-:R-:W-:Y:S02]  /*29460*/  LEA R8, P3, R13.reuse, R28, 0x2 ;  /* 0x0000001c0d087211 */ /* 0x050fe400078610ff */
[----:B------:R-:W-:Y:S02]  /*29470*/  ISETP.LT.AND P4, PT, R2, c[0x0][0x17c], !P0 ;  /* 0x00005f0002007a0c */ /* 0x000fe40004781270 */
[----:B------:R-:W-:-:S02]  /*29480*/  LEA.HI.X.SX32 R9, R13, R29, 0x2, P3 ;  /* 0x0000001d0d097211 */ /* 0x000fc400018f16ff */
[----:B------:R-:W-:Y:S02]  /*29490*/  LEA.HI.X.SX32 R13, R36, R29, 0x2, P6 ;  /* 0x0000001d240d7211 */ /* 0x000fe400030f16ff */
[----:B------:R-:W-:Y:S02]  /*294a0*/  IADD3 R2, R252, 0xdd, RZ ;  /* 0x000000ddfc027810 */ /* 0x000fe40007ffe0ff */
[----:B------:R-:W-:Y:S02]  /*294b0*/  IADD3 R36, R36, c[0x0][0x198], RZ ;  /* 0x0000660024247a10 */ /* 0x000fe40007ffe0ff */
[----:B------:R-:W-:Y:S01]  /*294c0*/  ISETP.LT.AND P2, PT, R0, c[0x0][0x17c], !P0 ;  /* 0x00005f0000007a0c */ /* 0x000fe20004741270 */
[----:B------:R4:W-:Y:S01]  /*294d0*/  @P5 STG.E [R4.64], R25 ;  /* 0x0000001904005986 */ /* 0x0009e2000c101906 */
[----:B------:R-:W-:Y:S02]  /*294e0*/  ISETP.LT.AND P5, PT, R2, c[0x0][0x17c], !P0 ;  /* 0x00005f0002007a0c */ /* 0x000fe400047a1270 */
[C---:B-1----:R-:W-:Y:S01]  /*294f0*/  IADD3 R24, R36.reuse, c[0x0][0x198], RZ ;  /* 0x0000660024187a10 */ /* 0x042fe20007ffe0ff */
[----:B------:R1:W-:Y:S01]  /*29500*/  @P1 STG.E [R8.64], R16 ;  /* 0x0000001008001986 */ /* 0x0003e2000c101906 */
[----:B------:R-:W-:-:S02]  /*29510*/  LEA R2, P1, R36, R28, 0x2 ;  /* 0x0000001c24027211 */ /* 0x000fc400078210ff */
[----:B------:R-:W-:Y:S02]  /*29520*/  IADD3 R0, R252, 0xde, RZ ;  /* 0x000000defc007810 */ /* 0x000fe40007ffe0ff */
[----:B------:R-:W-:Y:S02]  /*29530*/  LEA.HI.X.SX32 R3, R36, R29, 0x2, P1 ;  /* 0x0000001d24037211 */ /* 0x000fe400008f16ff */
[----:B----4-:R-:W-:Y:S02]  /*29540*/  IADD3 R5, R252, 0xdf, RZ ;  /* 0x000000dffc057810 */ /* 0x010fe40007ffe0ff */
[C---:B------:R-:W-:Y:S02]  /*29550*/  IADD3 R25, R24.reuse, c[0x0][0x198], RZ ;  /* 0x0000660018197a10 */ /* 0x040fe40007ffe0ff */
[----:B------:R-:W-:Y:S01]  /*29560*/  LEA R4, P6, R24, R28, 0x2 ;  /* 0x0000001c18047211 */ /* 0x000fe200078c10ff */
[----:B------:R4:W-:Y:S01]  /*29570*/  @P4 STG.E [R12.64], R17 ;  /* 0x000000110c004986 */ /* 0x0009e2000c101906 */
[----:B------:R-:W-:-:S02]  /*29580*/  ISETP.LT.AND P3, PT, R0, c[0x0][0x17c], !P0 ;  /* 0x00005f0000007a0c */ /* 0x000fc40004761270 */
[----:B------:R-:W-:Y:S02]  /*29590*/  ISETP.LT.AND P4, PT, R5, c[0x0][0x17c], !P0 ;  /* 0x00005f0005007a0c */ /* 0x000fe40004781270 */
[C---:B-1----:R-:W-:Y:S01]  /*295a0*/  IADD3 R16, R25.reuse, c[0x0][0x198], RZ ;  /* 0x0000660019107a10 */ /* 0x042fe20007ffe0ff */
[----:B---3--:R1:W-:Y:S01]  /*295b0*/  @P2 STG.E [R2.64], R20 ;  /* 0x0000001402002986 */ /* 0x0083e2000c101906 */
[-C--:B------:R-:W-:Y:S02]  /*295c0*/  LEA.HI.X.SX32 R5, R24, R29.reuse, 0x2, P6 ;  /* 0x0000001d18057211 */ /* 0x080fe400030f16ff */
[CC--:B------:R-:W-:Y:S02]  /*295d0*/  LEA R8, P2, R25.reuse, R28.reuse, 0x2 ;  /* 0x0000001c19087211 */ /* 0x0c0fe400078410ff */
[----:B----4-:R-:W-:Y:S02]  /*295e0*/  IADD3 R13, R252, 0xe1, RZ ;  /* 0x000000e1fc0d7810 */ /* 0x010fe40007ffe0ff */
[----:B------:R-:W-:Y:S01]  /*295f0*/  LEA R12, P6, R16, R28, 0x2 ;  /* 0x0000001c100c7211 */ /* 0x000fe200078c10ff */
[----:B------:R3:W-:Y:S01]  /*29600*/  @P5 STG.E [R4.64], R21 ;  /* 0x0000001504005986 */ /* 0x0007e2000c101906 */
[----:B------:R-:W-:-:S02]  /*29610*/  LEA.HI.X.SX32 R9, R25, R29, 0x2, P2 ;  /* 0x0000001d19097211 */ /* 0x000fc400010f16ff */
[----:B------:R-:W-:Y:S02]  /*29620*/  ISETP.LT.AND P5, PT, R13, c[0x0][0x17c], !P0 ;  /* 0x00005f000d007a0c */ /* 0x000fe400047a1270 */
[----:B------:R-:W-:Y:S02]  /*29630*/  IADD3 R0, R252, 0xe0, RZ ;  /* 0x000000e0fc007810 */ /* 0x000fe40007ffe0ff */
[C---:B------:R-:W-:Y:S02]  /*29640*/  LEA.HI.X.SX32 R13, R16.reuse, R29, 0x2, P6 ;  /* 0x0000001d100d7211 */ /* 0x040fe400030f16ff */
[----:B------:R-:W-:Y:S01]  /*29650*/  IADD3 R16, R16, c[0x0][0x198], RZ ;  /* 0x0000660010107a10 */ /* 0x000fe20007ffe0ff */
[----:B--2---:R-:W-:Y:S01]  /*29660*/  @P3 STG.E [R8.64], R32 ;  /* 0x0000002008003986 */ /* 0x004fe2000c101906 */
[----:B------:R-:W-:Y:S02]  /*29670*/  ISETP.LT.AND P1, PT, R0, c[0x0][0x17c], !P0 ;  /* 0x00005f0000007a0c */ /* 0x000fe40004721270 */
[----:B------:R-:W-:-:S02]  /*29680*/  IADD3 R17, R16, c[0x0][0x198], RZ ;  /* 0x0000660010117a10 */ /* 0x000fc40007ffe0ff */
[-C--:B-1----:R-:W-:Y:S02]  /*29690*/  LEA R2, P3, R16, R28.reuse, 0x2 ;  /* 0x0000001c10027211 */ /* 0x082fe400078610ff */
[----:B---3--:R-:W-:Y:S02]  /*296a0*/  IADD3 R5, R252, 0xe3, RZ ;  /* 0x000000e3fc057810 */ /* 0x008fe40007ffe0ff */
[C---:B------:R-:W-:Y:S02]  /*296b0*/  LEA R4, P6, R17.reuse, R28, 0x2 ;  /* 0x0000001c11047211 */ /* 0x040fe400078c10ff */
[----:B------:R-:W-:Y:S01]  /*296c0*/  LEA.HI.X.SX32 R3, R16, R29, 0x2, P3 ;  /* 0x0000001d10037211 */ /* 0x000fe200018f16ff */
[----:B------:R1:W-:Y:S01]  /*296d0*/  @P4 STG.E [R12.64], R33 ;  /* 0x000000210c004986 */ /* 0x0003e2000c101906 */
[----:B------:R-:W-:Y:S02]  /*296e0*/  IADD3 R0, R252, 0xe2, RZ ;  /* 0x000000e2fc007810 */ /* 0x000fe40007ffe0ff */
[----:B------:R-:W-:-:S02]  /*296f0*/  IADD3 R16, R17, c[0x0][0x198], RZ ;  /* 0x0000660011107a10 */ /* 0x000fc40007ffe0ff */
[----:B------:R-:W-:Y:S02]  /*29700*/  ISETP.LT.AND P4, PT, R5, c[0x0][0x17c], !P0 ;  /* 0x00005f0005007a0c */ /* 0x000fe40004781270 */
[----:B------:R-:W-:Y:S02]  /*29710*/  LEA.HI.X.SX32 R5, R17, R29, 0x2, P6 ;  /* 0x0000001d11057211 */ /* 0x000fe400030f16ff */
[----:B------:R-:W-:Y:S02]  /*29720*/  ISETP.LT.AND P2, PT, R0, c[0x0][0x17c], !P0 ;  /* 0x00005f0000007a0c */ /* 0x000fe40004741270 */
[----:B------:R-:W-:Y:S01]  /*29730*/  IADD3 R17, R16, c[0x0][0x198], RZ ;  /* 0x0000660010117a10 */ /* 0x000fe20007ffe0ff */
[----:B------:R2:W-:Y:S01]  /*29740*/  @P1 STG.E [R2.64], R6 ;  /* 0x0000000602001986 */ /* 0x0005e2000c101906 */
[----:B-1----:R-:W-:Y:S02]  /*29750*/  IADD3 R13, R252, 0xe5, RZ ;  /* 0x000000e5fc0d7810 */ /* 0x002fe40007ffe0ff */
[----:B------:R-:W-:-:S02]  /*29760*/  LEA R8, P1, R16, R28, 0x2 ;  /* 0x0000001c10087211 */ /* 0x000fc400078210ff */
[----:B------:R-:W-:Y:S01]  /*29770*/  LEA R12, P6, R17, R28, 0x2 ;  /* 0x0000001c110c7211 */ /* 0x000fe200078c10ff */
[----:B------:R1:W-:Y:S01]  /*29780*/  @P5 STG.E [R4.64], R7 ;  /* 0x0000000704005986 */ /* 0x0003e2000c101906 */
[----:B------:R-:W-:Y:S02]  /*29790*/  IADD3 R0, R252, 0xe4, RZ ;  /* 0x000000e4fc007810 */ /* 0x000fe40007ffe0ff */
[----:B------:R-:W-:Y:S02]  /*297a0*/  ISETP.LT.AND P5, PT, R13, c[0x0][0x17c], !P0 ;  /* 0x00005f000d007a0c */ /* 0x000fe400047a1270 */
[-C--:B------:R-:W-:Y:S02]  /*297b0*/  LEA.HI.X.SX32 R9, R16, R29.reuse, 0x2, P1 ;  /* 0x0000001d10097211 */ /* 0x080fe400008f16ff */
[C---:B------:R-:W-:Y:S02]  /*297c0*/  LEA.HI.X.SX32 R13, R17.reuse, R29, 0x2, P6 ;  /* 0x0000001d110d7211 */ /* 0x040fe400030f16ff */
[----:B------:R-:W-:-:S02]  /*297d0*/  IADD3 R17, R17, c[0x0][0x198], RZ ;  /* 0x0000660011117a10 */ /* 0x000fc40007ffe0ff */
[----:B------:R-:W-:Y:S01]  /*297e0*/  ISETP.LT.AND P3, PT, R0, c[0x0][0x17c], !P0 ;  /* 0x00005f0000007a0c */ /* 0x000fe20004761270 */
[----:B------:R3:W-:Y:S01]  /*297f0*/  @P2 STG.E [R8.64], R10 ;  /* 0x0000000a08002986 */ /* 0x0007e2000c101906 */
[C---:B--2---:R-:W-:Y:S02]  /*29800*/  IADD3 R6, R17.reuse, c[0x0][0x198], RZ ;  /* 0x0000660011067a10 */ /* 0x044fe40007ffe0ff */
[----:B------:R-:W-:Y:S02]  /*29810*/  LEA R2, P2, R17, R28, 0x2 ;  /* 0x0000001c11027211 */ /* 0x000fe400078410ff */
[C---:B------:R-:W-:Y:S02]  /*29820*/  IADD3 R0, R252.reuse, 0xe6, RZ ;  /* 0x000000e6fc007810 */ /* 0x040fe40007ffe0ff */
[----:B-1----:R-:W-:Y:S02]  /*29830*/  IADD3 R5, R252, 0xe7, RZ ;  /* 0x000000e7fc057810 */ /* 0x002fe40007ffe0ff */
[----:B------:R-:W-:-:S02]  /*29840*/  IADD3 R7, R6, c[0x0][0x198], RZ ;  /* 0x0000660006077a10 */ /* 0x000fc40007ffe0ff */
[----:B------:R-:W-:Y:S02]  /*29850*/  LEA R4, P6, R6, R28, 0x2 ;  /* 0x0000001c06047211 */ /* 0x000fe400078c10ff */
[-C--:B------:R-:W-:Y:S01]  /*29860*/  LEA.HI.X.SX32 R3, R17, R29.reuse, 0x2, P2 ;  /* 0x0000001d11037211 */ /* 0x080fe200010f16ff */
[----:B------:R1:W-:Y:S01]  /*29870*/  @P4 STG.E [R12.64], R11 ;  /* 0x0000000b0c004986 */ /* 0x0003e2000c101906 */
[----:B------:R-:W-:Y:S02]  /*29880*/  ISETP.LT.AND P1, PT, R0, c[0x0][0x17c], !P0 ;  /* 0x00005f0000007a0c */ /* 0x000fe40004721270 */
[----:B------:R-:W-:Y:S02]  /*29890*/  ISETP.LT.AND P4, PT, R5, c[0x0][0x17c], !P0 ;  /* 0x00005f0005007a0c */ /* 0x000fe40004781270 */
[----:B---3--:R-:W-:Y:S01]  /*298a0*/  IADD3 R10, R7, c[0x0][0x198], RZ ;  /* 0x00006600070a7a10 */ /* 0x008fe20007ffe0ff */
[----:B------:R2:W-:Y:S01]  /*298b0*/  @P3 STG.E [R2.64], R14 ;  /* 0x0000000e02003986 */ /* 0x0005e2000c101906 */
[----:B------:R-:W-:-:S02]  /*298c0*/  LEA.HI.X.SX32 R5, R6, R29, 0x2, P6 ;  /* 0x0000001d06057211 */ /* 0x000fc400030f16ff */
[CC--:B------:R-:W-:Y:S02]  /*298d0*/  LEA R6, P3, R7.reuse, R28.reuse, 0x2 ;  /* 0x0000001c07067211 */ /* 0x0c0fe400078610ff */
[----:B------:R-:W-:Y:S02]  /*298e0*/  IADD3 R9, R252, 0xe9, RZ ;  /* 0x000000e9fc097810 */ /* 0x000fe40007ffe0ff */
[----:B------:R-:W-:Y:S01]  /*298f0*/  LEA R8, P6, R10, R28, 0x2 ;  /* 0x0000001c0a087211 */ /* 0x000fe200078c10ff */
[----:B------:R3:W-:Y:S01]  /*29900*/  @P5 STG.E [R4.64], R15 ;  /* 0x0000000f04005986 */ /* 0x0007e2000c101906 */
[----:B------:R-:W-:Y:S02]  /*29910*/  IADD3 R0, R252, 0xe8, RZ ;  /* 0x000000e8fc007810 */ /* 0x000fe40007ffe0ff */
[----:B------:R-:W-:Y:S02]  /*29920*/  LEA.HI.X.SX32 R7, R7, R29, 0x2, P3 ;  /* 0x0000001d07077211 */ /* 0x000fe400018f16ff */
[----:B------:R-:W-:-:S02]  /*29930*/  ISETP.LT.AND P5, PT, R9, c[0x0][0x17c], !P0 ;  /* 0x00005f0009007a0c */ /* 0x000fc400047a1270 */
[C---:B------:R-:W-:Y:S02]  /*29940*/  LEA.HI.X.SX32 R9, R10.reuse, R29, 0x2, P6 ;  /* 0x0000001d0a097211 */ /* 0x040fe400030f16ff */
[----:B------:R-:W-:Y:S01]  /*29950*/  IADD3 R10, R10, c[0x0][0x198], RZ ;  /* 0x000066000a0a7a10 */ /* 0x000fe20007ffe0ff */
[----:B------:R4:W-:Y:S01]  /*29960*/  @P1 STG.E [R6.64], R70 ;  /* 0x0000004606001986 */ /* 0x0009e2000c101906 */
[----:B------:R-:W-:Y:S02]  /*29970*/  ISETP.LT.AND P2, PT, R0, c[0x0][0x17c], !P0 ;  /* 0x00005f0000007a0c */ /* 0x000fe40004741270 */
[C---:B-1----:R-:W-:Y:S02]  /*29980*/  IADD3 R11, R10.reuse, c[0x0][0x198], RZ ;  /* 0x000066000a0b7a10 */ /* 0x042fe40007ffe0ff */
[----:B--2---:R-:W-:Y:S02]  /*29990*/  LEA R2, P1, R10, R28, 0x2 ;  /* 0x0000001c0a027211 */ /* 0x004fe400078210ff */
[----:B---3--:R-:W-:-:S02]  /*299a0*/  IADD3 R5, R252, 0xeb, RZ ;  /* 0x000000ebfc057810 */ /* 0x008fc40007ffe0ff */
[----:B------:R-:W-:Y:S02]  /*299b0*/  IADD3 R0, R252, 0xea, RZ ;  /* 0x000000eafc007810 */ /* 0x000fe40007ffe0ff */
[C---:B------:R-:W-:Y:S02]  /*299c0*/  LEA R4, P6, R11.reuse, R28, 0x2 ;  /* 0x0000001c0b047211 */ /* 0x040fe400078c10ff */
[----:B------:R-:W-:Y:S01]  /*299d0*/  LEA.HI.X.SX32 R3, R10, R29, 0x2, P1 ;  /* 0x0000001d0a037211 */ /* 0x000fe200008f16ff */
[----:B------:R1:W-:Y:S01]  /*299e0*/  @P4 STG.E [R8.64], R71 ;  /* 0x0000004708004986 */ /* 0x0003e2000c101906 */
[----:B------:R-:W-:Y:S02]  /*299f0*/  IADD3 R10, R11, c[0x0][0x198], RZ ;  /* 0x000066000b0a7a10 */ /* 0x000fe40007ffe0ff */
[----:B------:R-:W-:Y:S02]  /*29a00*/  ISETP.LT.AND P4, PT, R5, c[0x0][0x17c], !P0 ;  /* 0x00005f0005007a0c */ /* 0x000fe40004781270 */
[----:B------:R-:W-:-:S02]  /*29a10*/  ISETP.LT.AND P3, PT, R0, c[0x0][0x17c], !P0 ;  /* 0x00005f0000007a0c */ /* 0x000fc40004761270 */
[----:B------:R-:W-:Y:S02]  /*29a20*/  LEA.HI.X.SX32 R5, R11, R29, 0x2, P6 ;  /* 0x0000001d0b057211 */ /* 0x000fe400030f16ff */
[C---:B------:R-:W-:Y:S01]  /*29a30*/  IADD3 R11, R10.reuse, c[0x0][0x198], RZ ;  /* 0x000066000a0b7a10 */ /* 0x040fe20007ffe0ff */
[----:B------:R2:W-:Y:S01]  /*29a40*/  @P2 STG.E [R2.64], R66 ;  /* 0x0000004202002986 */ /* 0x0005e2000c101906 */
[-C--:B----4-:R-:W-:Y:S02]  /*29a50*/  LEA R6, P2, R10, R28.reuse, 0x2 ;  /* 0x0000001c0a067211 */ /* 0x090fe400078410ff */
[C---:B-1----:R-:W-:Y:S02]  /*29a60*/  IADD3 R9, R252.reuse, 0xed, RZ ;  /* 0x000000edfc097810 */ /* 0x042fe40007ffe0ff */
[----:B------:R-:W-:Y:S01]  /*29a70*/  LEA R8, P6, R11, R28, 0x2 ;  /* 0x0000001c0b087211 */ /* 0x000fe200078c10ff */
[----:B------:R1:W-:Y:S01]  /*29a80*/  @P5 STG.E [R4.64], R67 ;  /* 0x0000004304005986 */ /* 0x0003e2000c101906 */
[----:B------:R-:W-:-:S02]  /*29a90*/  IADD3 R0, R252, 0xec, RZ ;  /* 0x000000ecfc007810 */ /* 0x000fc40007ffe0ff */
[-C--:B------:R-:W-:Y:S02]  /*29aa0*/  LEA.HI.X.SX32 R7, R10, R29.reuse, 0x2, P2 ;  /* 0x0000001d0a077211 */ /* 0x080fe400010f16ff */
[----:B------:R-:W-:Y:S02]  /*29ab0*/  ISETP.LT.AND P5, PT, R9, c[0x0][0x17c], !P0 ;  /* 0x00005f0009007a0c */ /* 0x000fe400047a1270 */
[C---:B------:R-:W-:Y:S02]  /*29ac0*/  LEA.HI.X.SX32 R9, R11.reuse, R29, 0x2, P6 ;  /* 0x0000001d0b097211 */ /* 0x040fe400030f16ff */
[----:B------:R-:W-:Y:S01]  /*29ad0*/  IADD3 R11, R11, c[0x0][0x198], RZ ;  /* 0x000066000b0b7a10 */ /* 0x000fe20007ffe0ff */
[----:B------:R3:W-:Y:S01]  /*29ae0*/  @P3 STG.E [R6.64], R62 ;  /* 0x0000003e06003986 */ /* 0x0007e2000c101906 */
[----:B------:R-:W-:Y:S02]  /*29af0*/  ISETP.LT.AND P1, PT, R0, c[0x0][0x17c], !P0 ;  /* 0x00005f0000007a0c */ /* 0x000fe40004721270 */
[----:B------:R-:W-:-:S02]  /*29b00*/  IADD3 R10, R11, c[0x0][0x198], RZ ;  /* 0x000066000b0a7a10 */ /* 0x000fc40007ffe0ff */
[CC--:B--2---:R-:W-:Y:S02]  /*29b10*/  LEA R2, P3, R11.reuse, R28.reuse, 0x2 ;  /* 0x0000001c0b027211 */ /* 0x0c4fe400078610ff */
[C---:B-1----:R-:W-:Y:S02]  /*29b20*/  IADD3 R5, R252.reuse, 0xef, RZ ;  /* 0x000000effc057810 */ /* 0x042fe40007ffe0ff */
[----:B------:R-:W-:Y:S02]  /*29b30*/  IADD3 R0, R252, 0xee, RZ ;  /* 0x000000eefc007810 */ /* 0x000fe40007ffe0ff */
[C---:B------:R-:W-:Y:S02]  /*29b40*/  LEA R4, P6, R10.reuse, R28, 0x2 ;  /* 0x0000001c0a047211 */ /* 0x040fe400078c10ff */
[----:B------:R-:W-:Y:S01]  /*29b50*/  LEA.HI.X.SX32 R3, R11, R29, 0x2, P3 ;  /* 0x0000001d0b037211 */ /* 0x000fe200018f16ff */
[----:B------:R1:W-:Y:S01]  /*29b60*/  @P4 STG.E [R8.64], R63 ;  /* 0x0000003f08004986 */ /* 0x0003e2000c101906 */
[----:B------:R-:W-:-:S02]  /*29b70*/  IADD3 R11, R10, c[0x0][0x198], RZ ;  /* 0x000066000a0b7a10 */ /* 0x000fc40007ffe0ff */
[----:B------:R-:W-:Y:S02]  /*29b80*/  ISETP.LT.AND P4, PT, R5, c[0x0][0x17c], !P0 ;  /* 0x00005f0005007a0c */ /* 0x000fe40004781270 */
[----:B------:R-:W-:Y:S02]  /*29b90*/  ISETP.LT.AND P2, PT, R0, c[0x0][0x17c], !P0 ;  /* 0x00005f0000007a0c */ /* 0x000fe40004741270 */
[----:B------:R-:W-:Y:S02]  /*29ba0*/  LEA.HI.X.SX32 R5, R10, R29, 0x2, P6 ;  /* 0x0000001d0a057211 */ /* 0x000fe400030f16ff */
[C---:B------:R-:W-:Y:S01]  /*29bb0*/  IADD3 R10, R11.reuse, c[0x0][0x198], RZ ;  /* 0x000066000b0a7a10 */ /* 0x040fe20007ffe0ff */
[----:B------:R2:W-:Y:S01]  /*29bc0*/  @P1 STG.E [R2.64], R58 ;  /* 0x0000003a02001986 */ /* 0x0005e2000c101906 */
[----:B---3--:R-:W-:Y:S02]  /*29bd0*/  LEA R6, P1, R11, R28, 0x2 ;  /* 0x0000001c0b067211 */ /* 0x008fe400078210ff */
[----:B-1----:R-:W-:-:S02]  /*29be0*/  IADD3 R9, R252, 0xf1, RZ ;  /* 0x000000f1fc097810 */ /* 0x002fc40007ffe0ff */
[----:B------:R-:W-:Y:S01]  /*29bf0*/  LEA R8, P6, R10, R28, 0x2 ;  /* 0x0000001c0a087211 */ /* 0x000fe200078c10ff */
[----:B------:R1:W-:Y:S01]  /*29c00*/  @P5 STG.E [R4.64], R59 ;  /* 0x0000003b04005986 */ /* 0x0003e2000c101906 */
[-C--:B------:R-:W-:Y:S02]  /*29c10*/  LEA.HI.X.SX32 R7, R11, R29.reuse, 0x2, P1 ;  /* 0x0000001d0b077211 */ /* 0x080fe400008f16ff */
[----:B------:R-:W-:Y:S02]  /*29c20*/  ISETP.LT.AND P5, PT, R9, c[0x0][0x17c], !P0 ;  /* 0x00005f0009007a0c */ /* 0x000fe400047a1270 */
[----:B------:R-:W-:Y:S02]  /*29c30*/  IADD3 R0, R252, 0xf0, RZ ;  /* 0x000000f0fc007810 */ /* 0x000fe40007ffe0ff */
[C---:B------:R-:W-:Y:S02]  /*29c40*/  LEA.HI.X.SX32 R9, R10.reuse, R29, 0x2, P6 ;  /* 0x0000001d0a097211 */ /* 0x040fe400030f16ff */
[----:B------:R-:W-:Y:S01]  /*29c50*/  IADD3 R10, R10, c[0x0][0x198], RZ ;  /* 0x000066000a0a7a10 */ /* 0x000fe20007ffe0ff */
[----:B------:R-:W-:Y:S01]  /*29c60*/  @P2 STG.E [R6.64], R54 ;  /* 0x0000003606002986 */ /* 0x000fe2000c101906 */
[----:B------:R-:W-:-:S02]  /*29c70*/  ISETP.LT.AND P3, PT, R0, c[0x0][0x17c], !P0 ;  /* 0x00005f0000007a0c */ /* 0x000fc40004761270 */
[C---:B------:R-:W-:Y:S02]  /*29c80*/  IADD3 R11, R10.reuse, c[0x0][0x198], RZ ;  /* 0x000066000a0b7a10 */ /* 0x040fe40007ffe0ff */
[-C--:B--2---:R-:W-:Y:S02]  /*29c90*/  LEA R2, P2, R10, R28.reuse, 0x2 ;  /* 0x0000001c0a027211 */ /* 0x084fe400078410ff */
[----:B-1----:R-:W-:Y:S02]  /*29ca0*/  IADD3 R5, R252, 0xf3, RZ ;  /* 0x000000f3fc057810 */ /* 0x002fe40007ffe0ff */
[----:B------:R-:W-:Y:S02]  /*29cb0*/  LEA R4, P6, R11, R28, 0x2 ;  /* 0x0000001c0b047211 */ /* 0x000fe400078c10ff */
[----:B------:R-:W-:Y:S01]  /*29cc0*/  LEA.HI.X.SX32 R3, R10, R29, 0x2, P2 ;  /* 0x0000001d0a037211 */ /* 0x000fe200010f16ff */
[----:B------:R1:W-:Y:S01]  /*29cd0*/  @P4 STG.E [R8.64], R55 ;  /* 0x0000003708004986 */ /* 0x0003e2000c101906 */
[----:B------:R-:W-:-:S02]  /*29ce0*/  IADD3 R0, R252, 0xf2, RZ ;  /* 0x000000f2fc007810 */ /* 0x000fc40007ffe0ff */
[----:B------:R-:W-:Y:S02]  /*29cf0*/  IADD3 R10, R11, c[0x0][0x198], RZ ;  /* 0x000066000b0a7a10 */ /* 0x000fe40007ffe0ff */
[----:B------:R-:W-:Y:S02]  /*29d00*/  ISETP.LT.AND P4, PT, R5, c[0x0][0x17c], !P0 ;  /* 0x00005f0005007a0c */ /* 0x000fe40004781270 */
[----:B------:R-:W-:Y:S02]  /*29d10*/  LEA.HI.X.SX32 R5, R11, R29, 0x2, P6 ;  /* 0x0000001d0b057211 */ /* 0x000fe400030f16ff */
[----:B------:R-:W-:Y:S02]  /*29d20*/  ISETP.LT.AND P1, PT, R0, c[0x0][0x17c], !P0 ;  /* 0x00005f0000007a0c */ /* 0x000fe40004721270 */
[----:B------:R-:W-:Y:S01]  /*29d30*/  IADD3 R11, R10, c[0x0][0x198], RZ ;  /* 0x000066000a0b7a10 */ /* 0x000fe20007ffe0ff */
[----:B------:R2:W-:Y:S01]  /*29d40*/  @P3 STG.E [R2.64], R50 ;  /* 0x0000003202003986 */ /* 0x0005e2000c101906 */
[----:B-1----:R-:W-:-:S02]  /*29d50*/  IADD3 R9, R252, 0xf5, RZ ;  /* 0x000000f5fc097810 */ /* 0x002fc40007ffe0ff */
[-C--:B------:R-:W-:Y:S02]  /*29d60*/  LEA R6, P3, R10, R28.reuse, 0x2 ;  /* 0x0000001c0a067211 */ /* 0x080fe400078610ff */
[----:B------:R-:W-:Y:S01]  /*29d70*/  LEA R8, P6, R11, R28, 0x2 ;  /* 0x0000001c0b087211 */ /* 0x000fe200078c10ff */
[----:B------:R1:W-:Y:S01]  /*29d80*/  @P5 STG.E [R4.64], R51 ;  /* 0x0000003304005986 */ /* 0x0003e2000c101906 */
[----:B------:R-:W-:Y:S02]  /*29d90*/  IADD3 R0, R252, 0xf4, RZ ;  /* 0x000000f4fc007810 */ /* 0x000fe40007ffe0ff */
[----:B------:R-:W-:Y:S02]  /*29da0*/  ISETP.LT.AND P5, PT, R9, c[0x0][0x17c], !P0 ;  /* 0x00005f0009007a0c */ /* 0x000fe400047a1270 */
[-C--:B------:R-:W-:Y:S02]  /*29db0*/  LEA.HI.X.SX32 R7, R10, R29.reuse, 0x2, P3 ;  /* 0x0000001d0a077211 */ /* 0x080fe400018f16ff */
[----:B------:R-:W-:-:S02]  /*29dc0*/  LEA.HI.X.SX32 R9, R11, R29, 0x2, P6 ;  /* 0x0000001d0b097211 */ /* 0x000fc400030f16ff */
[----:B------:R-:W-:Y:S02]  /*29dd0*/  IADD3 R11, R11, c[0x0][0x198], RZ ;  /* 0x000066000b0b7a10 */ /* 0x000fe40007ffe0ff */
[----:B------:R-:W-:Y:S01]  /*29de0*/  ISETP.LT.AND P2, PT, R0, c[0x0][0x17c], !P0 ;  /* 0x00005f0000007a0c */ /* 0x000fe20004741270 */
[----:B------:R3:W-:Y:S01]  /*29df0*/  @P1 STG.E [R6.64], R46 ;  /* 0x0000002e06001986 */ /* 0x0007e2000c101906 */
[C---:B------:R-:W-:Y:S02]  /*29e00*/  IADD3 R10, R11.reuse, c[0x0][0x198], RZ ;  /* 0x000066000b0a7a10 */ /* 0x040fe40007ffe0ff */
[-C--:B--2---:R-:W-:Y:S02]  /*29e10*/  LEA R2, P1, R11, R28.reuse, 0x2 ;  /* 0x0000001c0b027211 */ /* 0x084fe400078210ff */
[----:B-1----:R-:W-:Y:S02]  /*29e20*/  IADD3 R5, R252, 0xf7, RZ ;  /* 0x000000f7fc057810 */ /* 0x002fe40007ffe0ff */
[----:B------:R-:W-:Y:S01]  /*29e30*/  LEA R4, P6, R10, R28, 0x2 ;  /* 0x0000001c0a047211 */ /* 0x000fe200078c10ff */
[----:B------:R1:W-:Y:S01]  /*29e40*/  @P4 STG.E [R8.64], R47 ;  /* 0x0000002f08004986 */ /* 0x0003e2000c101906 */
[----:B------:R-:W-:-:S02]  /*29e50*/  IADD3 R0, R252, 0xf6, RZ ;  /* 0x000000f6fc007810 */ /* 0x000fc40007ffe0ff */
[-C--:B------:R-:W-:Y:S02]  /*29e60*/  LEA.HI.X.SX32 R3, R11, R29.reuse, 0x2, P1 ;  /* 0x0000001d0b037211 */ /* 0x080fe400008f16ff */
[C---:B------:R-:W-:Y:S02]  /*29e70*/  IADD3 R11, R10.reuse, c[0x0][0x198], RZ ;  /* 0x000066000a0b7a10 */ /* 0x040fe40007ffe0ff */
[----:B------:R-:W-:Y:S02]  /*29e80*/  ISETP.LT.AND P4, PT, R5, c[0x0][0x17c], !P0 ;  /* 0x00005f0005007a0c */ /* 0x000fe40004781270 */
[----:B------:R-:W-:Y:S02]  /*29e90*/  LEA.HI.X.SX32 R5, R10, R29, 0x2, P6 ;  /* 0x0000001d0a057211 */ /* 0x000fe400030f16ff */
[----:B------:R-:W-:Y:S01]  /*29ea0*/  ISETP.LT.AND P3, PT, R0, c[0x0][0x17c], !P0 ;  /* 0x00005f0000007a0c */ /* 0x000fe20004761270 */
[----:B------:R2:W-:Y:S01]  /*29eb0*/  @P2 STG.E [R2.64], R42 ;  /* 0x0000002a02002986 */ /* 0x0005e2000c101906 */
[----:B------:R-:W-:-:S02]  /*29ec0*/  IADD3 R10, R11, c[0x0][0x198], RZ ;  /* 0x000066000b0a7a10 */ /* 0x000fc40007ffe0ff */
[CC--:B---3--:R-:W-:Y:S01]  /*29ed0*/  LEA R6, P2, R11.reuse, R28.reuse, 0x2 ;  /* 0x0000001c0b067211 */ /* 0x0c8fe200078410ff */
[----:B------:R3:W-:Y:S01]  /*29ee0*/  @P5 STG.E [R4.64], R43 ;  /* 0x0000002b04005986 */ /* 0x0007e2000c101906 */
[----:B-1----:R-:W-:Y:S02]  /*29ef0*/  IADD3 R9, R252, 0xf9, RZ ;  /* 0x000000f9fc097810 */ /* 0x002fe40007ffe0ff */
[----:B------:R-:W-:Y:S02]  /*29f00*/  LEA R8, P5, R10, R28, 0x2 ;  /* 0x0000001c0a087211 */ /* 0x000fe400078a10ff */
[----:B------:R-:W-:Y:S02]  /*29f10*/  LEA.HI.X.SX32 R7, R11, R29, 0x2, P2 ;  /* 0x0000001d0b077211 */ /* 0x000fe400010f16ff */
[----:B------:R-:W-:Y:S02]  /*29f20*/  IADD3 R0, R252, 0xf8, RZ ;  /* 0x000000f8fc007810 */ /* 0x000fe40007ffe0ff */
[----:B------:R-:W-:-:S02]  /*29f30*/  ISETP.LT.AND P2, PT, R9, c[0x0][0x17c], !P0 ;  /* 0x00005f0009007a0c */ /* 0x000fc40004741270 */
[C---:B------:R-:W-:Y:S02]  /*29f40*/  LEA.HI.X.SX32 R9, R10.reuse, R29, 0x2, P5 ;  /* 0x0000001d0a097211 */ /* 0x040fe400028f16ff */
[----:B------:R-:W-:Y:S01]  /*29f50*/  IADD3 R10, R10, c[0x0][0x198], RZ ;  /* 0x000066000a0a7a10 */ /* 0x000fe20007ffe0ff */
[----:B------:R-:W-:Y:S01]  /*29f60*/  @P3 STG.E [R6.64], R38 ;  /* 0x0000002606003986 */ /* 0x000fe2000c101906 */
[----:B------:R-:W-:Y:S02]  /*29f70*/  ISETP.LT.AND P1, PT, R0, c[0x0][0x17c], !P0 ;  /* 0x00005f0000007a0c */ /* 0x000fe40004721270 */
[C---:B--2---:R-:W-:Y:S02]  /*29f80*/  LEA R2, P3, R10.reuse, R28, 0x2 ;  /* 0x0000001c0a027211 */ /* 0x044fe400078610ff */
[----:B------:R-:W-:Y:S02]  /*29f90*/  IADD3 R11, R10, c[0x0][0x198], RZ ;  /* 0x000066000a0b7a10 */ /* 0x000fe40007ffe0ff */
[----:B------:R-:W-:-:S02]  /*29fa0*/  IADD3 R0, R252, 0xfa, RZ ;  /* 0x000000fafc007810 */ /* 0x000fc40007ffe0ff */
[----:B------:R-:W-:Y:S02]  /*29fb0*/  LEA.HI.X.SX32 R3, R10, R29, 0x2, P3 ;  /* 0x0000001d0a037211 */ /* 0x000fe400018f16ff */
[----:B---3--:R-:W-:Y:S02]  /*29fc0*/  IADD3 R5, R252, 0xfb, RZ ;  /* 0x000000fbfc057810 */ /* 0x008fe40007ffe0ff */
[C---:B------:R-:W-:Y:S02]  /*29fd0*/  IADD3 R10, R11.reuse, c[0x0][0x198], RZ ;  /* 0x000066000b0a7a10 */ /* 0x040fe40007ffe0ff */
[----:B------:R-:W-:Y:S02]  /*29fe0*/  ISETP.LT.AND P5, PT, R0, c[0x0][0x17c], !P0 ;  /* 0x00005f0000007a0c */ /* 0x000fe400047a1270 */
[----:B------:R-:W-:Y:S01]  /*29ff0*/  LEA R4, P6, R11, R28, 0x2 ;  /* 0x0000001c0b047211 */ /* 0x000fe200078c10ff */
[----:B------:R1:W-:Y:S01]  /*2a000*/  @P4 STG.E [R8.64], R39 ;  /* 0x0000002708004986 */ /* 0x0003e2000c101906 */
[----:B------:R-:W-:-:S02]  /*2a010*/  IADD3 R0, R252, 0xfc, RZ ;  /* 0x000000fcfc007810 */ /* 0x000fc40007ffe0ff */
[----:B------:R-:W-:Y:S01]  /*2a020*/  ISETP.LT.AND P4, PT, R5, c[0x0][0x17c], !P0 ;  /* 0x00005f0005007a0c */ /* 0x000fe20004781270 */
[----:B------:R2:W-:Y:S01]  /*2a030*/  @P1 STG.E [R2.64], R26 ;  /* 0x0000001a02001986 */ /* 0x0005e2000c101906 */
[----:B------:R-:W-:Y:S02]  /*2a040*/  LEA.HI.X.SX32 R5, R11, R29, 0x2, P6 ;  /* 0x0000001d0b057211 */ /* 0x000fe400030f16ff */
[----:B------:R-:W-:Y:S02]  /*2a050*/  ISETP.LT.AND P3, PT, R0, c[0x0][0x17c], !P0 ;  /* 0x00005f0000007a0c */ /* 0x000fe40004761270 */
[----:B------:R-:W-:Y:S02]  /*2a060*/  IADD3 R0, R252, 0xfd, RZ ;  /* 0x000000fdfc007810 */ /* 0x000fe40007ffe0ff */
[C---:B-1----:R-:W-:Y:S02]  /*2a070*/  IADD3 R9, R10.reuse, c[0x0][0x198], RZ ;  /* 0x000066000a097a10 */ /* 0x042fe40007ffe0ff */
[----:B------:R-:W-:-:S02]  /*2a080*/  LEA R6, P1, R10, R28, 0x2 ;  /* 0x0000001c0a067211 */ /* 0x000fc400078210ff */
[C---:B------:R-:W-:Y:S01]  /*2a090*/  IADD3 R11, R9.reuse, c[0x0][0x198], RZ ;  /* 0x00006600090b7a10 */ /* 0x040fe20007ffe0ff */
[----:B------:R1:W-:Y:S01]  /*2a0a0*/  @P2 STG.E [R4.64], R27 ;  /* 0x0000001b04002986 */ /* 0x0003e2000c101906 */
[-C--:B------:R-:W-:Y:S02]  /*2a0b0*/  LEA R8, P6, R9, R28.reuse, 0x2 ;  /* 0x0000001c09087211 */ /* 0x080fe400078c10ff */
[----:B------:R-:W-:Y:S02]  /*2a0c0*/  ISETP.LT.AND P2, PT, R0, c[0x0][0x17c], !P0 ;  /* 0x00005f0000007a0c */ /* 0x000fe40004741270 */
[----:B------:R-:W-:Y:S02]  /*2a0d0*/  LEA.HI.X.SX32 R7, R10, R29, 0x2, P1 ;  /* 0x0000001d0a077211 */ /* 0x000fe400008f16ff */
[C---:B------:R-:W-:Y:S02]  /*2a0e0*/  IADD3 R0, R11.reuse, c[0x0][0x198], RZ ;  /* 0x000066000b007a10 */ /* 0x040fe40007ffe0ff */
[----:B--2---:R-:W-:-:S02]  /*2a0f0*/  LEA R2, P1, R11, R28, 0x2 ;  /* 0x0000001c0b027211 */ /* 0x004fc400078210ff */
[C---:B------:R-:W-:Y:S02]  /*2a100*/  IADD3 R12, R252.reuse, 0xfe, RZ ;  /* 0x000000fefc0c7810 */ /* 0x040fe40007ffe0ff */
[----:B------:R-:W-:Y:S02]  /*2a110*/  IADD3 R252, R252, 0xff, RZ ;  /* 0x000000fffcfc7810 */ /* 0x000fe40007ffe0ff */
[-C--:B------:R-:W-:Y:S02]  /*2a120*/  LEA.HI.X.SX32 R9, R9, R29.reuse, 0x2, P6 ;  /* 0x0000001d09097211 */ /* 0x080fe400030f16ff */
[C---:B------:R-:W-:Y:S02]  /*2a130*/  LEA R10, P6, R0.reuse, R28, 0x2 ;  /* 0x0000001c000a7211 */ /* 0x040fe400078c10ff */
[----:B------:R-:W-:Y:S02]  /*2a140*/  LEA.HI.X.SX32 R3, R11, R29, 0x2, P1 ;  /* 0x0000001d0b037211 */ /* 0x000fe400008f16ff */
[----:B-1----:R-:W-:-:S02]  /*2a150*/  IADD3 R5, R0, c[0x0][0x198], RZ ;  /* 0x0000660000057a10 */ /* 0x002fc40007ffe0ff */
[----:B------:R-:W-:Y:S02]  /*2a160*/  ISETP.LT.AND P1, PT, R12, c[0x0][0x17c], !P0 ;  /* 0x00005f000c007a0c */ /* 0x000fe40004721270 */
[----:B------:R-:W-:Y:S02]  /*2a170*/  ISETP.LT.AND P0, PT, R252, c[0x0][0x17c], !P0 ;  /* 0x00005f00fc007a0c */ /* 0x000fe40004701270 */
[-C--:B------:R-:W-:Y:S02]  /*2a180*/  LEA.HI.X.SX32 R11, R0, R29.reuse, 0x2, P6 ;  /* 0x0000001d000b7211 */ /* 0x080fe400030f16ff */
[C---:B------:R-:W-:Y:S02]  /*2a190*/  LEA R4, P6, R5.reuse, R28, 0x2 ;  /* 0x0000001c05047211 */ /* 0x040fe400078c10ff */
[C---:B------:R-:W-:Y:S01]  /*2a1a0*/  IADD3 R0, R5.reuse, c[0x0][0x198], RZ ;  /* 0x0000660005007a10 */ /* 0x040fe20007ffe0ff */
[----:B------:R1:W-:Y:S01]  /*2a1b0*/  @P5 STG.E [R6.64], R18 ;  /* 0x0000001206005986 */ /* 0x0003e2000c101906 */
[----:B------:R-:W-:-:S03]  /*2a1c0*/  LEA.HI.X.SX32 R5, R5, R29, 0x2, P6 ;  /* 0x0000001d05057211 */ /* 0x000fc600030f16ff */
[----:B------:R1:W-:Y:S01]  /*2a1d0*/  @P4 STG.E [R8.64], R19 ;  /* 0x0000001308004986 */ /* 0x0003e2000c101906 */
[----:B------:R-:W-:-:S03]  /*2a1e0*/  LEA R28, P6, R0, R28, 0x2 ;  /* 0x0000001c001c7211 */ /* 0x000fc600078c10ff */
[----:B------:R1:W-:Y:S04]  /*2a1f0*/  @P3 STG.E [R2.64], R22 ;  /* 0x0000001602003986 */ /* 0x0003e8000c101906 */
[----:B------:R1:W-:Y:S01]  /*2a200*/  @P2 STG.E [R10.64], R23 ;  /* 0x000000170a002986 */ /* 0x0003e2000c101906 */
[----:B------:R-:W-:-:S03]  /*2a210*/  LEA.HI.X.SX32 R29, R0, R29, 0x2, P6 ;  /* 0x0000001d001d7211 */ /* 0x000fc600030f16ff */
[----:B------:R1:W-:Y:S01]  /*2a220*/  @P1 STG.E [R4.64], R34 ;  /* 0x0000002204001986 */ /* 0x0003e2000c101906 */
[----:B------:R-:W-:Y:S05]  /*2a230*/  @!P0 EXIT ;  /* 0x000000000000894d */ /* 0x000fea0003800000 */
[----:B------:R-:W-:Y:S01]  /*2a240*/  STG.E [R28.64], R35 ;  /* 0x000000231c007986 */ /* 0x000fe2000c101906 */
[----:B------:R-:W-:Y:S05]  /*2a250*/  EXIT ;  /* 0x000000000000794d */ /* 0x000fea0003800000 */
.L_x_3:
[----:B------:R-:W-:-:S00]  /*2a260*/  BRA `(.L_x_3) ;  /* 0xfffffff000007947 */ /* 0x000fc0000383ffff */
[----:B------:R-:W-:-:S00]  /*2a270*/  NOP ;  /* 0x0000000000007918 */ /* 0x000fc00000000000 */
        /* <DEDUP_REMOVED lines=8> */
.L_x_4:


//--------------------- .nv.shared.matmul_kernel  --------------------------
	.section	.nv.shared.matmul_kernel,"aw",@nobits
	.sectionflags	@""
	.align	16
